//
// Generated by NVIDIA NVVM Compiler
//
// Compiler Build ID: CL-36424714
// Cuda compilation tools, release 13.0, V13.0.88
// Based on NVVM 20.0.0
//

.version 9.0
.target sm_100
.address_size 64

	// .globl	_Z26conv2d_fp16_wmma_v6_kernelPK6__halfS1_S1_PS_iiiii
// _ZZ26conv2d_fp16_wmma_v6_kernelPK6__halfS1_S1_PS_iiiiiE7s_input has been demoted
// _ZZ26conv2d_fp16_wmma_v6_kernelPK6__halfS1_S1_PS_iiiiiE8s_weight has been demoted
// _ZZ26conv2d_fp16_wmma_v6_kernelPK6__halfS1_S1_PS_iiiiiE3s_A has been demoted
// _ZZ26conv2d_fp16_wmma_v6_kernelPK6__halfS1_S1_PS_iiiiiE5s_out has been demoted
// _ZZ31conv2d_relu_fp16_wmma_v6_kernelPK6__halfS1_S1_PS_S2_iiiiiE7s_input has been demoted
// _ZZ31conv2d_relu_fp16_wmma_v6_kernelPK6__halfS1_S1_PS_S2_iiiiiE8s_weight has been demoted
// _ZZ31conv2d_relu_fp16_wmma_v6_kernelPK6__halfS1_S1_PS_S2_iiiiiE3s_A has been demoted
// _ZZ31conv2d_relu_fp16_wmma_v6_kernelPK6__halfS1_S1_PS_S2_iiiiiE5s_out has been demoted

.visible .entry _Z26conv2d_fp16_wmma_v6_kernelPK6__halfS1_S1_PS_iiiii(
	.param .u64 .ptr .align 1 _Z26conv2d_fp16_wmma_v6_kernelPK6__halfS1_S1_PS_iiiii_param_0,
	.param .u64 .ptr .align 1 _Z26conv2d_fp16_wmma_v6_kernelPK6__halfS1_S1_PS_iiiii_param_1,
	.param .u64 .ptr .align 1 _Z26conv2d_fp16_wmma_v6_kernelPK6__halfS1_S1_PS_iiiii_param_2,
	.param .u64 .ptr .align 1 _Z26conv2d_fp16_wmma_v6_kernelPK6__halfS1_S1_PS_iiiii_param_3,
	.param .u32 _Z26conv2d_fp16_wmma_v6_kernelPK6__halfS1_S1_PS_iiiii_param_4,
	.param .u32 _Z26conv2d_fp16_wmma_v6_kernelPK6__halfS1_S1_PS_iiiii_param_5,
	.param .u32 _Z26conv2d_fp16_wmma_v6_kernelPK6__halfS1_S1_PS_iiiii_param_6,
	.param .u32 _Z26conv2d_fp16_wmma_v6_kernelPK6__halfS1_S1_PS_iiiii_param_7,
	.param .u32 _Z26conv2d_fp16_wmma_v6_kernelPK6__halfS1_S1_PS_iiiii_param_8
)
.maxntid 128
.minnctapersm 4
{
	.reg .pred 	%p<276>;
	.reg .b16 	%rs<345>;
	.reg .b32 	%r<875>;
	.reg .b32 	%f<260>;
	.reg .b64 	%rd<86>;
	// demoted variable
	.shared .align 16 .b8 _ZZ26conv2d_fp16_wmma_v6_kernelPK6__halfS1_S1_PS_iiiiiE7s_input[4800];
	// demoted variable
	.shared .align 16 .b8 _ZZ26conv2d_fp16_wmma_v6_kernelPK6__halfS1_S1_PS_iiiiiE8s_weight[13824];
	// demoted variable
	.shared .align 16 .b8 _ZZ26conv2d_fp16_wmma_v6_kernelPK6__halfS1_S1_PS_iiiiiE3s_A[3072];
	// demoted variable
	.shared .align 4 .b8 _ZZ26conv2d_fp16_wmma_v6_kernelPK6__halfS1_S1_PS_iiiiiE5s_out[5120];
	ld.param.u64 	%rd7, [_Z26conv2d_fp16_wmma_v6_kernelPK6__halfS1_S1_PS_iiiii_param_0];
	ld.param.u64 	%rd8, [_Z26conv2d_fp16_wmma_v6_kernelPK6__halfS1_S1_PS_iiiii_param_1];
	ld.param.u64 	%rd6, [_Z26conv2d_fp16_wmma_v6_kernelPK6__halfS1_S1_PS_iiiii_param_2];
	ld.param.u64 	%rd9, [_Z26conv2d_fp16_wmma_v6_kernelPK6__halfS1_S1_PS_iiiii_param_3];
	ld.param.u32 	%r119, [_Z26conv2d_fp16_wmma_v6_kernelPK6__halfS1_S1_PS_iiiii_param_4];
	ld.param.u32 	%r116, [_Z26conv2d_fp16_wmma_v6_kernelPK6__halfS1_S1_PS_iiiii_param_6];
	ld.param.u32 	%r117, [_Z26conv2d_fp16_wmma_v6_kernelPK6__halfS1_S1_PS_iiiii_param_7];
	ld.param.u32 	%r118, [_Z26conv2d_fp16_wmma_v6_kernelPK6__halfS1_S1_PS_iiiii_param_8];
	cvta.to.global.u64 	%rd1, %rd7;
	cvta.to.global.u64 	%rd2, %rd8;
	cvta.to.global.u64 	%rd3, %rd9;
	mov.u32 	%r1, %tid.x;
	shr.u32 	%r2, %r1, 5;
	and.b32  	%r3, %r1, 31;
	add.s32 	%r120, %r118, 31;
	shr.s32 	%r121, %r120, 31;
	shr.u32 	%r122, %r121, 27;
	add.s32 	%r123, %r120, %r122;
	shr.s32 	%r124, %r123, 5;
	mov.u32 	%r125, %ctaid.z;
	div.u32 	%r4, %r125, %r124;
	mul.lo.s32 	%r126, %r4, %r124;
	sub.s32 	%r5, %r125, %r126;
	setp.ge.s32 	%p10, %r4, %r119;
	@%p10 bra 	$L__BB0_206;
	ld.param.u32 	%r823, [_Z26conv2d_fp16_wmma_v6_kernelPK6__halfS1_S1_PS_iiiii_param_5];
	mov.u32 	%r127, %ctaid.y;
	mov.u32 	%r128, %ctaid.x;
	shl.b32 	%r6, %r127, 3;
	shl.b32 	%r7, %r128, 3;
	shl.b32 	%r8, %r5, 5;
	setp.ge.s32 	%p11, %r6, %r823;
	setp.ge.s32 	%p12, %r7, %r116;
	or.pred  	%p13, %p11, %p12;
	@%p13 bra 	$L__BB0_206;
	shl.b32 	%r9, %r2, 4;
	setp.lt.s32 	%p14, %r117, 1;
	mov.f32 	%f228, 0f00000000;
	mov.f32 	%f229, %f228;
	mov.f32 	%f230, %f228;
	mov.f32 	%f231, %f228;
	mov.f32 	%f232, %f228;
	mov.f32 	%f233, %f228;
	mov.f32 	%f234, %f228;
	mov.f32 	%f235, %f228;
	mov.f32 	%f236, %f228;
	mov.f32 	%f237, %f228;
	mov.f32 	%f238, %f228;
	mov.f32 	%f239, %f228;
	mov.f32 	%f240, %f228;
	mov.f32 	%f241, %f228;
	mov.f32 	%f242, %f228;
	mov.f32 	%f243, %f228;
	@%p14 bra 	$L__BB0_173;
	ld.param.u32 	%r824, [_Z26conv2d_fp16_wmma_v6_kernelPK6__halfS1_S1_PS_iiiii_param_5];
	mov.f32 	%f228, 0f00000000;
	// begin inline asm
	{  cvt.rn.f16.f32 %rs167, %f228;}

	// end inline asm
	mad.lo.s32 	%r131, %r4, %r824, %r6;
	and.b32  	%r10, %r1, 15;
	mov.u32 	%r132, _ZZ26conv2d_fp16_wmma_v6_kernelPK6__halfS1_S1_PS_iiiiiE3s_A;
	mad.lo.s32 	%r11, %r2, 768, %r132;
	shl.b32 	%r133, %r1, 1;
	and.b32  	%r134, %r133, 30;
	add.s32 	%r135, %r11, %r134;
	add.s32 	%r136, %r1, 448;
	and.b32  	%r12, %r136, 384;
	shr.u32 	%r13, %r1, 4;
	add.s32 	%r137, %r7, %r13;
	add.s32 	%r14, %r131, -1;
	mad.lo.s32 	%r138, %r14, %r116, %r137;
	add.s32 	%r139, %r138, -1;
	mul.lo.s32 	%r15, %r139, %r117;
	mov.u32 	%r140, _ZZ26conv2d_fp16_wmma_v6_kernelPK6__halfS1_S1_PS_iiiiiE7s_input;
	mad.lo.s32 	%r141, %r13, 48, %r140;
	add.s32 	%r16, %r141, %r134;
	or.b32  	%r17, %r1, 128;
	shr.u32 	%r18, %r17, 4;
	or.b32  	%r19, %r13, 8;
	add.s32 	%r20, %r10, %r8;
	mul.lo.s32 	%r21, %r20, %r117;
	mov.u32 	%r142, _ZZ26conv2d_fp16_wmma_v6_kernelPK6__halfS1_S1_PS_iiiiiE8s_weight;
	mad.lo.s32 	%r143, %r10, 48, %r142;
	shl.b32 	%r144, %r13, 1;
	add.s32 	%r22, %r143, %r144;
	shl.b32 	%r145, %r18, 1;
	add.s32 	%r23, %r143, %r145;
	add.s32 	%r24, %r20, 16;
	shl.b32 	%r146, %r117, 4;
	add.s32 	%r25, %r21, %r146;
	add.s32 	%r26, %r22, 16;
	shr.u32 	%r147, %r3, 4;
	add.s32 	%r148, %r9, %r147;
	shr.u32 	%r149, %r148, 3;
	mad.lo.s32 	%r150, %r149, 480, %r140;
	mul.lo.s32 	%r151, %r147, 48;
	add.s32 	%r152, %r150, %r151;
	add.s32 	%r27, %r152, %r134;
	add.s32 	%r28, %r135, %r151;
	or.b32  	%r153, %r3, 32;
	shr.u32 	%r154, %r153, 4;
	add.s32 	%r155, %r9, %r154;
	shr.u32 	%r156, %r155, 3;
	mad.lo.s32 	%r157, %r156, 480, %r140;
	mul.lo.s32 	%r158, %r154, 48;
	add.s32 	%r159, %r157, %r158;
	add.s32 	%r29, %r159, %r134;
	add.s32 	%r30, %r135, %r158;
	or.b32  	%r160, %r3, 64;
	shr.u32 	%r161, %r160, 4;
	add.s32 	%r162, %r9, %r161;
	shr.u32 	%r163, %r162, 3;
	mad.lo.s32 	%r164, %r163, 480, %r140;
	mul.lo.s32 	%r165, %r161, 48;
	add.s32 	%r166, %r164, %r165;
	add.s32 	%r31, %r166, %r134;
	add.s32 	%r32, %r135, %r165;
	or.b32  	%r167, %r3, 96;
	shr.u32 	%r168, %r167, 4;
	add.s32 	%r169, %r9, %r168;
	shr.u32 	%r170, %r169, 3;
	mad.lo.s32 	%r171, %r170, 480, %r140;
	mul.lo.s32 	%r172, %r168, 48;
	add.s32 	%r173, %r171, %r172;
	add.s32 	%r33, %r173, %r134;
	add.s32 	%r34, %r135, %r172;
	or.b32  	%r174, %r3, 128;
	shr.u32 	%r175, %r174, 4;
	add.s32 	%r176, %r9, %r175;
	shr.u32 	%r177, %r176, 3;
	and.b32  	%r178, %r175, 1;
	mad.lo.s32 	%r179, %r177, 480, %r140;
	mad.lo.s32 	%r180, %r178, 48, %r179;
	add.s32 	%r35, %r180, %r134;
	mad.lo.s32 	%r36, %r175, 48, %r135;
	or.b32  	%r181, %r3, 160;
	shr.u32 	%r182, %r181, 4;
	add.s32 	%r183, %r9, %r182;
	shr.u32 	%r184, %r183, 3;
	and.b32  	%r185, %r182, 3;
	mad.lo.s32 	%r186, %r184, 480, %r140;
	mad.lo.s32 	%r187, %r185, 48, %r186;
	add.s32 	%r37, %r187, %r134;
	mad.lo.s32 	%r38, %r182, 48, %r135;
	or.b32  	%r188, %r3, 192;
	shr.u32 	%r189, %r188, 4;
	add.s32 	%r190, %r9, %r189;
	shr.u32 	%r191, %r190, 3;
	and.b32  	%r192, %r189, 5;
	mad.lo.s32 	%r193, %r191, 480, %r140;
	mad.lo.s32 	%r194, %r192, 48, %r193;
	add.s32 	%r39, %r194, %r134;
	mad.lo.s32 	%r40, %r189, 48, %r135;
	or.b32  	%r195, %r3, 224;
	shr.u32 	%r196, %r195, 4;
	add.s32 	%r197, %r9, %r196;
	shr.u32 	%r198, %r197, 3;
	and.b32  	%r199, %r196, 7;
	mad.lo.s32 	%r200, %r198, 480, %r140;
	mad.lo.s32 	%r201, %r199, 48, %r200;
	add.s32 	%r41, %r201, %r134;
	mad.lo.s32 	%r42, %r196, 48, %r135;
	mov.b32 	%r867, 0;
$L__BB0_4:
	setp.eq.s32 	%p15, %r12, 0;
	mov.u32 	%r873, %r1;
	@%p15 bra 	$L__BB0_8;
	ld.param.u32 	%r825, [_Z26conv2d_fp16_wmma_v6_kernelPK6__halfS1_S1_PS_iiiii_param_5];
	add.s32 	%r44, %r10, %r867;
	setp.ge.s32 	%p16, %r44, %r117;
	mov.u32 	%r203, %ctaid.y;
	setp.eq.s32 	%p17, %r203, 0;
	setp.gt.u32 	%p18, %r6, %r825;
	or.pred  	%p19, %p17, %p18;
	add.s32 	%r206, %r137, -1;
	setp.ge.u32 	%p20, %r206, %r116;
	or.pred  	%p21, %p19, %p20;
	or.pred  	%p22, %p21, %p16;
	mov.u16 	%rs263, %rs167;
	@%p22 bra 	$L__BB0_7;
	add.s32 	%r207, %r15, %r44;
	mul.wide.s32 	%rd10, %r207, 2;
	add.s64 	%rd11, %rd1, %rd10;
	ld.global.nc.u16 	%rs263, [%rd11];
$L__BB0_7:
	st.shared.u16 	[%r16], %rs263;
	mov.u32 	%r873, %r17;
$L__BB0_8:
	add.s32 	%r46, %r10, %r867;
	add.s32 	%r208, %r873, 384;
	shr.u32 	%r872, %r208, 4;
	cvt.u16.u32 	%rs264, %r873;
	or.b32  	%r209, %r873, 256;
	shr.u32 	%r871, %r209, 4;
	add.s32 	%r210, %r873, 128;
	shr.u32 	%r870, %r210, 4;
	shr.u32 	%r869, %r873, 4;
$L__BB0_9:
	.pragma "nounroll";
	ld.param.u32 	%r826, [_Z26conv2d_fp16_wmma_v6_kernelPK6__halfS1_S1_PS_iiiii_param_5];
	setp.ge.s32 	%p23, %r46, %r117;
	cvt.u16.u32 	%rs168, %r869;
	mul.lo.s16 	%rs169, %rs168, 205;
	shr.u16 	%rs170, %rs169, 11;
	mul.lo.s16 	%rs171, %rs170, 10;
	sub.s16 	%rs172, %rs168, %rs171;
	cvt.u32.u16 	%r211, %rs172;
	and.b32  	%r62, %r211, 255;
	mul.hi.u16 	%rs173, %rs264, -13107;
	shr.u16 	%rs174, %rs173, 7;
	cvt.u32.u16 	%r63, %rs174;
	add.s32 	%r212, %r6, %r63;
	add.s32 	%r64, %r7, %r62;
	setp.ne.s32 	%p24, %r212, 0;
	setp.le.s32 	%p25, %r212, %r826;
	and.pred  	%p26, %p24, %p25;
	setp.ne.s32 	%p27, %r64, 0;
	setp.le.s32 	%p28, %r64, %r116;
	and.pred  	%p29, %p27, %p28;
	and.pred  	%p31, %p26, %p29;
	not.pred 	%p32, %p31;
	or.pred  	%p33, %p32, %p23;
	mov.u16 	%rs265, %rs167;
	@%p33 bra 	$L__BB0_11;
	add.s32 	%r213, %r14, %r63;
	mad.lo.s32 	%r214, %r213, %r116, %r64;
	add.s32 	%r215, %r214, -1;
	mad.lo.s32 	%r216, %r215, %r117, %r46;
	mul.wide.s32 	%rd12, %r216, 2;
	add.s64 	%rd13, %rd1, %rd12;
	ld.global.nc.u16 	%rs265, [%rd13];
$L__BB0_11:
	ld.param.u32 	%r827, [_Z26conv2d_fp16_wmma_v6_kernelPK6__halfS1_S1_PS_iiiii_param_5];
	setp.ge.s32 	%p34, %r46, %r117;
	mov.u32 	%r217, _ZZ26conv2d_fp16_wmma_v6_kernelPK6__halfS1_S1_PS_iiiiiE7s_input;
	mad.lo.s32 	%r218, %r63, 480, %r217;
	mad.lo.s32 	%r219, %r62, 48, %r218;
	shl.b32 	%r220, %r10, 1;
	add.s32 	%r221, %r219, %r220;
	st.shared.u16 	[%r221], %rs265;
	cvt.u16.u32 	%rs175, %r870;
	mul.lo.s16 	%rs176, %rs175, 205;
	shr.u16 	%rs177, %rs176, 11;
	mul.lo.s16 	%rs178, %rs177, 10;
	sub.s16 	%rs179, %rs175, %rs178;
	cvt.u32.u16 	%r222, %rs179;
	and.b32  	%r65, %r222, 255;
	add.s16 	%rs180, %rs264, 128;
	mul.hi.u16 	%rs181, %rs180, -13107;
	shr.u16 	%rs182, %rs181, 7;
	cvt.u32.u16 	%r66, %rs182;
	add.s32 	%r223, %r6, %r66;
	add.s32 	%r67, %r7, %r65;
	setp.ne.s32 	%p35, %r223, 0;
	setp.le.s32 	%p36, %r223, %r827;
	and.pred  	%p37, %p35, %p36;
	setp.ne.s32 	%p38, %r67, 0;
	setp.le.s32 	%p39, %r67, %r116;
	and.pred  	%p40, %p38, %p39;
	and.pred  	%p42, %p37, %p40;
	not.pred 	%p43, %p42;
	or.pred  	%p44, %p43, %p34;
	mov.u16 	%rs266, %rs167;
	@%p44 bra 	$L__BB0_13;
	add.s32 	%r224, %r14, %r66;
	mad.lo.s32 	%r225, %r224, %r116, %r67;
	add.s32 	%r226, %r225, -1;
	mad.lo.s32 	%r227, %r226, %r117, %r46;
	mul.wide.s32 	%rd14, %r227, 2;
	add.s64 	%rd15, %rd1, %rd14;
	ld.global.nc.u16 	%rs266, [%rd15];
$L__BB0_13:
	ld.param.u32 	%r828, [_Z26conv2d_fp16_wmma_v6_kernelPK6__halfS1_S1_PS_iiiii_param_5];
	setp.ge.s32 	%p45, %r46, %r117;
	mad.lo.s32 	%r229, %r66, 480, %r217;
	mad.lo.s32 	%r230, %r65, 48, %r229;
	add.s32 	%r232, %r230, %r220;
	st.shared.u16 	[%r232], %rs266;
	cvt.u16.u32 	%rs183, %r871;
	mul.lo.s16 	%rs184, %rs183, 205;
	shr.u16 	%rs185, %rs184, 11;
	mul.lo.s16 	%rs186, %rs185, 10;
	sub.s16 	%rs187, %rs183, %rs186;
	cvt.u32.u16 	%r233, %rs187;
	and.b32  	%r68, %r233, 255;
	add.s16 	%rs188, %rs264, 256;
	mul.hi.u16 	%rs189, %rs188, -13107;
	shr.u16 	%rs190, %rs189, 7;
	cvt.u32.u16 	%r69, %rs190;
	add.s32 	%r234, %r6, %r69;
	add.s32 	%r70, %r7, %r68;
	setp.ne.s32 	%p46, %r234, 0;
	setp.le.s32 	%p47, %r234, %r828;
	and.pred  	%p48, %p46, %p47;
	setp.ne.s32 	%p49, %r70, 0;
	setp.le.s32 	%p50, %r70, %r116;
	and.pred  	%p51, %p49, %p50;
	and.pred  	%p53, %p48, %p51;
	not.pred 	%p54, %p53;
	or.pred  	%p55, %p54, %p45;
	mov.u16 	%rs267, %rs167;
	@%p55 bra 	$L__BB0_15;
	add.s32 	%r235, %r14, %r69;
	mad.lo.s32 	%r236, %r235, %r116, %r70;
	add.s32 	%r237, %r236, -1;
	mad.lo.s32 	%r238, %r237, %r117, %r46;
	mul.wide.s32 	%rd16, %r238, 2;
	add.s64 	%rd17, %rd1, %rd16;
	ld.global.nc.u16 	%rs267, [%rd17];
$L__BB0_15:
	ld.param.u32 	%r829, [_Z26conv2d_fp16_wmma_v6_kernelPK6__halfS1_S1_PS_iiiii_param_5];
	setp.ge.s32 	%p56, %r46, %r117;
	mad.lo.s32 	%r240, %r69, 480, %r217;
	mad.lo.s32 	%r241, %r68, 48, %r240;
	add.s32 	%r243, %r241, %r220;
	st.shared.u16 	[%r243], %rs267;
	cvt.u16.u32 	%rs191, %r872;
	mul.lo.s16 	%rs192, %rs191, 205;
	shr.u16 	%rs193, %rs192, 11;
	mul.lo.s16 	%rs194, %rs193, 10;
	sub.s16 	%rs195, %rs191, %rs194;
	cvt.u32.u16 	%r244, %rs195;
	and.b32  	%r71, %r244, 255;
	add.s16 	%rs196, %rs264, 384;
	mul.hi.u16 	%rs197, %rs196, -13107;
	shr.u16 	%rs198, %rs197, 7;
	cvt.u32.u16 	%r72, %rs198;
	add.s32 	%r245, %r6, %r72;
	add.s32 	%r73, %r7, %r71;
	setp.ne.s32 	%p57, %r245, 0;
	setp.le.s32 	%p58, %r245, %r829;
	and.pred  	%p59, %p57, %p58;
	setp.ne.s32 	%p60, %r73, 0;
	setp.le.s32 	%p61, %r73, %r116;
	and.pred  	%p62, %p60, %p61;
	and.pred  	%p64, %p59, %p62;
	not.pred 	%p65, %p64;
	or.pred  	%p66, %p65, %p56;
	mov.u16 	%rs268, %rs167;
	@%p66 bra 	$L__BB0_17;
	add.s32 	%r246, %r14, %r72;
	mad.lo.s32 	%r247, %r246, %r116, %r73;
	add.s32 	%r248, %r247, -1;
	mad.lo.s32 	%r249, %r248, %r117, %r46;
	mul.wide.s32 	%rd18, %r249, 2;
	add.s64 	%rd19, %rd1, %rd18;
	ld.global.nc.u16 	%rs268, [%rd19];
$L__BB0_17:
	mad.lo.s32 	%r251, %r72, 480, %r217;
	mad.lo.s32 	%r252, %r71, 48, %r251;
	add.s32 	%r254, %r252, %r220;
	st.shared.u16 	[%r254], %rs268;
	add.s32 	%r74, %r873, 512;
	add.s32 	%r872, %r872, 32;
	add.s16 	%rs264, %rs264, 512;
	add.s32 	%r871, %r871, 32;
	add.s32 	%r870, %r870, 32;
	add.s32 	%r869, %r869, 32;
	setp.lt.u32 	%p67, %r873, 1088;
	mov.u32 	%r873, %r74;
	@%p67 bra 	$L__BB0_9;
	add.s32 	%r255, %r13, %r867;
	add.s32 	%r256, %r21, %r255;
	mul.lo.s32 	%r79, %r256, 3;
	add.s32 	%r257, %r18, %r867;
	add.s32 	%r258, %r21, %r257;
	mul.lo.s32 	%r80, %r258, 3;
	add.s32 	%r259, %r25, %r255;
	mul.lo.s32 	%r81, %r259, 3;
	add.s32 	%r260, %r19, %r867;
	add.s32 	%r261, %r25, %r260;
	mul.lo.s32 	%r82, %r261, 3;
	mov.u32 	%r874, %r1;
$L__BB0_19:
	.pragma "nounroll";
	shr.u32 	%r84, %r874, 9;
	setp.ge.s32 	%p68, %r255, %r117;
	setp.ge.s32 	%p69, %r20, %r118;
	or.pred  	%p70, %p68, %p69;
	mov.u16 	%rs269, %rs167;
	@%p70 bra 	$L__BB0_21;
	cvt.u16.u32 	%rs199, %r84;
	mul.lo.s16 	%rs200, %rs199, 171;
	shr.u16 	%rs201, %rs200, 9;
	mul.lo.s16 	%rs202, %rs201, 3;
	sub.s16 	%rs203, %rs199, %rs202;
	cvt.u32.u16 	%r264, %rs203;
	and.b32  	%r265, %r264, 255;
	cvt.u16.u32 	%rs204, %r874;
	mul.hi.u16 	%rs205, %rs204, -21845;
	shr.u16 	%rs206, %rs205, 10;
	cvt.u32.u16 	%r266, %rs206;
	add.s32 	%r267, %r79, %r266;
	mad.lo.s32 	%r268, %r267, 3, %r265;
	mul.wide.u32 	%rd20, %r268, 2;
	add.s64 	%rd21, %rd2, %rd20;
	ld.global.nc.u16 	%rs269, [%rd21];
$L__BB0_21:
	mad.lo.s32 	%r269, %r84, 1536, %r22;
	st.shared.u16 	[%r269], %rs269;
	add.s32 	%r85, %r874, 128;
	shr.u32 	%r86, %r85, 9;
	setp.ge.s32 	%p71, %r257, %r117;
	setp.ge.s32 	%p72, %r20, %r118;
	or.pred  	%p73, %p71, %p72;
	mov.u16 	%rs270, %rs167;
	@%p73 bra 	$L__BB0_23;
	cvt.u16.u32 	%rs207, %r86;
	mul.lo.s16 	%rs208, %rs207, 171;
	shr.u16 	%rs209, %rs208, 9;
	mul.lo.s16 	%rs210, %rs209, 3;
	sub.s16 	%rs211, %rs207, %rs210;
	cvt.u32.u16 	%r272, %rs211;
	and.b32  	%r273, %r272, 255;
	cvt.u16.u32 	%rs212, %r85;
	mul.hi.u16 	%rs213, %rs212, -21845;
	shr.u16 	%rs214, %rs213, 10;
	cvt.u32.u16 	%r274, %rs214;
	add.s32 	%r275, %r80, %r274;
	mad.lo.s32 	%r276, %r275, 3, %r273;
	mul.wide.u32 	%rd22, %r276, 2;
	add.s64 	%rd23, %rd2, %rd22;
	ld.global.nc.u16 	%rs270, [%rd23];
$L__BB0_23:
	mad.lo.s32 	%r277, %r86, 1536, %r23;
	st.shared.u16 	[%r277], %rs270;
	add.s32 	%r87, %r874, 256;
	shr.u32 	%r88, %r87, 9;
	setp.ge.s32 	%p74, %r255, %r117;
	setp.ge.s32 	%p75, %r24, %r118;
	or.pred  	%p76, %p74, %p75;
	mov.u16 	%rs271, %rs167;
	@%p76 bra 	$L__BB0_25;
	cvt.u16.u32 	%rs215, %r88;
	mul.lo.s16 	%rs216, %rs215, 171;
	shr.u16 	%rs217, %rs216, 9;
	mul.lo.s16 	%rs218, %rs217, 3;
	sub.s16 	%rs219, %rs215, %rs218;
	cvt.u32.u16 	%r280, %rs219;
	and.b32  	%r281, %r280, 255;
	cvt.u16.u32 	%rs220, %r87;
	mul.hi.u16 	%rs221, %rs220, -21845;
	shr.u16 	%rs222, %rs221, 10;
	cvt.u32.u16 	%r282, %rs222;
	add.s32 	%r283, %r81, %r282;
	mad.lo.s32 	%r284, %r283, 3, %r281;
	mul.wide.u32 	%rd24, %r284, 2;
	add.s64 	%rd25, %rd2, %rd24;
	ld.global.nc.u16 	%rs271, [%rd25];
$L__BB0_25:
	mad.lo.s32 	%r285, %r88, 1536, %r22;
	st.shared.u16 	[%r285+768], %rs271;
	add.s32 	%r89, %r874, 384;
	shr.u32 	%r90, %r89, 9;
	setp.ge.s32 	%p77, %r260, %r117;
	setp.ge.s32 	%p78, %r24, %r118;
	or.pred  	%p79, %p77, %p78;
	mov.u16 	%rs272, %rs167;
	@%p79 bra 	$L__BB0_27;
	cvt.u16.u32 	%rs223, %r90;
	mul.lo.s16 	%rs224, %rs223, 171;
	shr.u16 	%rs225, %rs224, 9;
	mul.lo.s16 	%rs226, %rs225, 3;
	sub.s16 	%rs227, %rs223, %rs226;
	cvt.u32.u16 	%r288, %rs227;
	and.b32  	%r289, %r288, 255;
	cvt.u16.u32 	%rs228, %r89;
	mul.hi.u16 	%rs229, %rs228, -21845;
	shr.u16 	%rs230, %rs229, 10;
	cvt.u32.u16 	%r290, %rs230;
	add.s32 	%r291, %r82, %r290;
	mad.lo.s32 	%r292, %r291, 3, %r289;
	mul.wide.u32 	%rd26, %r292, 2;
	add.s64 	%rd27, %rd2, %rd26;
	ld.global.nc.u16 	%rs272, [%rd27];
$L__BB0_27:
	mad.lo.s32 	%r293, %r90, 1536, %r26;
	st.shared.u16 	[%r293+768], %rs272;
	add.s32 	%r91, %r874, 512;
	setp.lt.u32 	%p80, %r874, 4096;
	mov.u32 	%r874, %r91;
	@%p80 bra 	$L__BB0_19;
	ld.param.u32 	%r830, [_Z26conv2d_fp16_wmma_v6_kernelPK6__halfS1_S1_PS_iiiii_param_5];
	bar.sync 	0;
	shr.u32 	%r294, %r3, 4;
	add.s32 	%r296, %r9, %r294;
	shr.u32 	%r297, %r296, 3;
	add.s32 	%r298, %r6, %r297;
	setp.ge.u32 	%p81, %r298, %r830;
	add.s32 	%r299, %r7, %r294;
	setp.ge.u32 	%p82, %r299, %r116;
	or.pred  	%p83, %p81, %p82;
	mov.u16 	%rs273, %rs167;
	@%p83 bra 	$L__BB0_30;
	ld.shared.u16 	%rs273, [%r27];
$L__BB0_30:
	ld.param.u32 	%r831, [_Z26conv2d_fp16_wmma_v6_kernelPK6__halfS1_S1_PS_iiiii_param_5];
	st.shared.u16 	[%r28], %rs273;
	or.b32  	%r300, %r3, 32;
	shr.u32 	%r301, %r300, 4;
	add.s32 	%r303, %r9, %r301;
	shr.u32 	%r304, %r303, 3;
	add.s32 	%r305, %r6, %r304;
	setp.lt.u32 	%p84, %r305, %r831;
	add.s32 	%r306, %r7, %r301;
	setp.lt.u32 	%p85, %r306, %r116;
	and.pred  	%p1, %p84, %p85;
	not.pred 	%p86, %p1;
	mov.u16 	%rs274, %rs167;
	@%p86 bra 	$L__BB0_32;
	ld.shared.u16 	%rs274, [%r29];
$L__BB0_32:
	ld.param.u32 	%r832, [_Z26conv2d_fp16_wmma_v6_kernelPK6__halfS1_S1_PS_iiiii_param_5];
	st.shared.u16 	[%r30], %rs274;
	or.b32  	%r307, %r3, 64;
	shr.u32 	%r308, %r307, 4;
	add.s32 	%r310, %r9, %r308;
	shr.u32 	%r311, %r310, 3;
	add.s32 	%r312, %r6, %r311;
	setp.lt.u32 	%p87, %r312, %r832;
	add.s32 	%r313, %r7, %r308;
	setp.lt.u32 	%p88, %r313, %r116;
	and.pred  	%p2, %p87, %p88;
	not.pred 	%p89, %p2;
	mov.u16 	%rs275, %rs167;
	@%p89 bra 	$L__BB0_34;
	ld.shared.u16 	%rs275, [%r31];
$L__BB0_34:
	ld.param.u32 	%r833, [_Z26conv2d_fp16_wmma_v6_kernelPK6__halfS1_S1_PS_iiiii_param_5];
	st.shared.u16 	[%r32], %rs275;
	or.b32  	%r314, %r3, 96;
	shr.u32 	%r315, %r314, 4;
	add.s32 	%r317, %r9, %r315;
	shr.u32 	%r318, %r317, 3;
	add.s32 	%r319, %r6, %r318;
	setp.ge.u32 	%p90, %r319, %r833;
	add.s32 	%r320, %r7, %r315;
	setp.ge.u32 	%p91, %r320, %r116;
	or.pred  	%p92, %p90, %p91;
	mov.u16 	%rs276, %rs167;
	@%p92 bra 	$L__BB0_36;
	ld.shared.u16 	%rs276, [%r33];
$L__BB0_36:
	ld.param.u32 	%r834, [_Z26conv2d_fp16_wmma_v6_kernelPK6__halfS1_S1_PS_iiiii_param_5];
	st.shared.u16 	[%r34], %rs276;
	or.b32  	%r321, %r3, 128;
	shr.u32 	%r322, %r321, 4;
	add.s32 	%r324, %r9, %r322;
	shr.u32 	%r325, %r324, 3;
	add.s32 	%r326, %r6, %r325;
	setp.lt.u32 	%p93, %r326, %r834;
	and.b32  	%r327, %r322, 1;
	add.s32 	%r328, %r7, %r327;
	setp.lt.u32 	%p94, %r328, %r116;
	and.pred  	%p3, %p93, %p94;
	not.pred 	%p95, %p3;
	mov.u16 	%rs277, %rs167;
	@%p95 bra 	$L__BB0_38;
	ld.shared.u16 	%rs277, [%r35];
$L__BB0_38:
	ld.param.u32 	%r835, [_Z26conv2d_fp16_wmma_v6_kernelPK6__halfS1_S1_PS_iiiii_param_5];
	st.shared.u16 	[%r36], %rs277;
	or.b32  	%r329, %r3, 160;
	shr.u32 	%r330, %r329, 4;
	add.s32 	%r332, %r9, %r330;
	shr.u32 	%r333, %r332, 3;
	add.s32 	%r334, %r6, %r333;
	setp.lt.u32 	%p96, %r334, %r835;
	and.b32  	%r335, %r330, 3;
	add.s32 	%r336, %r7, %r335;
	setp.lt.u32 	%p97, %r336, %r116;
	and.pred  	%p4, %p96, %p97;
	not.pred 	%p98, %p4;
	mov.u16 	%rs278, %rs167;
	@%p98 bra 	$L__BB0_40;
	ld.shared.u16 	%rs278, [%r37];
$L__BB0_40:
	ld.param.u32 	%r836, [_Z26conv2d_fp16_wmma_v6_kernelPK6__halfS1_S1_PS_iiiii_param_5];
	st.shared.u16 	[%r38], %rs278;
	or.b32  	%r337, %r3, 192;
	shr.u32 	%r338, %r337, 4;
	add.s32 	%r340, %r9, %r338;
	shr.u32 	%r341, %r340, 3;
	add.s32 	%r342, %r6, %r341;
	setp.lt.u32 	%p99, %r342, %r836;
	and.b32  	%r343, %r338, 5;
	add.s32 	%r344, %r7, %r343;
	setp.lt.u32 	%p100, %r344, %r116;
	and.pred  	%p5, %p99, %p100;
	not.pred 	%p101, %p5;
	mov.u16 	%rs279, %rs167;
	@%p101 bra 	$L__BB0_42;
	ld.shared.u16 	%rs279, [%r39];
$L__BB0_42:
	ld.param.u32 	%r837, [_Z26conv2d_fp16_wmma_v6_kernelPK6__halfS1_S1_PS_iiiii_param_5];
	st.shared.u16 	[%r40], %rs279;
	or.b32  	%r345, %r3, 224;
	shr.u32 	%r346, %r345, 4;
	add.s32 	%r348, %r9, %r346;
	shr.u32 	%r349, %r348, 3;
	add.s32 	%r350, %r6, %r349;
	setp.lt.u32 	%p102, %r350, %r837;
	and.b32  	%r351, %r346, 7;
	add.s32 	%r352, %r7, %r351;
	setp.lt.u32 	%p103, %r352, %r116;
	and.pred  	%p6, %p102, %p103;
	not.pred 	%p104, %p6;
	mov.u16 	%rs280, %rs167;
	@%p104 bra 	$L__BB0_44;
	ld.shared.u16 	%rs280, [%r41];
$L__BB0_44:
	ld.param.u32 	%r838, [_Z26conv2d_fp16_wmma_v6_kernelPK6__halfS1_S1_PS_iiiii_param_5];
	st.shared.u16 	[%r42], %rs280;
	bar.warp.sync 	-1;
	mov.b32 	%r353, 24;
	wmma.load.a.sync.aligned.row.m16n16k16.shared.f16 	{%r354, %r355, %r356, %r357, %r358, %r359, %r360, %r361}, [%r11], %r353;
	mov.u32 	%r362, _ZZ26conv2d_fp16_wmma_v6_kernelPK6__halfS1_S1_PS_iiiiiE8s_weight;
	wmma.load.b.sync.aligned.col.m16n16k16.shared.f16 	{%r363, %r364, %r365, %r366, %r367, %r368, %r369, %r370}, [%r362], %r353;
	wmma.mma.sync.aligned.row.col.m16n16k16.f32.f32 {%f33, %f34, %f35, %f36, %f37, %f38, %f39, %f40}, {%r354, %r355, %r356, %r357, %r358, %r359, %r360, %r361}, {%r363, %r364, %r365, %r366, %r367, %r368, %r369, %r370}, {%f243, %f242, %f241, %f240, %f239, %f238, %f237, %f236};
	add.s32 	%r371, %r362, 768;
	wmma.load.b.sync.aligned.col.m16n16k16.shared.f16 	{%r372, %r373, %r374, %r375, %r376, %r377, %r378, %r379}, [%r371], %r353;
	wmma.mma.sync.aligned.row.col.m16n16k16.f32.f32 {%f41, %f42, %f43, %f44, %f45, %f46, %f47, %f48}, {%r354, %r355, %r356, %r357, %r358, %r359, %r360, %r361}, {%r372, %r373, %r374, %r375, %r376, %r377, %r378, %r379}, {%f235, %f234, %f233, %f232, %f231, %f230, %f229, %f228};
	bar.warp.sync 	-1;
	shr.u32 	%r380, %r3, 4;
	add.s32 	%r382, %r9, %r380;
	shr.u32 	%r383, %r382, 3;
	add.s32 	%r384, %r6, %r383;
	setp.ge.u32 	%p105, %r384, %r838;
	add.s32 	%r385, %r7, %r380;
	setp.ge.u32 	%p106, %r385, %r116;
	or.pred  	%p107, %p105, %p106;
	mov.u16 	%rs281, %rs167;
	@%p107 bra 	$L__BB0_46;
	ld.shared.u16 	%rs281, [%r27+48];
$L__BB0_46:
	st.shared.u16 	[%r28], %rs281;
	mov.u16 	%rs282, %rs167;
	@%p86 bra 	$L__BB0_48;
	ld.shared.u16 	%rs282, [%r29+48];
$L__BB0_48:
	st.shared.u16 	[%r30], %rs282;
	mov.u16 	%rs283, %rs167;
	@%p89 bra 	$L__BB0_50;
	ld.shared.u16 	%rs283, [%r31+48];
$L__BB0_50:
	ld.param.u32 	%r839, [_Z26conv2d_fp16_wmma_v6_kernelPK6__halfS1_S1_PS_iiiii_param_5];
	st.shared.u16 	[%r32], %rs283;
	or.b32  	%r386, %r3, 96;
	shr.u32 	%r387, %r386, 4;
	add.s32 	%r389, %r9, %r387;
	shr.u32 	%r390, %r389, 3;
	add.s32 	%r391, %r6, %r390;
	setp.ge.u32 	%p110, %r391, %r839;
	add.s32 	%r392, %r7, %r387;
	setp.ge.u32 	%p111, %r392, %r116;
	or.pred  	%p112, %p110, %p111;
	mov.u16 	%rs284, %rs167;
	@%p112 bra 	$L__BB0_52;
	ld.shared.u16 	%rs284, [%r33+48];
$L__BB0_52:
	st.shared.u16 	[%r34], %rs284;
	mov.u16 	%rs285, %rs167;
	@%p95 bra 	$L__BB0_54;
	ld.shared.u16 	%rs285, [%r35+48];
$L__BB0_54:
	st.shared.u16 	[%r36], %rs285;
	mov.u16 	%rs286, %rs167;
	@%p98 bra 	$L__BB0_56;
	ld.shared.u16 	%rs286, [%r37+48];
$L__BB0_56:
	st.shared.u16 	[%r38], %rs286;
	mov.u16 	%rs287, %rs167;
	@%p101 bra 	$L__BB0_58;
	ld.shared.u16 	%rs287, [%r39+48];
$L__BB0_58:
	st.shared.u16 	[%r40], %rs287;
	mov.u16 	%rs288, %rs167;
	@%p104 bra 	$L__BB0_60;
	ld.shared.u16 	%rs288, [%r41+48];
$L__BB0_60:
	ld.param.u32 	%r840, [_Z26conv2d_fp16_wmma_v6_kernelPK6__halfS1_S1_PS_iiiii_param_5];
	st.shared.u16 	[%r42], %rs288;
	bar.warp.sync 	-1;
	mov.b32 	%r393, 24;
	wmma.load.a.sync.aligned.row.m16n16k16.shared.f16 	{%r394, %r395, %r396, %r397, %r398, %r399, %r400, %r401}, [%r11], %r393;
	mov.u32 	%r402, _ZZ26conv2d_fp16_wmma_v6_kernelPK6__halfS1_S1_PS_iiiiiE8s_weight;
	add.s32 	%r403, %r402, 1536;
	wmma.load.b.sync.aligned.col.m16n16k16.shared.f16 	{%r404, %r405, %r406, %r407, %r408, %r409, %r410, %r411}, [%r403], %r393;
	wmma.mma.sync.aligned.row.col.m16n16k16.f32.f32 {%f49, %f50, %f51, %f52, %f53, %f54, %f55, %f56}, {%r394, %r395, %r396, %r397, %r398, %r399, %r400, %r401}, {%r404, %r405, %r406, %r407, %r408, %r409, %r410, %r411}, {%f33, %f34, %f35, %f36, %f37, %f38, %f39, %f40};
	add.s32 	%r412, %r402, 2304;
	wmma.load.b.sync.aligned.col.m16n16k16.shared.f16 	{%r413, %r414, %r415, %r416, %r417, %r418, %r419, %r420}, [%r412], %r393;
	wmma.mma.sync.aligned.row.col.m16n16k16.f32.f32 {%f57, %f58, %f59, %f60, %f61, %f62, %f63, %f64}, {%r394, %r395, %r396, %r397, %r398, %r399, %r400, %r401}, {%r413, %r414, %r415, %r416, %r417, %r418, %r419, %r420}, {%f41, %f42, %f43, %f44, %f45, %f46, %f47, %f48};
	bar.warp.sync 	-1;
	shr.u32 	%r421, %r3, 4;
	add.s32 	%r423, %r9, %r421;
	shr.u32 	%r424, %r423, 3;
	add.s32 	%r425, %r6, %r424;
	setp.ge.u32 	%p117, %r425, %r840;
	add.s32 	%r426, %r7, %r421;
	setp.ge.u32 	%p118, %r426, %r116;
	or.pred  	%p119, %p117, %p118;
	mov.u16 	%rs289, %rs167;
	@%p119 bra 	$L__BB0_62;
	ld.shared.u16 	%rs289, [%r27+96];
$L__BB0_62:
	st.shared.u16 	[%r28], %rs289;
	mov.u16 	%rs290, %rs167;
	@%p86 bra 	$L__BB0_64;
	ld.shared.u16 	%rs290, [%r29+96];
$L__BB0_64:
	st.shared.u16 	[%r30], %rs290;
	mov.u16 	%rs291, %rs167;
	@%p89 bra 	$L__BB0_66;
	ld.shared.u16 	%rs291, [%r31+96];
$L__BB0_66:
	ld.param.u32 	%r841, [_Z26conv2d_fp16_wmma_v6_kernelPK6__halfS1_S1_PS_iiiii_param_5];
	st.shared.u16 	[%r32], %rs291;
	or.b32  	%r427, %r3, 96;
	shr.u32 	%r428, %r427, 4;
	add.s32 	%r430, %r9, %r428;
	shr.u32 	%r431, %r430, 3;
	add.s32 	%r432, %r6, %r431;
	setp.ge.u32 	%p122, %r432, %r841;
	add.s32 	%r433, %r7, %r428;
	setp.ge.u32 	%p123, %r433, %r116;
	or.pred  	%p124, %p122, %p123;
	mov.u16 	%rs292, %rs167;
	@%p124 bra 	$L__BB0_68;
	ld.shared.u16 	%rs292, [%r33+96];
$L__BB0_68:
	st.shared.u16 	[%r34], %rs292;
	mov.u16 	%rs293, %rs167;
	@%p95 bra 	$L__BB0_70;
	ld.shared.u16 	%rs293, [%r35+96];
$L__BB0_70:
	st.shared.u16 	[%r36], %rs293;
	mov.u16 	%rs294, %rs167;
	@%p98 bra 	$L__BB0_72;
	ld.shared.u16 	%rs294, [%r37+96];
$L__BB0_72:
	st.shared.u16 	[%r38], %rs294;
	mov.u16 	%rs295, %rs167;
	@%p101 bra 	$L__BB0_74;
	ld.shared.u16 	%rs295, [%r39+96];
$L__BB0_74:
	st.shared.u16 	[%r40], %rs295;
	mov.u16 	%rs296, %rs167;
	@%p104 bra 	$L__BB0_76;
	ld.shared.u16 	%rs296, [%r41+96];
$L__BB0_76:
	ld.param.u32 	%r842, [_Z26conv2d_fp16_wmma_v6_kernelPK6__halfS1_S1_PS_iiiii_param_5];
	st.shared.u16 	[%r42], %rs296;
	bar.warp.sync 	-1;
	mov.b32 	%r434, 24;
	wmma.load.a.sync.aligned.row.m16n16k16.shared.f16 	{%r435, %r436, %r437, %r438, %r439, %r440, %r441, %r442}, [%r11], %r434;
	mov.u32 	%r443, _ZZ26conv2d_fp16_wmma_v6_kernelPK6__halfS1_S1_PS_iiiiiE8s_weight;
	add.s32 	%r444, %r443, 3072;
	wmma.load.b.sync.aligned.col.m16n16k16.shared.f16 	{%r445, %r446, %r447, %r448, %r449, %r450, %r451, %r452}, [%r444], %r434;
	wmma.mma.sync.aligned.row.col.m16n16k16.f32.f32 {%f65, %f66, %f67, %f68, %f69, %f70, %f71, %f72}, {%r435, %r436, %r437, %r438, %r439, %r440, %r441, %r442}, {%r445, %r446, %r447, %r448, %r449, %r450, %r451, %r452}, {%f49, %f50, %f51, %f52, %f53, %f54, %f55, %f56};
	add.s32 	%r453, %r443, 3840;
	wmma.load.b.sync.aligned.col.m16n16k16.shared.f16 	{%r454, %r455, %r456, %r457, %r458, %r459, %r460, %r461}, [%r453], %r434;
	wmma.mma.sync.aligned.row.col.m16n16k16.f32.f32 {%f73, %f74, %f75, %f76, %f77, %f78, %f79, %f80}, {%r435, %r436, %r437, %r438, %r439, %r440, %r441, %r442}, {%r454, %r455, %r456, %r457, %r458, %r459, %r460, %r461}, {%f57, %f58, %f59, %f60, %f61, %f62, %f63, %f64};
	bar.warp.sync 	-1;
	shr.u32 	%r462, %r3, 4;
	add.s32 	%r464, %r9, %r462;
	shr.u32 	%r465, %r464, 3;
	add.s32 	%r466, %r6, %r465;
	setp.ge.u32 	%p129, %r466, %r842;
	add.s32 	%r467, %r7, %r462;
	setp.ge.u32 	%p130, %r467, %r116;
	or.pred  	%p131, %p129, %p130;
	mov.u16 	%rs297, %rs167;
	@%p131 bra 	$L__BB0_78;
	ld.shared.u16 	%rs297, [%r27+480];
$L__BB0_78:
	st.shared.u16 	[%r28], %rs297;
	mov.u16 	%rs298, %rs167;
	@%p86 bra 	$L__BB0_80;
	ld.shared.u16 	%rs298, [%r29+480];
$L__BB0_80:
	st.shared.u16 	[%r30], %rs298;
	mov.u16 	%rs299, %rs167;
	@%p89 bra 	$L__BB0_82;
	ld.shared.u16 	%rs299, [%r31+480];
$L__BB0_82:
	ld.param.u32 	%r843, [_Z26conv2d_fp16_wmma_v6_kernelPK6__halfS1_S1_PS_iiiii_param_5];
	st.shared.u16 	[%r32], %rs299;
	or.b32  	%r468, %r3, 96;
	shr.u32 	%r469, %r468, 4;
	add.s32 	%r471, %r9, %r469;
	shr.u32 	%r472, %r471, 3;
	add.s32 	%r473, %r6, %r472;
	setp.ge.u32 	%p134, %r473, %r843;
	add.s32 	%r474, %r7, %r469;
	setp.ge.u32 	%p135, %r474, %r116;
	or.pred  	%p136, %p134, %p135;
	mov.u16 	%rs300, %rs167;
	@%p136 bra 	$L__BB0_84;
	ld.shared.u16 	%rs300, [%r33+480];
$L__BB0_84:
	st.shared.u16 	[%r34], %rs300;
	mov.u16 	%rs301, %rs167;
	@%p95 bra 	$L__BB0_86;
	ld.shared.u16 	%rs301, [%r35+480];
$L__BB0_86:
	st.shared.u16 	[%r36], %rs301;
	mov.u16 	%rs302, %rs167;
	@%p98 bra 	$L__BB0_88;
	ld.shared.u16 	%rs302, [%r37+480];
$L__BB0_88:
	st.shared.u16 	[%r38], %rs302;
	mov.u16 	%rs303, %rs167;
	@%p101 bra 	$L__BB0_90;
	ld.shared.u16 	%rs303, [%r39+480];
$L__BB0_90:
	st.shared.u16 	[%r40], %rs303;
	mov.u16 	%rs304, %rs167;
	@%p104 bra 	$L__BB0_92;
	ld.shared.u16 	%rs304, [%r41+480];
$L__BB0_92:
	ld.param.u32 	%r844, [_Z26conv2d_fp16_wmma_v6_kernelPK6__halfS1_S1_PS_iiiii_param_5];
	st.shared.u16 	[%r42], %rs304;
	bar.warp.sync 	-1;
	mov.b32 	%r475, 24;
	wmma.load.a.sync.aligned.row.m16n16k16.shared.f16 	{%r476, %r477, %r478, %r479, %r480, %r481, %r482, %r483}, [%r11], %r475;
	mov.u32 	%r484, _ZZ26conv2d_fp16_wmma_v6_kernelPK6__halfS1_S1_PS_iiiiiE8s_weight;
	add.s32 	%r485, %r484, 4608;
	wmma.load.b.sync.aligned.col.m16n16k16.shared.f16 	{%r486, %r487, %r488, %r489, %r490, %r491, %r492, %r493}, [%r485], %r475;
	wmma.mma.sync.aligned.row.col.m16n16k16.f32.f32 {%f81, %f82, %f83, %f84, %f85, %f86, %f87, %f88}, {%r476, %r477, %r478, %r479, %r480, %r481, %r482, %r483}, {%r486, %r487, %r488, %r489, %r490, %r491, %r492, %r493}, {%f65, %f66, %f67, %f68, %f69, %f70, %f71, %f72};
	add.s32 	%r494, %r484, 5376;
	wmma.load.b.sync.aligned.col.m16n16k16.shared.f16 	{%r495, %r496, %r497, %r498, %r499, %r500, %r501, %r502}, [%r494], %r475;
	wmma.mma.sync.aligned.row.col.m16n16k16.f32.f32 {%f89, %f90, %f91, %f92, %f93, %f94, %f95, %f96}, {%r476, %r477, %r478, %r479, %r480, %r481, %r482, %r483}, {%r495, %r496, %r497, %r498, %r499, %r500, %r501, %r502}, {%f73, %f74, %f75, %f76, %f77, %f78, %f79, %f80};
	bar.warp.sync 	-1;
	shr.u32 	%r503, %r3, 4;
	add.s32 	%r505, %r9, %r503;
	shr.u32 	%r506, %r505, 3;
	add.s32 	%r507, %r6, %r506;
	setp.ge.u32 	%p141, %r507, %r844;
	add.s32 	%r508, %r7, %r503;
	setp.ge.u32 	%p142, %r508, %r116;
	or.pred  	%p143, %p141, %p142;
	mov.u16 	%rs305, %rs167;
	@%p143 bra 	$L__BB0_94;
	ld.shared.u16 	%rs305, [%r27+528];
$L__BB0_94:
	st.shared.u16 	[%r28], %rs305;
	mov.u16 	%rs306, %rs167;
	@%p86 bra 	$L__BB0_96;
	ld.shared.u16 	%rs306, [%r29+528];
$L__BB0_96:
	st.shared.u16 	[%r30], %rs306;
	mov.u16 	%rs307, %rs167;
	@%p89 bra 	$L__BB0_98;
	ld.shared.u16 	%rs307, [%r31+528];
$L__BB0_98:
	ld.param.u32 	%r845, [_Z26conv2d_fp16_wmma_v6_kernelPK6__halfS1_S1_PS_iiiii_param_5];
	st.shared.u16 	[%r32], %rs307;
	or.b32  	%r509, %r3, 96;
	shr.u32 	%r510, %r509, 4;
	add.s32 	%r512, %r9, %r510;
	shr.u32 	%r513, %r512, 3;
	add.s32 	%r514, %r6, %r513;
	setp.ge.u32 	%p146, %r514, %r845;
	add.s32 	%r515, %r7, %r510;
	setp.ge.u32 	%p147, %r515, %r116;
	or.pred  	%p148, %p146, %p147;
	mov.u16 	%rs308, %rs167;
	@%p148 bra 	$L__BB0_100;
	ld.shared.u16 	%rs308, [%r33+528];
$L__BB0_100:
	st.shared.u16 	[%r34], %rs308;
	mov.u16 	%rs309, %rs167;
	@%p95 bra 	$L__BB0_102;
	ld.shared.u16 	%rs309, [%r35+528];
$L__BB0_102:
	st.shared.u16 	[%r36], %rs309;
	mov.u16 	%rs310, %rs167;
	@%p98 bra 	$L__BB0_104;
	ld.shared.u16 	%rs310, [%r37+528];
$L__BB0_104:
	st.shared.u16 	[%r38], %rs310;
	mov.u16 	%rs311, %rs167;
	@%p101 bra 	$L__BB0_106;
	ld.shared.u16 	%rs311, [%r39+528];
$L__BB0_106:
	st.shared.u16 	[%r40], %rs311;
	mov.u16 	%rs312, %rs167;
	@%p104 bra 	$L__BB0_108;
	ld.shared.u16 	%rs312, [%r41+528];
$L__BB0_108:
	ld.param.u32 	%r846, [_Z26conv2d_fp16_wmma_v6_kernelPK6__halfS1_S1_PS_iiiii_param_5];
	st.shared.u16 	[%r42], %rs312;
	bar.warp.sync 	-1;
	mov.b32 	%r516, 24;
	wmma.load.a.sync.aligned.row.m16n16k16.shared.f16 	{%r517, %r518, %r519, %r520, %r521, %r522, %r523, %r524}, [%r11], %r516;
	mov.u32 	%r525, _ZZ26conv2d_fp16_wmma_v6_kernelPK6__halfS1_S1_PS_iiiiiE8s_weight;
	add.s32 	%r526, %r525, 6144;
	wmma.load.b.sync.aligned.col.m16n16k16.shared.f16 	{%r527, %r528, %r529, %r530, %r531, %r532, %r533, %r534}, [%r526], %r516;
	wmma.mma.sync.aligned.row.col.m16n16k16.f32.f32 {%f97, %f98, %f99, %f100, %f101, %f102, %f103, %f104}, {%r517, %r518, %r519, %r520, %r521, %r522, %r523, %r524}, {%r527, %r528, %r529, %r530, %r531, %r532, %r533, %r534}, {%f81, %f82, %f83, %f84, %f85, %f86, %f87, %f88};
	add.s32 	%r535, %r525, 6912;
	wmma.load.b.sync.aligned.col.m16n16k16.shared.f16 	{%r536, %r537, %r538, %r539, %r540, %r541, %r542, %r543}, [%r535], %r516;
	wmma.mma.sync.aligned.row.col.m16n16k16.f32.f32 {%f105, %f106, %f107, %f108, %f109, %f110, %f111, %f112}, {%r517, %r518, %r519, %r520, %r521, %r522, %r523, %r524}, {%r536, %r537, %r538, %r539, %r540, %r541, %r542, %r543}, {%f89, %f90, %f91, %f92, %f93, %f94, %f95, %f96};
	bar.warp.sync 	-1;
	shr.u32 	%r544, %r3, 4;
	add.s32 	%r546, %r9, %r544;
	shr.u32 	%r547, %r546, 3;
	add.s32 	%r548, %r6, %r547;
	setp.ge.u32 	%p153, %r548, %r846;
	add.s32 	%r549, %r7, %r544;
	setp.ge.u32 	%p154, %r549, %r116;
	or.pred  	%p155, %p153, %p154;
	mov.u16 	%rs313, %rs167;
	@%p155 bra 	$L__BB0_110;
	ld.shared.u16 	%rs313, [%r27+576];
$L__BB0_110:
	st.shared.u16 	[%r28], %rs313;
	mov.u16 	%rs314, %rs167;
	@%p86 bra 	$L__BB0_112;
	ld.shared.u16 	%rs314, [%r29+576];
$L__BB0_112:
	st.shared.u16 	[%r30], %rs314;
	mov.u16 	%rs315, %rs167;
	@%p89 bra 	$L__BB0_114;
	ld.shared.u16 	%rs315, [%r31+576];
$L__BB0_114:
	ld.param.u32 	%r847, [_Z26conv2d_fp16_wmma_v6_kernelPK6__halfS1_S1_PS_iiiii_param_5];
	st.shared.u16 	[%r32], %rs315;
	or.b32  	%r550, %r3, 96;
	shr.u32 	%r551, %r550, 4;
	add.s32 	%r553, %r9, %r551;
	shr.u32 	%r554, %r553, 3;
	add.s32 	%r555, %r6, %r554;
	setp.ge.u32 	%p158, %r555, %r847;
	add.s32 	%r556, %r7, %r551;
	setp.ge.u32 	%p159, %r556, %r116;
	or.pred  	%p160, %p158, %p159;
	mov.u16 	%rs316, %rs167;
	@%p160 bra 	$L__BB0_116;
	ld.shared.u16 	%rs316, [%r33+576];
$L__BB0_116:
	st.shared.u16 	[%r34], %rs316;
	mov.u16 	%rs317, %rs167;
	@%p95 bra 	$L__BB0_118;
	ld.shared.u16 	%rs317, [%r35+576];
$L__BB0_118:
	st.shared.u16 	[%r36], %rs317;
	mov.u16 	%rs318, %rs167;
	@%p98 bra 	$L__BB0_120;
	ld.shared.u16 	%rs318, [%r37+576];
$L__BB0_120:
	st.shared.u16 	[%r38], %rs318;
	mov.u16 	%rs319, %rs167;
	@%p101 bra 	$L__BB0_122;
	ld.shared.u16 	%rs319, [%r39+576];
$L__BB0_122:
	st.shared.u16 	[%r40], %rs319;
	mov.u16 	%rs320, %rs167;
	@%p104 bra 	$L__BB0_124;
	ld.shared.u16 	%rs320, [%r41+576];
$L__BB0_124:
	ld.param.u32 	%r848, [_Z26conv2d_fp16_wmma_v6_kernelPK6__halfS1_S1_PS_iiiii_param_5];
	st.shared.u16 	[%r42], %rs320;
	bar.warp.sync 	-1;
	mov.b32 	%r557, 24;
	wmma.load.a.sync.aligned.row.m16n16k16.shared.f16 	{%r558, %r559, %r560, %r561, %r562, %r563, %r564, %r565}, [%r11], %r557;
	mov.u32 	%r566, _ZZ26conv2d_fp16_wmma_v6_kernelPK6__halfS1_S1_PS_iiiiiE8s_weight;
	add.s32 	%r567, %r566, 7680;
	wmma.load.b.sync.aligned.col.m16n16k16.shared.f16 	{%r568, %r569, %r570, %r571, %r572, %r573, %r574, %r575}, [%r567], %r557;
	wmma.mma.sync.aligned.row.col.m16n16k16.f32.f32 {%f113, %f114, %f115, %f116, %f117, %f118, %f119, %f120}, {%r558, %r559, %r560, %r561, %r562, %r563, %r564, %r565}, {%r568, %r569, %r570, %r571, %r572, %r573, %r574, %r575}, {%f97, %f98, %f99, %f100, %f101, %f102, %f103, %f104};
	add.s32 	%r576, %r566, 8448;
	wmma.load.b.sync.aligned.col.m16n16k16.shared.f16 	{%r577, %r578, %r579, %r580, %r581, %r582, %r583, %r584}, [%r576], %r557;
	wmma.mma.sync.aligned.row.col.m16n16k16.f32.f32 {%f121, %f122, %f123, %f124, %f125, %f126, %f127, %f128}, {%r558, %r559, %r560, %r561, %r562, %r563, %r564, %r565}, {%r577, %r578, %r579, %r580, %r581, %r582, %r583, %r584}, {%f105, %f106, %f107, %f108, %f109, %f110, %f111, %f112};
	bar.warp.sync 	-1;
	shr.u32 	%r585, %r3, 4;
	add.s32 	%r587, %r9, %r585;
	shr.u32 	%r588, %r587, 3;
	add.s32 	%r589, %r6, %r588;
	setp.ge.u32 	%p165, %r589, %r848;
	add.s32 	%r590, %r7, %r585;
	setp.ge.u32 	%p166, %r590, %r116;
	or.pred  	%p167, %p165, %p166;
	mov.u16 	%rs321, %rs167;
	@%p167 bra 	$L__BB0_126;
	ld.shared.u16 	%rs321, [%r27+960];
$L__BB0_126:
	st.shared.u16 	[%r28], %rs321;
	mov.u16 	%rs322, %rs167;
	@%p86 bra 	$L__BB0_128;
	ld.shared.u16 	%rs322, [%r29+960];
$L__BB0_128:
	st.shared.u16 	[%r30], %rs322;
	mov.u16 	%rs323, %rs167;
	@%p89 bra 	$L__BB0_130;
	ld.shared.u16 	%rs323, [%r31+960];
$L__BB0_130:
	ld.param.u32 	%r849, [_Z26conv2d_fp16_wmma_v6_kernelPK6__halfS1_S1_PS_iiiii_param_5];
	st.shared.u16 	[%r32], %rs323;
	or.b32  	%r591, %r3, 96;
	shr.u32 	%r592, %r591, 4;
	add.s32 	%r594, %r9, %r592;
	shr.u32 	%r595, %r594, 3;
	add.s32 	%r596, %r6, %r595;
	setp.ge.u32 	%p170, %r596, %r849;
	add.s32 	%r597, %r7, %r592;
	setp.ge.u32 	%p171, %r597, %r116;
	or.pred  	%p172, %p170, %p171;
	mov.u16 	%rs324, %rs167;
	@%p172 bra 	$L__BB0_132;
	ld.shared.u16 	%rs324, [%r33+960];
$L__BB0_132:
	st.shared.u16 	[%r34], %rs324;
	mov.u16 	%rs325, %rs167;
	@%p95 bra 	$L__BB0_134;
	ld.shared.u16 	%rs325, [%r35+960];
$L__BB0_134:
	st.shared.u16 	[%r36], %rs325;
	mov.u16 	%rs326, %rs167;
	@%p98 bra 	$L__BB0_136;
	ld.shared.u16 	%rs326, [%r37+960];
$L__BB0_136:
	st.shared.u16 	[%r38], %rs326;
	mov.u16 	%rs327, %rs167;
	@%p101 bra 	$L__BB0_138;
	ld.shared.u16 	%rs327, [%r39+960];
$L__BB0_138:
	st.shared.u16 	[%r40], %rs327;
	mov.u16 	%rs328, %rs167;
	@%p104 bra 	$L__BB0_140;
	ld.shared.u16 	%rs328, [%r41+960];
$L__BB0_140:
	ld.param.u32 	%r850, [_Z26conv2d_fp16_wmma_v6_kernelPK6__halfS1_S1_PS_iiiii_param_5];
	st.shared.u16 	[%r42], %rs328;
	bar.warp.sync 	-1;
	mov.b32 	%r598, 24;
	wmma.load.a.sync.aligned.row.m16n16k16.shared.f16 	{%r599, %r600, %r601, %r602, %r603, %r604, %r605, %r606}, [%r11], %r598;
	mov.u32 	%r607, _ZZ26conv2d_fp16_wmma_v6_kernelPK6__halfS1_S1_PS_iiiiiE8s_weight;
	add.s32 	%r608, %r607, 9216;
	wmma.load.b.sync.aligned.col.m16n16k16.shared.f16 	{%r609, %r610, %r611, %r612, %r613, %r614, %r615, %r616}, [%r608], %r598;
	wmma.mma.sync.aligned.row.col.m16n16k16.f32.f32 {%f129, %f130, %f131, %f132, %f133, %f134, %f135, %f136}, {%r599, %r600, %r601, %r602, %r603, %r604, %r605, %r606}, {%r609, %r610, %r611, %r612, %r613, %r614, %r615, %r616}, {%f113, %f114, %f115, %f116, %f117, %f118, %f119, %f120};
	add.s32 	%r617, %r607, 9984;
	wmma.load.b.sync.aligned.col.m16n16k16.shared.f16 	{%r618, %r619, %r620, %r621, %r622, %r623, %r624, %r625}, [%r617], %r598;
	wmma.mma.sync.aligned.row.col.m16n16k16.f32.f32 {%f137, %f138, %f139, %f140, %f141, %f142, %f143, %f144}, {%r599, %r600, %r601, %r602, %r603, %r604, %r605, %r606}, {%r618, %r619, %r620, %r621, %r622, %r623, %r624, %r625}, {%f121, %f122, %f123, %f124, %f125, %f126, %f127, %f128};
	bar.warp.sync 	-1;
	shr.u32 	%r626, %r3, 4;
	add.s32 	%r628, %r9, %r626;
	shr.u32 	%r629, %r628, 3;
	add.s32 	%r630, %r6, %r629;
	setp.ge.u32 	%p177, %r630, %r850;
	add.s32 	%r631, %r7, %r626;
	setp.ge.u32 	%p178, %r631, %r116;
	or.pred  	%p179, %p177, %p178;
	mov.u16 	%rs329, %rs167;
	@%p179 bra 	$L__BB0_142;
	ld.shared.u16 	%rs329, [%r27+1008];
$L__BB0_142:
	st.shared.u16 	[%r28], %rs329;
	mov.u16 	%rs330, %rs167;
	@%p86 bra 	$L__BB0_144;
	ld.shared.u16 	%rs330, [%r29+1008];
$L__BB0_144:
	st.shared.u16 	[%r30], %rs330;
	mov.u16 	%rs331, %rs167;
	@%p89 bra 	$L__BB0_146;
	ld.shared.u16 	%rs331, [%r31+1008];
$L__BB0_146:
	ld.param.u32 	%r851, [_Z26conv2d_fp16_wmma_v6_kernelPK6__halfS1_S1_PS_iiiii_param_5];
	st.shared.u16 	[%r32], %rs331;
	or.b32  	%r632, %r3, 96;
	shr.u32 	%r633, %r632, 4;
	add.s32 	%r635, %r9, %r633;
	shr.u32 	%r636, %r635, 3;
	add.s32 	%r637, %r6, %r636;
	setp.ge.u32 	%p182, %r637, %r851;
	add.s32 	%r638, %r7, %r633;
	setp.ge.u32 	%p183, %r638, %r116;
	or.pred  	%p184, %p182, %p183;
	mov.u16 	%rs332, %rs167;
	@%p184 bra 	$L__BB0_148;
	ld.shared.u16 	%rs332, [%r33+1008];
$L__BB0_148:
	st.shared.u16 	[%r34], %rs332;
	mov.u16 	%rs333, %rs167;
	@%p95 bra 	$L__BB0_150;
	ld.shared.u16 	%rs333, [%r35+1008];
$L__BB0_150:
	st.shared.u16 	[%r36], %rs333;
	mov.u16 	%rs334, %rs167;
	@%p98 bra 	$L__BB0_152;
	ld.shared.u16 	%rs334, [%r37+1008];
$L__BB0_152:
	st.shared.u16 	[%r38], %rs334;
	mov.u16 	%rs335, %rs167;
	@%p101 bra 	$L__BB0_154;
	ld.shared.u16 	%rs335, [%r39+1008];
$L__BB0_154:
	st.shared.u16 	[%r40], %rs335;
	mov.u16 	%rs336, %rs167;
	@%p104 bra 	$L__BB0_156;
	ld.shared.u16 	%rs336, [%r41+1008];
$L__BB0_156:
	ld.param.u32 	%r852, [_Z26conv2d_fp16_wmma_v6_kernelPK6__halfS1_S1_PS_iiiii_param_5];
	st.shared.u16 	[%r42], %rs336;
	bar.warp.sync 	-1;
	mov.b32 	%r639, 24;
	wmma.load.a.sync.aligned.row.m16n16k16.shared.f16 	{%r640, %r641, %r642, %r643, %r644, %r645, %r646, %r647}, [%r11], %r639;
	mov.u32 	%r648, _ZZ26conv2d_fp16_wmma_v6_kernelPK6__halfS1_S1_PS_iiiiiE8s_weight;
	add.s32 	%r649, %r648, 10752;
	wmma.load.b.sync.aligned.col.m16n16k16.shared.f16 	{%r650, %r651, %r652, %r653, %r654, %r655, %r656, %r657}, [%r649], %r639;
	wmma.mma.sync.aligned.row.col.m16n16k16.f32.f32 {%f145, %f146, %f147, %f148, %f149, %f150, %f151, %f152}, {%r640, %r641, %r642, %r643, %r644, %r645, %r646, %r647}, {%r650, %r651, %r652, %r653, %r654, %r655, %r656, %r657}, {%f129, %f130, %f131, %f132, %f133, %f134, %f135, %f136};
	add.s32 	%r658, %r648, 11520;
	wmma.load.b.sync.aligned.col.m16n16k16.shared.f16 	{%r659, %r660, %r661, %r662, %r663, %r664, %r665, %r666}, [%r658], %r639;
	wmma.mma.sync.aligned.row.col.m16n16k16.f32.f32 {%f153, %f154, %f155, %f156, %f157, %f158, %f159, %f160}, {%r640, %r641, %r642, %r643, %r644, %r645, %r646, %r647}, {%r659, %r660, %r661, %r662, %r663, %r664, %r665, %r666}, {%f137, %f138, %f139, %f140, %f141, %f142, %f143, %f144};
	bar.warp.sync 	-1;
	shr.u32 	%r667, %r3, 4;
	add.s32 	%r669, %r9, %r667;
	shr.u32 	%r670, %r669, 3;
	add.s32 	%r671, %r6, %r670;
	setp.ge.u32 	%p189, %r671, %r852;
	add.s32 	%r672, %r7, %r667;
	setp.ge.u32 	%p190, %r672, %r116;
	or.pred  	%p191, %p189, %p190;
	mov.u16 	%rs337, %rs167;
	@%p191 bra 	$L__BB0_158;
	ld.shared.u16 	%rs337, [%r27+1056];
$L__BB0_158:
	st.shared.u16 	[%r28], %rs337;
	mov.u16 	%rs338, %rs167;
	@%p86 bra 	$L__BB0_160;
	ld.shared.u16 	%rs338, [%r29+1056];
$L__BB0_160:
	st.shared.u16 	[%r30], %rs338;
	mov.u16 	%rs339, %rs167;
	@%p89 bra 	$L__BB0_162;
	ld.shared.u16 	%rs339, [%r31+1056];
$L__BB0_162:
	ld.param.u32 	%r853, [_Z26conv2d_fp16_wmma_v6_kernelPK6__halfS1_S1_PS_iiiii_param_5];
	st.shared.u16 	[%r32], %rs339;
	or.b32  	%r673, %r3, 96;
	shr.u32 	%r674, %r673, 4;
	add.s32 	%r676, %r9, %r674;
	shr.u32 	%r677, %r676, 3;
	add.s32 	%r678, %r6, %r677;
	setp.ge.u32 	%p194, %r678, %r853;
	add.s32 	%r679, %r7, %r674;
	setp.ge.u32 	%p195, %r679, %r116;
	or.pred  	%p196, %p194, %p195;
	mov.u16 	%rs340, %rs167;
	@%p196 bra 	$L__BB0_164;
	ld.shared.u16 	%rs340, [%r33+1056];
$L__BB0_164:
	st.shared.u16 	[%r34], %rs340;
	mov.u16 	%rs341, %rs167;
	@%p95 bra 	$L__BB0_166;
	ld.shared.u16 	%rs341, [%r35+1056];
$L__BB0_166:
	st.shared.u16 	[%r36], %rs341;
	mov.u16 	%rs342, %rs167;
	@%p98 bra 	$L__BB0_168;
	ld.shared.u16 	%rs342, [%r37+1056];
$L__BB0_168:
	st.shared.u16 	[%r38], %rs342;
	mov.u16 	%rs343, %rs167;
	@%p101 bra 	$L__BB0_170;
	ld.shared.u16 	%rs343, [%r39+1056];
$L__BB0_170:
	st.shared.u16 	[%r40], %rs343;
	mov.u16 	%rs344, %rs167;
	@%p104 bra 	$L__BB0_172;
	ld.shared.u16 	%rs344, [%r41+1056];
$L__BB0_172:
	st.shared.u16 	[%r42], %rs344;
	bar.warp.sync 	-1;
	mov.b32 	%r680, 24;
	wmma.load.a.sync.aligned.row.m16n16k16.shared.f16 	{%r681, %r682, %r683, %r684, %r685, %r686, %r687, %r688}, [%r11], %r680;
	add.s32 	%r690, %r648, 12288;
	wmma.load.b.sync.aligned.col.m16n16k16.shared.f16 	{%r691, %r692, %r693, %r694, %r695, %r696, %r697, %r698}, [%r690], %r680;
	wmma.mma.sync.aligned.row.col.m16n16k16.f32.f32 {%f243, %f242, %f241, %f240, %f239, %f238, %f237, %f236}, {%r681, %r682, %r683, %r684, %r685, %r686, %r687, %r688}, {%r691, %r692, %r693, %r694, %r695, %r696, %r697, %r698}, {%f145, %f146, %f147, %f148, %f149, %f150, %f151, %f152};
	add.s32 	%r699, %r648, 13056;
	wmma.load.b.sync.aligned.col.m16n16k16.shared.f16 	{%r700, %r701, %r702, %r703, %r704, %r705, %r706, %r707}, [%r699], %r680;
	wmma.mma.sync.aligned.row.col.m16n16k16.f32.f32 {%f235, %f234, %f233, %f232, %f231, %f230, %f229, %f228}, {%r681, %r682, %r683, %r684, %r685, %r686, %r687, %r688}, {%r700, %r701, %r702, %r703, %r704, %r705, %r706, %r707}, {%f153, %f154, %f155, %f156, %f157, %f158, %f159, %f160};
	bar.warp.sync 	-1;
	bar.sync 	0;
	add.s32 	%r867, %r867, 16;
	setp.lt.s32 	%p201, %r867, %r117;
	@%p201 bra 	$L__BB0_4;
$L__BB0_173:
	ld.param.u32 	%r854, [_Z26conv2d_fp16_wmma_v6_kernelPK6__halfS1_S1_PS_iiiii_param_5];
	mov.u32 	%r708, _ZZ26conv2d_fp16_wmma_v6_kernelPK6__halfS1_S1_PS_iiiiiE5s_out;
	mad.lo.s32 	%r51, %r2, 1280, %r708;
	and.b32  	%r709, %r1, 15;
	add.s32 	%r710, %r8, %r709;
	shl.b32 	%r712, %r1, 2;
	and.b32  	%r713, %r712, 60;
	add.s32 	%r52, %r51, %r713;
	mul.lo.s32 	%r53, %r4, %r854;
	mov.b32 	%r714, 20;
	wmma.store.d.sync.aligned.row.m16n16k16.shared.f32 	[%r51], {%f243, %f242, %f241, %f240, %f239, %f238, %f237, %f236}, %r714;
	bar.warp.sync 	-1;
	setp.lt.s32 	%p202, %r710, %r118;
	cvt.u64.u32 	%rd4, %r710;
	cvta.to.global.u64 	%rd28, %rd6;
	mul.wide.u32 	%rd29, %r710, 2;
	add.s64 	%rd5, %rd28, %rd29;
	shr.u32 	%r715, %r3, 4;
	add.s32 	%r717, %r9, %r715;
	shr.u32 	%r718, %r717, 3;
	add.s32 	%r54, %r718, %r6;
	add.s32 	%r55, %r715, %r7;
	setp.lt.s32 	%p203, %r54, %r854;
	setp.lt.s32 	%p204, %r55, %r116;
	and.pred  	%p205, %p203, %p204;
	and.pred  	%p206, %p205, %p202;
	mad.lo.s32 	%r56, %r715, 80, %r52;
	@%p206 bra 	$L__BB0_174;
	bra.uni 	$L__BB0_175;
$L__BB0_174:
	cvt.u32.u64 	%r719, %rd4;
	ld.shared.f32 	%f182, [%r56];
	ld.global.nc.u16 	%rs231, [%rd5];
	// begin inline asm
	{  cvt.f32.f16 %f180, %rs231;}

	// end inline asm
	add.f32 	%f181, %f182, %f180;
	// begin inline asm
	{  cvt.rn.f16.f32 %rs232, %f181;}

	// end inline asm
	add.s32 	%r720, %r54, %r53;
	mad.lo.s32 	%r721, %r720, %r116, %r55;
	mad.lo.s32 	%r722, %r721, %r118, %r719;
	mul.wide.u32 	%rd30, %r722, 2;
	add.s64 	%rd31, %rd3, %rd30;
	st.global.u16 	[%rd31], %rs232;
$L__BB0_175:
	ld.param.u32 	%r855, [_Z26conv2d_fp16_wmma_v6_kernelPK6__halfS1_S1_PS_iiiii_param_5];
	cvt.u32.u64 	%r723, %rd4;
	setp.ge.s32 	%p207, %r723, %r118;
	or.b32  	%r724, %r3, 32;
	shr.u32 	%r725, %r724, 4;
	add.s32 	%r727, %r9, %r725;
	shr.u32 	%r728, %r727, 3;
	add.s32 	%r93, %r728, %r6;
	add.s32 	%r94, %r725, %r7;
	setp.ge.s32 	%p208, %r93, %r855;
	setp.ge.s32 	%p209, %r94, %r116;
	or.pred  	%p210, %p208, %p209;
	mad.lo.s32 	%r95, %r725, 80, %r52;
	or.pred  	%p211, %p210, %p207;
	@%p211 bra 	$L__BB0_177;
	ld.shared.f32 	%f185, [%r95];
	ld.global.nc.u16 	%rs233, [%rd5];
	// begin inline asm
	{  cvt.f32.f16 %f183, %rs233;}

	// end inline asm
	add.f32 	%f184, %f185, %f183;
	// begin inline asm
	{  cvt.rn.f16.f32 %rs234, %f184;}

	// end inline asm
	add.s32 	%r730, %r93, %r53;
	mad.lo.s32 	%r731, %r730, %r116, %r94;
	mad.lo.s32 	%r732, %r731, %r118, %r723;
	mul.wide.u32 	%rd33, %r732, 2;
	add.s64 	%rd34, %rd3, %rd33;
	st.global.u16 	[%rd34], %rs234;
$L__BB0_177:
	ld.param.u32 	%r856, [_Z26conv2d_fp16_wmma_v6_kernelPK6__halfS1_S1_PS_iiiii_param_5];
	setp.ge.s32 	%p212, %r723, %r118;
	or.b32  	%r734, %r3, 64;
	shr.u32 	%r735, %r734, 4;
	add.s32 	%r737, %r9, %r735;
	shr.u32 	%r738, %r737, 3;
	add.s32 	%r96, %r738, %r6;
	add.s32 	%r97, %r735, %r7;
	setp.ge.s32 	%p213, %r96, %r856;
	setp.ge.s32 	%p214, %r97, %r116;
	or.pred  	%p215, %p213, %p214;
	mad.lo.s32 	%r98, %r735, 80, %r52;
	or.pred  	%p216, %p215, %p212;
	@%p216 bra 	$L__BB0_179;
	ld.shared.f32 	%f188, [%r98];
	ld.global.nc.u16 	%rs235, [%rd5];
	// begin inline asm
	{  cvt.f32.f16 %f186, %rs235;}

	// end inline asm
	add.f32 	%f187, %f188, %f186;
	// begin inline asm
	{  cvt.rn.f16.f32 %rs236, %f187;}

	// end inline asm
	add.s32 	%r740, %r96, %r53;
	mad.lo.s32 	%r741, %r740, %r116, %r97;
	mad.lo.s32 	%r742, %r741, %r118, %r723;
	mul.wide.u32 	%rd36, %r742, 2;
	add.s64 	%rd37, %rd3, %rd36;
	st.global.u16 	[%rd37], %rs236;
$L__BB0_179:
	ld.param.u32 	%r857, [_Z26conv2d_fp16_wmma_v6_kernelPK6__halfS1_S1_PS_iiiii_param_5];
	setp.ge.s32 	%p217, %r723, %r118;
	or.b32  	%r744, %r3, 96;
	shr.u32 	%r745, %r744, 4;
	add.s32 	%r747, %r9, %r745;
	shr.u32 	%r748, %r747, 3;
	add.s32 	%r99, %r748, %r6;
	add.s32 	%r100, %r745, %r7;
	setp.ge.s32 	%p218, %r99, %r857;
	setp.ge.s32 	%p219, %r100, %r116;
	or.pred  	%p220, %p218, %p219;
	mad.lo.s32 	%r101, %r745, 80, %r52;
	or.pred  	%p221, %p220, %p217;
	@%p221 bra 	$L__BB0_181;
	ld.shared.f32 	%f191, [%r101];
	ld.global.nc.u16 	%rs237, [%rd5];
	// begin inline asm
	{  cvt.f32.f16 %f189, %rs237;}

	// end inline asm
	add.f32 	%f190, %f191, %f189;
	// begin inline asm
	{  cvt.rn.f16.f32 %rs238, %f190;}

	// end inline asm
	add.s32 	%r750, %r99, %r53;
	mad.lo.s32 	%r751, %r750, %r116, %r100;
	mad.lo.s32 	%r752, %r751, %r118, %r723;
	mul.wide.u32 	%rd39, %r752, 2;
	add.s64 	%rd40, %rd3, %rd39;
	st.global.u16 	[%rd40], %rs238;
$L__BB0_181:
	ld.param.u32 	%r858, [_Z26conv2d_fp16_wmma_v6_kernelPK6__halfS1_S1_PS_iiiii_param_5];
	setp.ge.s32 	%p222, %r723, %r118;
	or.b32  	%r754, %r3, 128;
	shr.u32 	%r755, %r754, 4;
	add.s32 	%r757, %r9, %r755;
	shr.u32 	%r758, %r757, 3;
	add.s32 	%r102, %r758, %r6;
	and.b32  	%r759, %r755, 1;
	add.s32 	%r103, %r759, %r7;
	setp.ge.s32 	%p223, %r102, %r858;
	setp.ge.s32 	%p224, %r103, %r116;
	or.pred  	%p225, %p223, %p224;
	mad.lo.s32 	%r104, %r755, 80, %r52;
	or.pred  	%p226, %p225, %p222;
	@%p226 bra 	$L__BB0_183;
	ld.shared.f32 	%f194, [%r104];
	ld.global.nc.u16 	%rs239, [%rd5];
	// begin inline asm
	{  cvt.f32.f16 %f192, %rs239;}

	// end inline asm
	add.f32 	%f193, %f194, %f192;
	// begin inline asm
	{  cvt.rn.f16.f32 %rs240, %f193;}

	// end inline asm
	add.s32 	%r761, %r102, %r53;
	mad.lo.s32 	%r762, %r761, %r116, %r103;
	mad.lo.s32 	%r763, %r762, %r118, %r723;
	mul.wide.u32 	%rd42, %r763, 2;
	add.s64 	%rd43, %rd3, %rd42;
	st.global.u16 	[%rd43], %rs240;
$L__BB0_183:
	ld.param.u32 	%r859, [_Z26conv2d_fp16_wmma_v6_kernelPK6__halfS1_S1_PS_iiiii_param_5];
	setp.ge.s32 	%p227, %r723, %r118;
	or.b32  	%r765, %r3, 160;
	shr.u32 	%r766, %r765, 4;
	add.s32 	%r768, %r9, %r766;
	shr.u32 	%r769, %r768, 3;
	add.s32 	%r105, %r769, %r6;
	and.b32  	%r770, %r766, 3;
	add.s32 	%r106, %r770, %r7;
	setp.lt.s32 	%p228, %r105, %r859;
	setp.lt.s32 	%p229, %r106, %r116;
	and.pred  	%p7, %p228, %p229;
	not.pred 	%p230, %p7;
	mad.lo.s32 	%r107, %r766, 80, %r52;
	or.pred  	%p231, %p230, %p227;
	@%p231 bra 	$L__BB0_185;
	ld.shared.f32 	%f197, [%r107];
	ld.global.nc.u16 	%rs241, [%rd5];
	// begin inline asm
	{  cvt.f32.f16 %f195, %rs241;}

	// end inline asm
	add.f32 	%f196, %f197, %f195;
	// begin inline asm
	{  cvt.rn.f16.f32 %rs242, %f196;}

	// end inline asm
	add.s32 	%r772, %r105, %r53;
	mad.lo.s32 	%r773, %r772, %r116, %r106;
	mad.lo.s32 	%r774, %r773, %r118, %r723;
	mul.wide.u32 	%rd45, %r774, 2;
	add.s64 	%rd46, %rd3, %rd45;
	st.global.u16 	[%rd46], %rs242;
$L__BB0_185:
	ld.param.u32 	%r860, [_Z26conv2d_fp16_wmma_v6_kernelPK6__halfS1_S1_PS_iiiii_param_5];
	setp.ge.s32 	%p232, %r723, %r118;
	or.b32  	%r776, %r3, 192;
	shr.u32 	%r777, %r776, 4;
	add.s32 	%r779, %r9, %r777;
	shr.u32 	%r780, %r779, 3;
	add.s32 	%r108, %r780, %r6;
	and.b32  	%r781, %r777, 5;
	add.s32 	%r109, %r781, %r7;
	setp.lt.s32 	%p233, %r108, %r860;
	setp.lt.s32 	%p234, %r109, %r116;
	and.pred  	%p8, %p233, %p234;
	not.pred 	%p235, %p8;
	mad.lo.s32 	%r110, %r777, 80, %r52;
	or.pred  	%p236, %p235, %p232;
	@%p236 bra 	$L__BB0_187;
	ld.shared.f32 	%f200, [%r110];
	ld.global.nc.u16 	%rs243, [%rd5];
	// begin inline asm
	{  cvt.f32.f16 %f198, %rs243;}

	// end inline asm
	add.f32 	%f199, %f200, %f198;
	// begin inline asm
	{  cvt.rn.f16.f32 %rs244, %f199;}

	// end inline asm
	add.s32 	%r783, %r108, %r53;
	mad.lo.s32 	%r784, %r783, %r116, %r109;
	mad.lo.s32 	%r785, %r784, %r118, %r723;
	mul.wide.u32 	%rd48, %r785, 2;
	add.s64 	%rd49, %rd3, %rd48;
	st.global.u16 	[%rd49], %rs244;
$L__BB0_187:
	ld.param.u32 	%r861, [_Z26conv2d_fp16_wmma_v6_kernelPK6__halfS1_S1_PS_iiiii_param_5];
	setp.ge.s32 	%p237, %r723, %r118;
	or.b32  	%r787, %r3, 224;
	shr.u32 	%r788, %r787, 4;
	add.s32 	%r790, %r9, %r788;
	shr.u32 	%r791, %r790, 3;
	add.s32 	%r111, %r791, %r6;
	and.b32  	%r792, %r788, 7;
	add.s32 	%r112, %r792, %r7;
	setp.lt.s32 	%p238, %r111, %r861;
	setp.lt.s32 	%p239, %r112, %r116;
	and.pred  	%p9, %p238, %p239;
	not.pred 	%p240, %p9;
	mad.lo.s32 	%r113, %r788, 80, %r52;
	or.pred  	%p241, %p240, %p237;
	@%p241 bra 	$L__BB0_189;
	ld.shared.f32 	%f203, [%r113];
	ld.global.nc.u16 	%rs245, [%rd5];
	// begin inline asm
	{  cvt.f32.f16 %f201, %rs245;}

	// end inline asm
	add.f32 	%f202, %f203, %f201;
	// begin inline asm
	{  cvt.rn.f16.f32 %rs246, %f202;}

	// end inline asm
	add.s32 	%r794, %r111, %r53;
	mad.lo.s32 	%r795, %r794, %r116, %r112;
	mad.lo.s32 	%r796, %r795, %r118, %r723;
	mul.wide.u32 	%rd51, %r796, 2;
	add.s64 	%rd52, %rd3, %rd51;
	st.global.u16 	[%rd52], %rs246;
$L__BB0_189:
	ld.param.u32 	%r862, [_Z26conv2d_fp16_wmma_v6_kernelPK6__halfS1_S1_PS_iiiii_param_5];
	bar.warp.sync 	-1;
	mov.b32 	%r798, 20;
	wmma.store.d.sync.aligned.row.m16n16k16.shared.f32 	[%r51], {%f235, %f234, %f233, %f232, %f231, %f230, %f229, %f228}, %r798;
	bar.warp.sync 	-1;
	add.s32 	%r114, %r723, 16;
	setp.ge.s32 	%p242, %r114, %r118;
	setp.ge.s32 	%p243, %r54, %r862;
	setp.ge.s32 	%p244, %r55, %r116;
	or.pred  	%p245, %p243, %p244;
	or.pred  	%p246, %p245, %p242;
	@%p246 bra 	$L__BB0_191;
	ld.shared.f32 	%f206, [%r56];
	ld.global.nc.u16 	%rs247, [%rd5+32];
	// begin inline asm
	{  cvt.f32.f16 %f204, %rs247;}

	// end inline asm
	add.f32 	%f205, %f206, %f204;
	// begin inline asm
	{  cvt.rn.f16.f32 %rs248, %f205;}

	// end inline asm
	add.s32 	%r799, %r54, %r53;
	mad.lo.s32 	%r800, %r799, %r116, %r55;
	mul.lo.s32 	%r801, %r800, %r118;
	cvt.u64.u32 	%rd54, %r801;
	add.s64 	%rd55, %rd54, %rd4;
	shl.b64 	%rd56, %rd55, 1;
	add.s64 	%rd57, %rd3, %rd56;
	st.global.u16 	[%rd57+32], %rs248;
$L__BB0_191:
	ld.param.u32 	%r863, [_Z26conv2d_fp16_wmma_v6_kernelPK6__halfS1_S1_PS_iiiii_param_5];
	setp.ge.s32 	%p247, %r114, %r118;
	setp.ge.s32 	%p248, %r93, %r863;
	setp.ge.s32 	%p249, %r94, %r116;
	or.pred  	%p250, %p248, %p249;
	or.pred  	%p251, %p250, %p247;
	@%p251 bra 	$L__BB0_193;
	ld.shared.f32 	%f209, [%r95];
	ld.global.nc.u16 	%rs249, [%rd5+32];
	// begin inline asm
	{  cvt.f32.f16 %f207, %rs249;}

	// end inline asm
	add.f32 	%f208, %f209, %f207;
	// begin inline asm
	{  cvt.rn.f16.f32 %rs250, %f208;}

	// end inline asm
	add.s32 	%r802, %r93, %r53;
	mad.lo.s32 	%r803, %r802, %r116, %r94;
	mul.lo.s32 	%r804, %r803, %r118;
	cvt.u64.u32 	%rd58, %r804;
	add.s64 	%rd59, %rd58, %rd4;
	shl.b64 	%rd60, %rd59, 1;
	add.s64 	%rd61, %rd3, %rd60;
	st.global.u16 	[%rd61+32], %rs250;
$L__BB0_193:
	ld.param.u32 	%r864, [_Z26conv2d_fp16_wmma_v6_kernelPK6__halfS1_S1_PS_iiiii_param_5];
	setp.ge.s32 	%p252, %r114, %r118;
	setp.ge.s32 	%p253, %r96, %r864;
	setp.ge.s32 	%p254, %r97, %r116;
	or.pred  	%p255, %p253, %p254;
	or.pred  	%p256, %p255, %p252;
	@%p256 bra 	$L__BB0_195;
	ld.shared.f32 	%f212, [%r98];
	ld.global.nc.u16 	%rs251, [%rd5+32];
	// begin inline asm
	{  cvt.f32.f16 %f210, %rs251;}

	// end inline asm
	add.f32 	%f211, %f212, %f210;
	// begin inline asm
	{  cvt.rn.f16.f32 %rs252, %f211;}

	// end inline asm
	add.s32 	%r805, %r96, %r53;
	mad.lo.s32 	%r806, %r805, %r116, %r97;
	mul.lo.s32 	%r807, %r806, %r118;
	cvt.u64.u32 	%rd62, %r807;
	add.s64 	%rd63, %rd62, %rd4;
	shl.b64 	%rd64, %rd63, 1;
	add.s64 	%rd65, %rd3, %rd64;
	st.global.u16 	[%rd65+32], %rs252;
$L__BB0_195:
	ld.param.u32 	%r865, [_Z26conv2d_fp16_wmma_v6_kernelPK6__halfS1_S1_PS_iiiii_param_5];
	setp.ge.s32 	%p257, %r114, %r118;
	setp.ge.s32 	%p258, %r99, %r865;
	setp.ge.s32 	%p259, %r100, %r116;
	or.pred  	%p260, %p258, %p259;
	or.pred  	%p261, %p260, %p257;
	@%p261 bra 	$L__BB0_197;
	ld.shared.f32 	%f215, [%r101];
	ld.global.nc.u16 	%rs253, [%rd5+32];
	// begin inline asm
	{  cvt.f32.f16 %f213, %rs253;}

	// end inline asm
	add.f32 	%f214, %f215, %f213;
	// begin inline asm
	{  cvt.rn.f16.f32 %rs254, %f214;}

	// end inline asm
	add.s32 	%r808, %r99, %r53;
	mad.lo.s32 	%r809, %r808, %r116, %r100;
	mul.lo.s32 	%r810, %r809, %r118;
	cvt.u64.u32 	%rd66, %r810;
	add.s64 	%rd67, %rd66, %rd4;
	shl.b64 	%rd68, %rd67, 1;
	add.s64 	%rd69, %rd3, %rd68;
	st.global.u16 	[%rd69+32], %rs254;
$L__BB0_197:
	ld.param.u32 	%r866, [_Z26conv2d_fp16_wmma_v6_kernelPK6__halfS1_S1_PS_iiiii_param_5];
	setp.ge.s32 	%p262, %r114, %r118;
	setp.ge.s32 	%p263, %r102, %r866;
	setp.ge.s32 	%p264, %r103, %r116;
	or.pred  	%p265, %p263, %p264;
	or.pred  	%p266, %p265, %p262;
	@%p266 bra 	$L__BB0_199;
	ld.shared.f32 	%f218, [%r104];
	ld.global.nc.u16 	%rs255, [%rd5+32];
	// begin inline asm
	{  cvt.f32.f16 %f216, %rs255;}

	// end inline asm
	add.f32 	%f217, %f218, %f216;
	// begin inline asm
	{  cvt.rn.f16.f32 %rs256, %f217;}

	// end inline asm
	add.s32 	%r811, %r102, %r53;
	mad.lo.s32 	%r812, %r811, %r116, %r103;
	mul.lo.s32 	%r813, %r812, %r118;
	cvt.u64.u32 	%rd70, %r813;
	add.s64 	%rd71, %rd70, %rd4;
	shl.b64 	%rd72, %rd71, 1;
	add.s64 	%rd73, %rd3, %rd72;
	st.global.u16 	[%rd73+32], %rs256;
$L__BB0_199:
	setp.ge.s32 	%p267, %r114, %r118;
	or.pred  	%p269, %p230, %p267;
	@%p269 bra 	$L__BB0_201;
	ld.shared.f32 	%f221, [%r107];
	ld.global.nc.u16 	%rs257, [%rd5+32];
	// begin inline asm
	{  cvt.f32.f16 %f219, %rs257;}

	// end inline asm
	add.f32 	%f220, %f221, %f219;
	// begin inline asm
	{  cvt.rn.f16.f32 %rs258, %f220;}

	// end inline asm
	add.s32 	%r814, %r105, %r53;
	mad.lo.s32 	%r815, %r814, %r116, %r106;
	mul.lo.s32 	%r816, %r815, %r118;
	cvt.u64.u32 	%rd74, %r816;
	add.s64 	%rd75, %rd74, %rd4;
	shl.b64 	%rd76, %rd75, 1;
	add.s64 	%rd77, %rd3, %rd76;
	st.global.u16 	[%rd77+32], %rs258;
$L__BB0_201:
	setp.ge.s32 	%p270, %r114, %r118;
	or.pred  	%p272, %p235, %p270;
	@%p272 bra 	$L__BB0_203;
	ld.shared.f32 	%f224, [%r110];
	ld.global.nc.u16 	%rs259, [%rd5+32];
	// begin inline asm
	{  cvt.f32.f16 %f222, %rs259;}

	// end inline asm
	add.f32 	%f223, %f224, %f222;
	// begin inline asm
	{  cvt.rn.f16.f32 %rs260, %f223;}

	// end inline asm
	add.s32 	%r817, %r108, %r53;
	mad.lo.s32 	%r818, %r817, %r116, %r109;
	mul.lo.s32 	%r819, %r818, %r118;
	cvt.u64.u32 	%rd78, %r819;
	add.s64 	%rd79, %rd78, %rd4;
	shl.b64 	%rd80, %rd79, 1;
	add.s64 	%rd81, %rd3, %rd80;
	st.global.u16 	[%rd81+32], %rs260;
$L__BB0_203:
	setp.ge.s32 	%p273, %r114, %r118;
	or.pred  	%p275, %p240, %p273;
	@%p275 bra 	$L__BB0_205;
	ld.shared.f32 	%f227, [%r113];
	ld.global.nc.u16 	%rs261, [%rd5+32];
	// begin inline asm
	{  cvt.f32.f16 %f225, %rs261;}

	// end inline asm
	add.f32 	%f226, %f227, %f225;
	// begin inline asm
	{  cvt.rn.f16.f32 %rs262, %f226;}

	// end inline asm
	add.s32 	%r820, %r111, %r53;
	mad.lo.s32 	%r821, %r820, %r116, %r112;
	mul.lo.s32 	%r822, %r821, %r118;
	cvt.u64.u32 	%rd82, %r822;
	add.s64 	%rd83, %rd82, %rd4;
	shl.b64 	%rd84, %rd83, 1;
	add.s64 	%rd85, %rd3, %rd84;
	st.global.u16 	[%rd85+32], %rs262;
$L__BB0_205:
	bar.warp.sync 	-1;
$L__BB0_206:
	ret;

}
	// .globl	_Z31conv2d_relu_fp16_wmma_v6_kernelPK6__halfS1_S1_PS_S2_iiiii
.visible .entry _Z31conv2d_relu_fp16_wmma_v6_kernelPK6__halfS1_S1_PS_S2_iiiii(
	.param .u64 .ptr .align 1 _Z31conv2d_relu_fp16_wmma_v6_kernelPK6__halfS1_S1_PS_S2_iiiii_param_0,
	.param .u64 .ptr .align 1 _Z31conv2d_relu_fp16_wmma_v6_kernelPK6__halfS1_S1_PS_S2_iiiii_param_1,
	.param .u64 .ptr .align 1 _Z31conv2d_relu_fp16_wmma_v6_kernelPK6__halfS1_S1_PS_S2_iiiii_param_2,
	.param .u64 .ptr .align 1 _Z31conv2d_relu_fp16_wmma_v6_kernelPK6__halfS1_S1_PS_S2_iiiii_param_3,
	.param .u64 .ptr .align 1 _Z31conv2d_relu_fp16_wmma_v6_kernelPK6__halfS1_S1_PS_S2_iiiii_param_4,
	.param .u32 _Z31conv2d_relu_fp16_wmma_v6_kernelPK6__halfS1_S1_PS_S2_iiiii_param_5,
	.param .u32 _Z31conv2d_relu_fp16_wmma_v6_kernelPK6__halfS1_S1_PS_S2_iiiii_param_6,
	.param .u32 _Z31conv2d_relu_fp16_wmma_v6_kernelPK6__halfS1_S1_PS_S2_iiiii_param_7,
	.param .u32 _Z31conv2d_relu_fp16_wmma_v6_kernelPK6__halfS1_S1_PS_S2_iiiii_param_8,
	.param .u32 _Z31conv2d_relu_fp16_wmma_v6_kernelPK6__halfS1_S1_PS_S2_iiiii_param_9
)
.maxntid 128
.minnctapersm 4
{
	.reg .pred 	%p<361>;
	.reg .b16 	%rs<393>;
	.reg .b32 	%r<1112>;
	.reg .b32 	%f<340>;
	.reg .b64 	%rd<160>;
	// demoted variable
	.shared .align 16 .b8 _ZZ31conv2d_relu_fp16_wmma_v6_kernelPK6__halfS1_S1_PS_S2_iiiiiE7s_input[4800];
	// demoted variable
	.shared .align 16 .b8 _ZZ31conv2d_relu_fp16_wmma_v6_kernelPK6__halfS1_S1_PS_S2_iiiiiE8s_weight[13824];
	// demoted variable
	.shared .align 16 .b8 _ZZ31conv2d_relu_fp16_wmma_v6_kernelPK6__halfS1_S1_PS_S2_iiiiiE3s_A[3072];
	// demoted variable
	.shared .align 4 .b8 _ZZ31conv2d_relu_fp16_wmma_v6_kernelPK6__halfS1_S1_PS_S2_iiiiiE5s_out[5120];
	ld.param.u64 	%rd9, [_Z31conv2d_relu_fp16_wmma_v6_kernelPK6__halfS1_S1_PS_S2_iiiii_param_0];
	ld.param.u64 	%rd10, [_Z31conv2d_relu_fp16_wmma_v6_kernelPK6__halfS1_S1_PS_S2_iiiii_param_1];
	ld.param.u64 	%rd7, [_Z31conv2d_relu_fp16_wmma_v6_kernelPK6__halfS1_S1_PS_S2_iiiii_param_2];
	ld.param.u64 	%rd11, [_Z31conv2d_relu_fp16_wmma_v6_kernelPK6__halfS1_S1_PS_S2_iiiii_param_3];
	ld.param.u64 	%rd8, [_Z31conv2d_relu_fp16_wmma_v6_kernelPK6__halfS1_S1_PS_S2_iiiii_param_4];
	ld.param.u32 	%r191, [_Z31conv2d_relu_fp16_wmma_v6_kernelPK6__halfS1_S1_PS_S2_iiiii_param_5];
	ld.param.u32 	%r187, [_Z31conv2d_relu_fp16_wmma_v6_kernelPK6__halfS1_S1_PS_S2_iiiii_param_6];
	ld.param.u32 	%r188, [_Z31conv2d_relu_fp16_wmma_v6_kernelPK6__halfS1_S1_PS_S2_iiiii_param_7];
	ld.param.u32 	%r189, [_Z31conv2d_relu_fp16_wmma_v6_kernelPK6__halfS1_S1_PS_S2_iiiii_param_8];
	ld.param.u32 	%r190, [_Z31conv2d_relu_fp16_wmma_v6_kernelPK6__halfS1_S1_PS_S2_iiiii_param_9];
	cvta.to.global.u64 	%rd1, %rd9;
	cvta.to.global.u64 	%rd2, %rd10;
	cvta.to.global.u64 	%rd3, %rd11;
	cvta.to.global.u64 	%rd4, %rd8;
	mov.u32 	%r1, %tid.x;
	shr.u32 	%r2, %r1, 5;
	and.b32  	%r3, %r1, 31;
	add.s32 	%r192, %r190, 31;
	shr.s32 	%r193, %r192, 31;
	shr.u32 	%r194, %r193, 27;
	add.s32 	%r195, %r192, %r194;
	shr.s32 	%r196, %r195, 5;
	mov.u32 	%r197, %ctaid.z;
	div.u32 	%r4, %r197, %r196;
	mul.lo.s32 	%r198, %r4, %r196;
	sub.s32 	%r5, %r197, %r198;
	setp.ge.s32 	%p7, %r4, %r191;
	@%p7 bra 	$L__BB1_240;
	mov.u32 	%r199, %ctaid.y;
	mov.u32 	%r200, %ctaid.x;
	shl.b32 	%r6, %r199, 3;
	shl.b32 	%r7, %r200, 3;
	shl.b32 	%r8, %r5, 5;
	setp.ge.s32 	%p8, %r6, %r187;
	setp.ge.s32 	%p9, %r7, %r188;
	or.pred  	%p10, %p8, %p9;
	@%p10 bra 	$L__BB1_240;
	shl.b32 	%r9, %r2, 4;
	setp.lt.s32 	%p11, %r189, 1;
	mov.f32 	%f308, 0f00000000;
	mov.f32 	%f309, %f308;
	mov.f32 	%f310, %f308;
	mov.f32 	%f311, %f308;
	mov.f32 	%f312, %f308;
	mov.f32 	%f313, %f308;
	mov.f32 	%f314, %f308;
	mov.f32 	%f315, %f308;
	mov.f32 	%f316, %f308;
	mov.f32 	%f317, %f308;
	mov.f32 	%f318, %f308;
	mov.f32 	%f319, %f308;
	mov.f32 	%f320, %f308;
	mov.f32 	%f321, %f308;
	mov.f32 	%f322, %f308;
	mov.f32 	%f323, %f308;
	@%p11 bra 	$L__BB1_173;
	mov.f32 	%f308, 0f00000000;
	// begin inline asm
	{  cvt.rn.f16.f32 %rs167, %f308;}

	// end inline asm
	mad.lo.s32 	%r203, %r4, %r187, %r6;
	and.b32  	%r10, %r1, 15;
	mov.u32 	%r204, _ZZ31conv2d_relu_fp16_wmma_v6_kernelPK6__halfS1_S1_PS_S2_iiiiiE3s_A;
	mad.lo.s32 	%r11, %r2, 768, %r204;
	shl.b32 	%r205, %r1, 1;
	and.b32  	%r206, %r205, 30;
	add.s32 	%r207, %r11, %r206;
	add.s32 	%r208, %r1, 448;
	and.b32  	%r12, %r208, 384;
	shr.u32 	%r13, %r1, 4;
	add.s32 	%r209, %r7, %r13;
	add.s32 	%r14, %r203, -1;
	mad.lo.s32 	%r210, %r14, %r188, %r209;
	add.s32 	%r211, %r210, -1;
	mul.lo.s32 	%r15, %r211, %r189;
	mov.u32 	%r212, _ZZ31conv2d_relu_fp16_wmma_v6_kernelPK6__halfS1_S1_PS_S2_iiiiiE7s_input;
	mad.lo.s32 	%r213, %r13, 48, %r212;
	add.s32 	%r16, %r213, %r206;
	or.b32  	%r17, %r1, 128;
	shr.u32 	%r18, %r17, 4;
	or.b32  	%r19, %r13, 8;
	add.s32 	%r20, %r10, %r8;
	mul.lo.s32 	%r21, %r20, %r189;
	mov.u32 	%r214, _ZZ31conv2d_relu_fp16_wmma_v6_kernelPK6__halfS1_S1_PS_S2_iiiiiE8s_weight;
	mad.lo.s32 	%r215, %r10, 48, %r214;
	shl.b32 	%r216, %r13, 1;
	add.s32 	%r22, %r215, %r216;
	shl.b32 	%r217, %r18, 1;
	add.s32 	%r23, %r215, %r217;
	add.s32 	%r24, %r20, 16;
	shl.b32 	%r218, %r189, 4;
	add.s32 	%r25, %r21, %r218;
	add.s32 	%r26, %r22, 16;
	shr.u32 	%r219, %r3, 4;
	add.s32 	%r220, %r9, %r219;
	shr.u32 	%r221, %r220, 3;
	mad.lo.s32 	%r222, %r221, 480, %r212;
	mul.lo.s32 	%r223, %r219, 48;
	add.s32 	%r224, %r222, %r223;
	add.s32 	%r27, %r224, %r206;
	add.s32 	%r28, %r207, %r223;
	or.b32  	%r225, %r3, 32;
	shr.u32 	%r226, %r225, 4;
	add.s32 	%r227, %r9, %r226;
	shr.u32 	%r228, %r227, 3;
	mad.lo.s32 	%r229, %r228, 480, %r212;
	mul.lo.s32 	%r230, %r226, 48;
	add.s32 	%r231, %r229, %r230;
	add.s32 	%r29, %r231, %r206;
	add.s32 	%r30, %r207, %r230;
	or.b32  	%r232, %r3, 64;
	shr.u32 	%r233, %r232, 4;
	add.s32 	%r234, %r9, %r233;
	shr.u32 	%r235, %r234, 3;
	mad.lo.s32 	%r236, %r235, 480, %r212;
	mul.lo.s32 	%r237, %r233, 48;
	add.s32 	%r238, %r236, %r237;
	add.s32 	%r31, %r238, %r206;
	add.s32 	%r32, %r207, %r237;
	or.b32  	%r239, %r3, 96;
	shr.u32 	%r240, %r239, 4;
	add.s32 	%r241, %r9, %r240;
	shr.u32 	%r242, %r241, 3;
	mad.lo.s32 	%r243, %r242, 480, %r212;
	mul.lo.s32 	%r244, %r240, 48;
	add.s32 	%r245, %r243, %r244;
	add.s32 	%r33, %r245, %r206;
	add.s32 	%r34, %r207, %r244;
	or.b32  	%r246, %r3, 128;
	shr.u32 	%r247, %r246, 4;
	add.s32 	%r248, %r9, %r247;
	shr.u32 	%r249, %r248, 3;
	and.b32  	%r250, %r247, 1;
	mad.lo.s32 	%r251, %r249, 480, %r212;
	mad.lo.s32 	%r252, %r250, 48, %r251;
	add.s32 	%r35, %r252, %r206;
	mad.lo.s32 	%r36, %r247, 48, %r207;
	or.b32  	%r253, %r3, 160;
	shr.u32 	%r254, %r253, 4;
	add.s32 	%r255, %r9, %r254;
	shr.u32 	%r256, %r255, 3;
	and.b32  	%r257, %r254, 3;
	mad.lo.s32 	%r258, %r256, 480, %r212;
	mad.lo.s32 	%r259, %r257, 48, %r258;
	add.s32 	%r37, %r259, %r206;
	mad.lo.s32 	%r38, %r254, 48, %r207;
	or.b32  	%r260, %r3, 192;
	shr.u32 	%r261, %r260, 4;
	add.s32 	%r262, %r9, %r261;
	shr.u32 	%r263, %r262, 3;
	and.b32  	%r264, %r261, 5;
	mad.lo.s32 	%r265, %r263, 480, %r212;
	mad.lo.s32 	%r266, %r264, 48, %r265;
	add.s32 	%r39, %r266, %r206;
	mad.lo.s32 	%r40, %r261, 48, %r207;
	or.b32  	%r267, %r3, 224;
	shr.u32 	%r268, %r267, 4;
	add.s32 	%r269, %r9, %r268;
	shr.u32 	%r270, %r269, 3;
	and.b32  	%r271, %r268, 7;
	mad.lo.s32 	%r272, %r270, 480, %r212;
	mad.lo.s32 	%r273, %r271, 48, %r272;
	add.s32 	%r41, %r273, %r206;
	mad.lo.s32 	%r42, %r268, 48, %r207;
	mov.b32 	%r1104, 0;
$L__BB1_4:
	setp.eq.s32 	%p12, %r12, 0;
	mov.u32 	%r1110, %r1;
	@%p12 bra 	$L__BB1_8;
	add.s32 	%r44, %r10, %r1104;
	setp.ge.s32 	%p13, %r44, %r189;
	mov.u32 	%r275, %ctaid.y;
	setp.eq.s32 	%p14, %r275, 0;
	setp.gt.u32 	%p15, %r6, %r187;
	or.pred  	%p16, %p14, %p15;
	add.s32 	%r278, %r209, -1;
	setp.ge.u32 	%p17, %r278, %r188;
	or.pred  	%p18, %p16, %p17;
	or.pred  	%p19, %p18, %p13;
	mov.u16 	%rs311, %rs167;
	@%p19 bra 	$L__BB1_7;
	add.s32 	%r279, %r15, %r44;
	mul.wide.s32 	%rd12, %r279, 2;
	add.s64 	%rd13, %rd1, %rd12;
	ld.global.nc.u16 	%rs311, [%rd13];
$L__BB1_7:
	st.shared.u16 	[%r16], %rs311;
	mov.u32 	%r1110, %r17;
$L__BB1_8:
	add.s32 	%r46, %r10, %r1104;
	add.s32 	%r280, %r1110, 384;
	shr.u32 	%r1109, %r280, 4;
	cvt.u16.u32 	%rs312, %r1110;
	or.b32  	%r281, %r1110, 256;
	shr.u32 	%r1108, %r281, 4;
	add.s32 	%r282, %r1110, 128;
	shr.u32 	%r1107, %r282, 4;
	shr.u32 	%r1106, %r1110, 4;
$L__BB1_9:
	.pragma "nounroll";
	setp.ge.s32 	%p20, %r46, %r189;
	cvt.u16.u32 	%rs168, %r1106;
	mul.lo.s16 	%rs169, %rs168, 205;
	shr.u16 	%rs170, %rs169, 11;
	mul.lo.s16 	%rs171, %rs170, 10;
	sub.s16 	%rs172, %rs168, %rs171;
	cvt.u32.u16 	%r283, %rs172;
	and.b32  	%r59, %r283, 255;
	mul.hi.u16 	%rs173, %rs312, -13107;
	shr.u16 	%rs174, %rs173, 7;
	cvt.u32.u16 	%r60, %rs174;
	add.s32 	%r284, %r6, %r60;
	add.s32 	%r61, %r7, %r59;
	setp.ne.s32 	%p21, %r284, 0;
	setp.le.s32 	%p22, %r284, %r187;
	and.pred  	%p23, %p21, %p22;
	setp.ne.s32 	%p24, %r61, 0;
	setp.le.s32 	%p25, %r61, %r188;
	and.pred  	%p26, %p24, %p25;
	and.pred  	%p28, %p23, %p26;
	not.pred 	%p29, %p28;
	or.pred  	%p30, %p29, %p20;
	mov.u16 	%rs313, %rs167;
	@%p30 bra 	$L__BB1_11;
	add.s32 	%r285, %r14, %r60;
	mad.lo.s32 	%r286, %r285, %r188, %r61;
	add.s32 	%r287, %r286, -1;
	mad.lo.s32 	%r288, %r287, %r189, %r46;
	mul.wide.s32 	%rd14, %r288, 2;
	add.s64 	%rd15, %rd1, %rd14;
	ld.global.nc.u16 	%rs313, [%rd15];
$L__BB1_11:
	setp.ge.s32 	%p31, %r46, %r189;
	mov.u32 	%r289, _ZZ31conv2d_relu_fp16_wmma_v6_kernelPK6__halfS1_S1_PS_S2_iiiiiE7s_input;
	mad.lo.s32 	%r290, %r60, 480, %r289;
	mad.lo.s32 	%r291, %r59, 48, %r290;
	shl.b32 	%r292, %r10, 1;
	add.s32 	%r293, %r291, %r292;
	st.shared.u16 	[%r293], %rs313;
	cvt.u16.u32 	%rs175, %r1107;
	mul.lo.s16 	%rs176, %rs175, 205;
	shr.u16 	%rs177, %rs176, 11;
	mul.lo.s16 	%rs178, %rs177, 10;
	sub.s16 	%rs179, %rs175, %rs178;
	cvt.u32.u16 	%r294, %rs179;
	and.b32  	%r62, %r294, 255;
	add.s16 	%rs180, %rs312, 128;
	mul.hi.u16 	%rs181, %rs180, -13107;
	shr.u16 	%rs182, %rs181, 7;
	cvt.u32.u16 	%r63, %rs182;
	add.s32 	%r295, %r6, %r63;
	add.s32 	%r64, %r7, %r62;
	setp.ne.s32 	%p32, %r295, 0;
	setp.le.s32 	%p33, %r295, %r187;
	and.pred  	%p34, %p32, %p33;
	setp.ne.s32 	%p35, %r64, 0;
	setp.le.s32 	%p36, %r64, %r188;
	and.pred  	%p37, %p35, %p36;
	and.pred  	%p39, %p34, %p37;
	not.pred 	%p40, %p39;
	or.pred  	%p41, %p40, %p31;
	mov.u16 	%rs314, %rs167;
	@%p41 bra 	$L__BB1_13;
	add.s32 	%r296, %r14, %r63;
	mad.lo.s32 	%r297, %r296, %r188, %r64;
	add.s32 	%r298, %r297, -1;
	mad.lo.s32 	%r299, %r298, %r189, %r46;
	mul.wide.s32 	%rd16, %r299, 2;
	add.s64 	%rd17, %rd1, %rd16;
	ld.global.nc.u16 	%rs314, [%rd17];
$L__BB1_13:
	setp.ge.s32 	%p42, %r46, %r189;
	mad.lo.s32 	%r301, %r63, 480, %r289;
	mad.lo.s32 	%r302, %r62, 48, %r301;
	add.s32 	%r304, %r302, %r292;
	st.shared.u16 	[%r304], %rs314;
	cvt.u16.u32 	%rs183, %r1108;
	mul.lo.s16 	%rs184, %rs183, 205;
	shr.u16 	%rs185, %rs184, 11;
	mul.lo.s16 	%rs186, %rs185, 10;
	sub.s16 	%rs187, %rs183, %rs186;
	cvt.u32.u16 	%r305, %rs187;
	and.b32  	%r65, %r305, 255;
	add.s16 	%rs188, %rs312, 256;
	mul.hi.u16 	%rs189, %rs188, -13107;
	shr.u16 	%rs190, %rs189, 7;
	cvt.u32.u16 	%r66, %rs190;
	add.s32 	%r306, %r6, %r66;
	add.s32 	%r67, %r7, %r65;
	setp.ne.s32 	%p43, %r306, 0;
	setp.le.s32 	%p44, %r306, %r187;
	and.pred  	%p45, %p43, %p44;
	setp.ne.s32 	%p46, %r67, 0;
	setp.le.s32 	%p47, %r67, %r188;
	and.pred  	%p48, %p46, %p47;
	and.pred  	%p50, %p45, %p48;
	not.pred 	%p51, %p50;
	or.pred  	%p52, %p51, %p42;
	mov.u16 	%rs315, %rs167;
	@%p52 bra 	$L__BB1_15;
	add.s32 	%r307, %r14, %r66;
	mad.lo.s32 	%r308, %r307, %r188, %r67;
	add.s32 	%r309, %r308, -1;
	mad.lo.s32 	%r310, %r309, %r189, %r46;
	mul.wide.s32 	%rd18, %r310, 2;
	add.s64 	%rd19, %rd1, %rd18;
	ld.global.nc.u16 	%rs315, [%rd19];
$L__BB1_15:
	setp.ge.s32 	%p53, %r46, %r189;
	mad.lo.s32 	%r312, %r66, 480, %r289;
	mad.lo.s32 	%r313, %r65, 48, %r312;
	add.s32 	%r315, %r313, %r292;
	st.shared.u16 	[%r315], %rs315;
	cvt.u16.u32 	%rs191, %r1109;
	mul.lo.s16 	%rs192, %rs191, 205;
	shr.u16 	%rs193, %rs192, 11;
	mul.lo.s16 	%rs194, %rs193, 10;
	sub.s16 	%rs195, %rs191, %rs194;
	cvt.u32.u16 	%r316, %rs195;
	and.b32  	%r68, %r316, 255;
	add.s16 	%rs196, %rs312, 384;
	mul.hi.u16 	%rs197, %rs196, -13107;
	shr.u16 	%rs198, %rs197, 7;
	cvt.u32.u16 	%r69, %rs198;
	add.s32 	%r317, %r6, %r69;
	add.s32 	%r70, %r7, %r68;
	setp.ne.s32 	%p54, %r317, 0;
	setp.le.s32 	%p55, %r317, %r187;
	and.pred  	%p56, %p54, %p55;
	setp.ne.s32 	%p57, %r70, 0;
	setp.le.s32 	%p58, %r70, %r188;
	and.pred  	%p59, %p57, %p58;
	and.pred  	%p61, %p56, %p59;
	not.pred 	%p62, %p61;
	or.pred  	%p63, %p62, %p53;
	mov.u16 	%rs316, %rs167;
	@%p63 bra 	$L__BB1_17;
	add.s32 	%r318, %r14, %r69;
	mad.lo.s32 	%r319, %r318, %r188, %r70;
	add.s32 	%r320, %r319, -1;
	mad.lo.s32 	%r321, %r320, %r189, %r46;
	mul.wide.s32 	%rd20, %r321, 2;
	add.s64 	%rd21, %rd1, %rd20;
	ld.global.nc.u16 	%rs316, [%rd21];
$L__BB1_17:
	mad.lo.s32 	%r323, %r69, 480, %r289;
	mad.lo.s32 	%r324, %r68, 48, %r323;
	add.s32 	%r326, %r324, %r292;
	st.shared.u16 	[%r326], %rs316;
	add.s32 	%r71, %r1110, 512;
	add.s32 	%r1109, %r1109, 32;
	add.s16 	%rs312, %rs312, 512;
	add.s32 	%r1108, %r1108, 32;
	add.s32 	%r1107, %r1107, 32;
	add.s32 	%r1106, %r1106, 32;
	setp.lt.u32 	%p64, %r1110, 1088;
	mov.u32 	%r1110, %r71;
	@%p64 bra 	$L__BB1_9;
	add.s32 	%r327, %r13, %r1104;
	add.s32 	%r328, %r21, %r327;
	mul.lo.s32 	%r76, %r328, 3;
	add.s32 	%r329, %r18, %r1104;
	add.s32 	%r330, %r21, %r329;
	mul.lo.s32 	%r77, %r330, 3;
	add.s32 	%r331, %r25, %r327;
	mul.lo.s32 	%r78, %r331, 3;
	add.s32 	%r332, %r19, %r1104;
	add.s32 	%r333, %r25, %r332;
	mul.lo.s32 	%r79, %r333, 3;
	mov.u32 	%r1111, %r1;
$L__BB1_19:
	.pragma "nounroll";
	shr.u32 	%r81, %r1111, 9;
	setp.ge.s32 	%p65, %r327, %r189;
	setp.ge.s32 	%p66, %r20, %r190;
	or.pred  	%p67, %p65, %p66;
	mov.u16 	%rs317, %rs167;
	@%p67 bra 	$L__BB1_21;
	cvt.u16.u32 	%rs199, %r81;
	mul.lo.s16 	%rs200, %rs199, 171;
	shr.u16 	%rs201, %rs200, 9;
	mul.lo.s16 	%rs202, %rs201, 3;
	sub.s16 	%rs203, %rs199, %rs202;
	cvt.u32.u16 	%r336, %rs203;
	and.b32  	%r337, %r336, 255;
	cvt.u16.u32 	%rs204, %r1111;
	mul.hi.u16 	%rs205, %rs204, -21845;
	shr.u16 	%rs206, %rs205, 10;
	cvt.u32.u16 	%r338, %rs206;
	add.s32 	%r339, %r76, %r338;
	mad.lo.s32 	%r340, %r339, 3, %r337;
	mul.wide.u32 	%rd22, %r340, 2;
	add.s64 	%rd23, %rd2, %rd22;
	ld.global.nc.u16 	%rs317, [%rd23];
$L__BB1_21:
	mad.lo.s32 	%r341, %r81, 1536, %r22;
	st.shared.u16 	[%r341], %rs317;
	add.s32 	%r82, %r1111, 128;
	shr.u32 	%r83, %r82, 9;
	setp.ge.s32 	%p68, %r329, %r189;
	setp.ge.s32 	%p69, %r20, %r190;
	or.pred  	%p70, %p68, %p69;
	mov.u16 	%rs318, %rs167;
	@%p70 bra 	$L__BB1_23;
	cvt.u16.u32 	%rs207, %r83;
	mul.lo.s16 	%rs208, %rs207, 171;
	shr.u16 	%rs209, %rs208, 9;
	mul.lo.s16 	%rs210, %rs209, 3;
	sub.s16 	%rs211, %rs207, %rs210;
	cvt.u32.u16 	%r344, %rs211;
	and.b32  	%r345, %r344, 255;
	cvt.u16.u32 	%rs212, %r82;
	mul.hi.u16 	%rs213, %rs212, -21845;
	shr.u16 	%rs214, %rs213, 10;
	cvt.u32.u16 	%r346, %rs214;
	add.s32 	%r347, %r77, %r346;
	mad.lo.s32 	%r348, %r347, 3, %r345;
	mul.wide.u32 	%rd24, %r348, 2;
	add.s64 	%rd25, %rd2, %rd24;
	ld.global.nc.u16 	%rs318, [%rd25];
$L__BB1_23:
	mad.lo.s32 	%r349, %r83, 1536, %r23;
	st.shared.u16 	[%r349], %rs318;
	add.s32 	%r84, %r1111, 256;
	shr.u32 	%r85, %r84, 9;
	setp.ge.s32 	%p71, %r327, %r189;
	setp.ge.s32 	%p72, %r24, %r190;
	or.pred  	%p73, %p71, %p72;
	mov.u16 	%rs319, %rs167;
	@%p73 bra 	$L__BB1_25;
	cvt.u16.u32 	%rs215, %r85;
	mul.lo.s16 	%rs216, %rs215, 171;
	shr.u16 	%rs217, %rs216, 9;
	mul.lo.s16 	%rs218, %rs217, 3;
	sub.s16 	%rs219, %rs215, %rs218;
	cvt.u32.u16 	%r352, %rs219;
	and.b32  	%r353, %r352, 255;
	cvt.u16.u32 	%rs220, %r84;
	mul.hi.u16 	%rs221, %rs220, -21845;
	shr.u16 	%rs222, %rs221, 10;
	cvt.u32.u16 	%r354, %rs222;
	add.s32 	%r355, %r78, %r354;
	mad.lo.s32 	%r356, %r355, 3, %r353;
	mul.wide.u32 	%rd26, %r356, 2;
	add.s64 	%rd27, %rd2, %rd26;
	ld.global.nc.u16 	%rs319, [%rd27];
$L__BB1_25:
	mad.lo.s32 	%r357, %r85, 1536, %r22;
	st.shared.u16 	[%r357+768], %rs319;
	add.s32 	%r86, %r1111, 384;
	shr.u32 	%r87, %r86, 9;
	setp.ge.s32 	%p74, %r332, %r189;
	setp.ge.s32 	%p75, %r24, %r190;
	or.pred  	%p76, %p74, %p75;
	mov.u16 	%rs320, %rs167;
	@%p76 bra 	$L__BB1_27;
	cvt.u16.u32 	%rs223, %r87;
	mul.lo.s16 	%rs224, %rs223, 171;
	shr.u16 	%rs225, %rs224, 9;
	mul.lo.s16 	%rs226, %rs225, 3;
	sub.s16 	%rs227, %rs223, %rs226;
	cvt.u32.u16 	%r360, %rs227;
	and.b32  	%r361, %r360, 255;
	cvt.u16.u32 	%rs228, %r86;
	mul.hi.u16 	%rs229, %rs228, -21845;
	shr.u16 	%rs230, %rs229, 10;
	cvt.u32.u16 	%r362, %rs230;
	add.s32 	%r363, %r79, %r362;
	mad.lo.s32 	%r364, %r363, 3, %r361;
	mul.wide.u32 	%rd28, %r364, 2;
	add.s64 	%rd29, %rd2, %rd28;
	ld.global.nc.u16 	%rs320, [%rd29];
$L__BB1_27:
	mad.lo.s32 	%r365, %r87, 1536, %r26;
	st.shared.u16 	[%r365+768], %rs320;
	add.s32 	%r88, %r1111, 512;
	setp.lt.u32 	%p77, %r1111, 4096;
	mov.u32 	%r1111, %r88;
	@%p77 bra 	$L__BB1_19;
	bar.sync 	0;
	shr.u32 	%r366, %r3, 4;
	add.s32 	%r368, %r9, %r366;
	shr.u32 	%r369, %r368, 3;
	add.s32 	%r370, %r6, %r369;
	setp.ge.u32 	%p78, %r370, %r187;
	add.s32 	%r371, %r7, %r366;
	setp.ge.u32 	%p79, %r371, %r188;
	or.pred  	%p80, %p78, %p79;
	mov.u16 	%rs321, %rs167;
	@%p80 bra 	$L__BB1_30;
	ld.shared.u16 	%rs321, [%r27];
$L__BB1_30:
	st.shared.u16 	[%r28], %rs321;
	or.b32  	%r372, %r3, 32;
	shr.u32 	%r373, %r372, 4;
	add.s32 	%r375, %r9, %r373;
	shr.u32 	%r376, %r375, 3;
	add.s32 	%r377, %r6, %r376;
	setp.ge.u32 	%p81, %r377, %r187;
	add.s32 	%r378, %r7, %r373;
	setp.ge.u32 	%p82, %r378, %r188;
	or.pred  	%p83, %p81, %p82;
	mov.u16 	%rs322, %rs167;
	@%p83 bra 	$L__BB1_32;
	ld.shared.u16 	%rs322, [%r29];
$L__BB1_32:
	st.shared.u16 	[%r30], %rs322;
	or.b32  	%r379, %r3, 64;
	shr.u32 	%r380, %r379, 4;
	add.s32 	%r382, %r9, %r380;
	shr.u32 	%r383, %r382, 3;
	add.s32 	%r384, %r6, %r383;
	setp.lt.u32 	%p84, %r384, %r187;
	add.s32 	%r385, %r7, %r380;
	setp.lt.u32 	%p85, %r385, %r188;
	and.pred  	%p1, %p84, %p85;
	not.pred 	%p86, %p1;
	mov.u16 	%rs323, %rs167;
	@%p86 bra 	$L__BB1_34;
	ld.shared.u16 	%rs323, [%r31];
$L__BB1_34:
	st.shared.u16 	[%r32], %rs323;
	or.b32  	%r386, %r3, 96;
	shr.u32 	%r387, %r386, 4;
	add.s32 	%r389, %r9, %r387;
	shr.u32 	%r390, %r389, 3;
	add.s32 	%r391, %r6, %r390;
	setp.lt.u32 	%p87, %r391, %r187;
	add.s32 	%r392, %r7, %r387;
	setp.lt.u32 	%p88, %r392, %r188;
	and.pred  	%p2, %p87, %p88;
	not.pred 	%p89, %p2;
	mov.u16 	%rs324, %rs167;
	@%p89 bra 	$L__BB1_36;
	ld.shared.u16 	%rs324, [%r33];
$L__BB1_36:
	st.shared.u16 	[%r34], %rs324;
	or.b32  	%r393, %r3, 128;
	shr.u32 	%r394, %r393, 4;
	add.s32 	%r396, %r9, %r394;
	shr.u32 	%r397, %r396, 3;
	add.s32 	%r398, %r6, %r397;
	setp.lt.u32 	%p90, %r398, %r187;
	and.b32  	%r399, %r394, 1;
	add.s32 	%r400, %r7, %r399;
	setp.lt.u32 	%p91, %r400, %r188;
	and.pred  	%p3, %p90, %p91;
	not.pred 	%p92, %p3;
	mov.u16 	%rs325, %rs167;
	@%p92 bra 	$L__BB1_38;
	ld.shared.u16 	%rs325, [%r35];
$L__BB1_38:
	st.shared.u16 	[%r36], %rs325;
	or.b32  	%r401, %r3, 160;
	shr.u32 	%r402, %r401, 4;
	add.s32 	%r404, %r9, %r402;
	shr.u32 	%r405, %r404, 3;
	add.s32 	%r406, %r6, %r405;
	setp.lt.u32 	%p93, %r406, %r187;
	and.b32  	%r407, %r402, 3;
	add.s32 	%r408, %r7, %r407;
	setp.lt.u32 	%p94, %r408, %r188;
	and.pred  	%p4, %p93, %p94;
	not.pred 	%p95, %p4;
	mov.u16 	%rs326, %rs167;
	@%p95 bra 	$L__BB1_40;
	ld.shared.u16 	%rs326, [%r37];
$L__BB1_40:
	st.shared.u16 	[%r38], %rs326;
	or.b32  	%r409, %r3, 192;
	shr.u32 	%r410, %r409, 4;
	add.s32 	%r412, %r9, %r410;
	shr.u32 	%r413, %r412, 3;
	add.s32 	%r414, %r6, %r413;
	setp.lt.u32 	%p96, %r414, %r187;
	and.b32  	%r415, %r410, 5;
	add.s32 	%r416, %r7, %r415;
	setp.lt.u32 	%p97, %r416, %r188;
	and.pred  	%p5, %p96, %p97;
	not.pred 	%p98, %p5;
	mov.u16 	%rs327, %rs167;
	@%p98 bra 	$L__BB1_42;
	ld.shared.u16 	%rs327, [%r39];
$L__BB1_42:
	st.shared.u16 	[%r40], %rs327;
	or.b32  	%r417, %r3, 224;
	shr.u32 	%r418, %r417, 4;
	add.s32 	%r420, %r9, %r418;
	shr.u32 	%r421, %r420, 3;
	add.s32 	%r422, %r6, %r421;
	setp.lt.u32 	%p99, %r422, %r187;
	and.b32  	%r423, %r418, 7;
	add.s32 	%r424, %r7, %r423;
	setp.lt.u32 	%p100, %r424, %r188;
	and.pred  	%p6, %p99, %p100;
	not.pred 	%p101, %p6;
	mov.u16 	%rs328, %rs167;
	@%p101 bra 	$L__BB1_44;
	ld.shared.u16 	%rs328, [%r41];
$L__BB1_44:
	st.shared.u16 	[%r42], %rs328;
	bar.warp.sync 	-1;
	mov.b32 	%r425, 24;
	wmma.load.a.sync.aligned.row.m16n16k16.shared.f16 	{%r426, %r427, %r428, %r429, %r430, %r431, %r432, %r433}, [%r11], %r425;
	mov.u32 	%r434, _ZZ31conv2d_relu_fp16_wmma_v6_kernelPK6__halfS1_S1_PS_S2_iiiiiE8s_weight;
	wmma.load.b.sync.aligned.col.m16n16k16.shared.f16 	{%r435, %r436, %r437, %r438, %r439, %r440, %r441, %r442}, [%r434], %r425;
	wmma.mma.sync.aligned.row.col.m16n16k16.f32.f32 {%f33, %f34, %f35, %f36, %f37, %f38, %f39, %f40}, {%r426, %r427, %r428, %r429, %r430, %r431, %r432, %r433}, {%r435, %r436, %r437, %r438, %r439, %r440, %r441, %r442}, {%f323, %f322, %f321, %f320, %f319, %f318, %f317, %f316};
	add.s32 	%r443, %r434, 768;
	wmma.load.b.sync.aligned.col.m16n16k16.shared.f16 	{%r444, %r445, %r446, %r447, %r448, %r449, %r450, %r451}, [%r443], %r425;
	wmma.mma.sync.aligned.row.col.m16n16k16.f32.f32 {%f41, %f42, %f43, %f44, %f45, %f46, %f47, %f48}, {%r426, %r427, %r428, %r429, %r430, %r431, %r432, %r433}, {%r444, %r445, %r446, %r447, %r448, %r449, %r450, %r451}, {%f315, %f314, %f313, %f312, %f311, %f310, %f309, %f308};
	bar.warp.sync 	-1;
	shr.u32 	%r452, %r3, 4;
	add.s32 	%r454, %r9, %r452;
	shr.u32 	%r455, %r454, 3;
	add.s32 	%r456, %r6, %r455;
	setp.ge.u32 	%p102, %r456, %r187;
	add.s32 	%r457, %r7, %r452;
	setp.ge.u32 	%p103, %r457, %r188;
	or.pred  	%p104, %p102, %p103;
	mov.u16 	%rs329, %rs167;
	@%p104 bra 	$L__BB1_46;
	ld.shared.u16 	%rs329, [%r27+48];
$L__BB1_46:
	st.shared.u16 	[%r28], %rs329;
	or.b32  	%r458, %r3, 32;
	shr.u32 	%r459, %r458, 4;
	add.s32 	%r461, %r9, %r459;
	shr.u32 	%r462, %r461, 3;
	add.s32 	%r463, %r6, %r462;
	setp.ge.u32 	%p105, %r463, %r187;
	add.s32 	%r464, %r7, %r459;
	setp.ge.u32 	%p106, %r464, %r188;
	or.pred  	%p107, %p105, %p106;
	mov.u16 	%rs330, %rs167;
	@%p107 bra 	$L__BB1_48;
	ld.shared.u16 	%rs330, [%r29+48];
$L__BB1_48:
	st.shared.u16 	[%r30], %rs330;
	mov.u16 	%rs331, %rs167;
	@%p86 bra 	$L__BB1_50;
	ld.shared.u16 	%rs331, [%r31+48];
$L__BB1_50:
	st.shared.u16 	[%r32], %rs331;
	mov.u16 	%rs332, %rs167;
	@%p89 bra 	$L__BB1_52;
	ld.shared.u16 	%rs332, [%r33+48];
$L__BB1_52:
	st.shared.u16 	[%r34], %rs332;
	mov.u16 	%rs333, %rs167;
	@%p92 bra 	$L__BB1_54;
	ld.shared.u16 	%rs333, [%r35+48];
$L__BB1_54:
	st.shared.u16 	[%r36], %rs333;
	mov.u16 	%rs334, %rs167;
	@%p95 bra 	$L__BB1_56;
	ld.shared.u16 	%rs334, [%r37+48];
$L__BB1_56:
	st.shared.u16 	[%r38], %rs334;
	mov.u16 	%rs335, %rs167;
	@%p98 bra 	$L__BB1_58;
	ld.shared.u16 	%rs335, [%r39+48];
$L__BB1_58:
	st.shared.u16 	[%r40], %rs335;
	mov.u16 	%rs336, %rs167;
	@%p101 bra 	$L__BB1_60;
	ld.shared.u16 	%rs336, [%r41+48];
$L__BB1_60:
	st.shared.u16 	[%r42], %rs336;
	bar.warp.sync 	-1;
	mov.b32 	%r465, 24;
	wmma.load.a.sync.aligned.row.m16n16k16.shared.f16 	{%r466, %r467, %r468, %r469, %r470, %r471, %r472, %r473}, [%r11], %r465;
	mov.u32 	%r474, _ZZ31conv2d_relu_fp16_wmma_v6_kernelPK6__halfS1_S1_PS_S2_iiiiiE8s_weight;
	add.s32 	%r475, %r474, 1536;
	wmma.load.b.sync.aligned.col.m16n16k16.shared.f16 	{%r476, %r477, %r478, %r479, %r480, %r481, %r482, %r483}, [%r475], %r465;
	wmma.mma.sync.aligned.row.col.m16n16k16.f32.f32 {%f49, %f50, %f51, %f52, %f53, %f54, %f55, %f56}, {%r466, %r467, %r468, %r469, %r470, %r471, %r472, %r473}, {%r476, %r477, %r478, %r479, %r480, %r481, %r482, %r483}, {%f33, %f34, %f35, %f36, %f37, %f38, %f39, %f40};
	add.s32 	%r484, %r474, 2304;
	wmma.load.b.sync.aligned.col.m16n16k16.shared.f16 	{%r485, %r486, %r487, %r488, %r489, %r490, %r491, %r492}, [%r484], %r465;
	wmma.mma.sync.aligned.row.col.m16n16k16.f32.f32 {%f57, %f58, %f59, %f60, %f61, %f62, %f63, %f64}, {%r466, %r467, %r468, %r469, %r470, %r471, %r472, %r473}, {%r485, %r486, %r487, %r488, %r489, %r490, %r491, %r492}, {%f41, %f42, %f43, %f44, %f45, %f46, %f47, %f48};
	bar.warp.sync 	-1;
	shr.u32 	%r493, %r3, 4;
	add.s32 	%r495, %r9, %r493;
	shr.u32 	%r496, %r495, 3;
	add.s32 	%r497, %r6, %r496;
	setp.ge.u32 	%p114, %r497, %r187;
	add.s32 	%r498, %r7, %r493;
	setp.ge.u32 	%p115, %r498, %r188;
	or.pred  	%p116, %p114, %p115;
	mov.u16 	%rs337, %rs167;
	@%p116 bra 	$L__BB1_62;
	ld.shared.u16 	%rs337, [%r27+96];
$L__BB1_62:
	st.shared.u16 	[%r28], %rs337;
	or.b32  	%r499, %r3, 32;
	shr.u32 	%r500, %r499, 4;
	add.s32 	%r502, %r9, %r500;
	shr.u32 	%r503, %r502, 3;
	add.s32 	%r504, %r6, %r503;
	setp.ge.u32 	%p117, %r504, %r187;
	add.s32 	%r505, %r7, %r500;
	setp.ge.u32 	%p118, %r505, %r188;
	or.pred  	%p119, %p117, %p118;
	mov.u16 	%rs338, %rs167;
	@%p119 bra 	$L__BB1_64;
	ld.shared.u16 	%rs338, [%r29+96];
$L__BB1_64:
	st.shared.u16 	[%r30], %rs338;
	mov.u16 	%rs339, %rs167;
	@%p86 bra 	$L__BB1_66;
	ld.shared.u16 	%rs339, [%r31+96];
$L__BB1_66:
	st.shared.u16 	[%r32], %rs339;
	mov.u16 	%rs340, %rs167;
	@%p89 bra 	$L__BB1_68;
	ld.shared.u16 	%rs340, [%r33+96];
$L__BB1_68:
	st.shared.u16 	[%r34], %rs340;
	mov.u16 	%rs341, %rs167;
	@%p92 bra 	$L__BB1_70;
	ld.shared.u16 	%rs341, [%r35+96];
$L__BB1_70:
	st.shared.u16 	[%r36], %rs341;
	mov.u16 	%rs342, %rs167;
	@%p95 bra 	$L__BB1_72;
	ld.shared.u16 	%rs342, [%r37+96];
$L__BB1_72:
	st.shared.u16 	[%r38], %rs342;
	mov.u16 	%rs343, %rs167;
	@%p98 bra 	$L__BB1_74;
	ld.shared.u16 	%rs343, [%r39+96];
$L__BB1_74:
	st.shared.u16 	[%r40], %rs343;
	mov.u16 	%rs344, %rs167;
	@%p101 bra 	$L__BB1_76;
	ld.shared.u16 	%rs344, [%r41+96];
$L__BB1_76:
	st.shared.u16 	[%r42], %rs344;
	bar.warp.sync 	-1;
	mov.b32 	%r506, 24;
	wmma.load.a.sync.aligned.row.m16n16k16.shared.f16 	{%r507, %r508, %r509, %r510, %r511, %r512, %r513, %r514}, [%r11], %r506;
	mov.u32 	%r515, _ZZ31conv2d_relu_fp16_wmma_v6_kernelPK6__halfS1_S1_PS_S2_iiiiiE8s_weight;
	add.s32 	%r516, %r515, 3072;
	wmma.load.b.sync.aligned.col.m16n16k16.shared.f16 	{%r517, %r518, %r519, %r520, %r521, %r522, %r523, %r524}, [%r516], %r506;
	wmma.mma.sync.aligned.row.col.m16n16k16.f32.f32 {%f65, %f66, %f67, %f68, %f69, %f70, %f71, %f72}, {%r507, %r508, %r509, %r510, %r511, %r512, %r513, %r514}, {%r517, %r518, %r519, %r520, %r521, %r522, %r523, %r524}, {%f49, %f50, %f51, %f52, %f53, %f54, %f55, %f56};
	add.s32 	%r525, %r515, 3840;
	wmma.load.b.sync.aligned.col.m16n16k16.shared.f16 	{%r526, %r527, %r528, %r529, %r530, %r531, %r532, %r533}, [%r525], %r506;
	wmma.mma.sync.aligned.row.col.m16n16k16.f32.f32 {%f73, %f74, %f75, %f76, %f77, %f78, %f79, %f80}, {%r507, %r508, %r509, %r510, %r511, %r512, %r513, %r514}, {%r526, %r527, %r528, %r529, %r530, %r531, %r532, %r533}, {%f57, %f58, %f59, %f60, %f61, %f62, %f63, %f64};
	bar.warp.sync 	-1;
	shr.u32 	%r534, %r3, 4;
	add.s32 	%r536, %r9, %r534;
	shr.u32 	%r537, %r536, 3;
	add.s32 	%r538, %r6, %r537;
	setp.ge.u32 	%p126, %r538, %r187;
	add.s32 	%r539, %r7, %r534;
	setp.ge.u32 	%p127, %r539, %r188;
	or.pred  	%p128, %p126, %p127;
	mov.u16 	%rs345, %rs167;
	@%p128 bra 	$L__BB1_78;
	ld.shared.u16 	%rs345, [%r27+480];
$L__BB1_78:
	st.shared.u16 	[%r28], %rs345;
	or.b32  	%r540, %r3, 32;
	shr.u32 	%r541, %r540, 4;
	add.s32 	%r543, %r9, %r541;
	shr.u32 	%r544, %r543, 3;
	add.s32 	%r545, %r6, %r544;
	setp.ge.u32 	%p129, %r545, %r187;
	add.s32 	%r546, %r7, %r541;
	setp.ge.u32 	%p130, %r546, %r188;
	or.pred  	%p131, %p129, %p130;
	mov.u16 	%rs346, %rs167;
	@%p131 bra 	$L__BB1_80;
	ld.shared.u16 	%rs346, [%r29+480];
$L__BB1_80:
	st.shared.u16 	[%r30], %rs346;
	mov.u16 	%rs347, %rs167;
	@%p86 bra 	$L__BB1_82;
	ld.shared.u16 	%rs347, [%r31+480];
$L__BB1_82:
	st.shared.u16 	[%r32], %rs347;
	mov.u16 	%rs348, %rs167;
	@%p89 bra 	$L__BB1_84;
	ld.shared.u16 	%rs348, [%r33+480];
$L__BB1_84:
	st.shared.u16 	[%r34], %rs348;
	mov.u16 	%rs349, %rs167;
	@%p92 bra 	$L__BB1_86;
	ld.shared.u16 	%rs349, [%r35+480];
$L__BB1_86:
	st.shared.u16 	[%r36], %rs349;
	mov.u16 	%rs350, %rs167;
	@%p95 bra 	$L__BB1_88;
	ld.shared.u16 	%rs350, [%r37+480];
$L__BB1_88:
	st.shared.u16 	[%r38], %rs350;
	mov.u16 	%rs351, %rs167;
	@%p98 bra 	$L__BB1_90;
	ld.shared.u16 	%rs351, [%r39+480];
$L__BB1_90:
	st.shared.u16 	[%r40], %rs351;
	mov.u16 	%rs352, %rs167;
	@%p101 bra 	$L__BB1_92;
	ld.shared.u16 	%rs352, [%r41+480];
$L__BB1_92:
	st.shared.u16 	[%r42], %rs352;
	bar.warp.sync 	-1;
	mov.b32 	%r547, 24;
	wmma.load.a.sync.aligned.row.m16n16k16.shared.f16 	{%r548, %r549, %r550, %r551, %r552, %r553, %r554, %r555}, [%r11], %r547;
	mov.u32 	%r556, _ZZ31conv2d_relu_fp16_wmma_v6_kernelPK6__halfS1_S1_PS_S2_iiiiiE8s_weight;
	add.s32 	%r557, %r556, 4608;
	wmma.load.b.sync.aligned.col.m16n16k16.shared.f16 	{%r558, %r559, %r560, %r561, %r562, %r563, %r564, %r565}, [%r557], %r547;
	wmma.mma.sync.aligned.row.col.m16n16k16.f32.f32 {%f81, %f82, %f83, %f84, %f85, %f86, %f87, %f88}, {%r548, %r549, %r550, %r551, %r552, %r553, %r554, %r555}, {%r558, %r559, %r560, %r561, %r562, %r563, %r564, %r565}, {%f65, %f66, %f67, %f68, %f69, %f70, %f71, %f72};
	add.s32 	%r566, %r556, 5376;
	wmma.load.b.sync.aligned.col.m16n16k16.shared.f16 	{%r567, %r568, %r569, %r570, %r571, %r572, %r573, %r574}, [%r566], %r547;
	wmma.mma.sync.aligned.row.col.m16n16k16.f32.f32 {%f89, %f90, %f91, %f92, %f93, %f94, %f95, %f96}, {%r548, %r549, %r550, %r551, %r552, %r553, %r554, %r555}, {%r567, %r568, %r569, %r570, %r571, %r572, %r573, %r574}, {%f73, %f74, %f75, %f76, %f77, %f78, %f79, %f80};
	bar.warp.sync 	-1;
	shr.u32 	%r575, %r3, 4;
	add.s32 	%r577, %r9, %r575;
	shr.u32 	%r578, %r577, 3;
	add.s32 	%r579, %r6, %r578;
	setp.ge.u32 	%p138, %r579, %r187;
	add.s32 	%r580, %r7, %r575;
	setp.ge.u32 	%p139, %r580, %r188;
	or.pred  	%p140, %p138, %p139;
	mov.u16 	%rs353, %rs167;
	@%p140 bra 	$L__BB1_94;
	ld.shared.u16 	%rs353, [%r27+528];
$L__BB1_94:
	st.shared.u16 	[%r28], %rs353;
	or.b32  	%r581, %r3, 32;
	shr.u32 	%r582, %r581, 4;
	add.s32 	%r584, %r9, %r582;
	shr.u32 	%r585, %r584, 3;
	add.s32 	%r586, %r6, %r585;
	setp.ge.u32 	%p141, %r586, %r187;
	add.s32 	%r587, %r7, %r582;
	setp.ge.u32 	%p142, %r587, %r188;
	or.pred  	%p143, %p141, %p142;
	mov.u16 	%rs354, %rs167;
	@%p143 bra 	$L__BB1_96;
	ld.shared.u16 	%rs354, [%r29+528];
$L__BB1_96:
	st.shared.u16 	[%r30], %rs354;
	mov.u16 	%rs355, %rs167;
	@%p86 bra 	$L__BB1_98;
	ld.shared.u16 	%rs355, [%r31+528];
$L__BB1_98:
	st.shared.u16 	[%r32], %rs355;
	mov.u16 	%rs356, %rs167;
	@%p89 bra 	$L__BB1_100;
	ld.shared.u16 	%rs356, [%r33+528];
$L__BB1_100:
	st.shared.u16 	[%r34], %rs356;
	mov.u16 	%rs357, %rs167;
	@%p92 bra 	$L__BB1_102;
	ld.shared.u16 	%rs357, [%r35+528];
$L__BB1_102:
	st.shared.u16 	[%r36], %rs357;
	mov.u16 	%rs358, %rs167;
	@%p95 bra 	$L__BB1_104;
	ld.shared.u16 	%rs358, [%r37+528];
$L__BB1_104:
	st.shared.u16 	[%r38], %rs358;
	mov.u16 	%rs359, %rs167;
	@%p98 bra 	$L__BB1_106;
	ld.shared.u16 	%rs359, [%r39+528];
$L__BB1_106:
	st.shared.u16 	[%r40], %rs359;
	mov.u16 	%rs360, %rs167;
	@%p101 bra 	$L__BB1_108;
	ld.shared.u16 	%rs360, [%r41+528];
$L__BB1_108:
	st.shared.u16 	[%r42], %rs360;
	bar.warp.sync 	-1;
	mov.b32 	%r588, 24;
	wmma.load.a.sync.aligned.row.m16n16k16.shared.f16 	{%r589, %r590, %r591, %r592, %r593, %r594, %r595, %r596}, [%r11], %r588;
	mov.u32 	%r597, _ZZ31conv2d_relu_fp16_wmma_v6_kernelPK6__halfS1_S1_PS_S2_iiiiiE8s_weight;
	add.s32 	%r598, %r597, 6144;
	wmma.load.b.sync.aligned.col.m16n16k16.shared.f16 	{%r599, %r600, %r601, %r602, %r603, %r604, %r605, %r606}, [%r598], %r588;
	wmma.mma.sync.aligned.row.col.m16n16k16.f32.f32 {%f97, %f98, %f99, %f100, %f101, %f102, %f103, %f104}, {%r589, %r590, %r591, %r592, %r593, %r594, %r595, %r596}, {%r599, %r600, %r601, %r602, %r603, %r604, %r605, %r606}, {%f81, %f82, %f83, %f84, %f85, %f86, %f87, %f88};
	add.s32 	%r607, %r597, 6912;
	wmma.load.b.sync.aligned.col.m16n16k16.shared.f16 	{%r608, %r609, %r610, %r611, %r612, %r613, %r614, %r615}, [%r607], %r588;
	wmma.mma.sync.aligned.row.col.m16n16k16.f32.f32 {%f105, %f106, %f107, %f108, %f109, %f110, %f111, %f112}, {%r589, %r590, %r591, %r592, %r593, %r594, %r595, %r596}, {%r608, %r609, %r610, %r611, %r612, %r613, %r614, %r615}, {%f89, %f90, %f91, %f92, %f93, %f94, %f95, %f96};
	bar.warp.sync 	-1;
	shr.u32 	%r616, %r3, 4;
	add.s32 	%r618, %r9, %r616;
	shr.u32 	%r619, %r618, 3;
	add.s32 	%r620, %r6, %r619;
	setp.ge.u32 	%p150, %r620, %r187;
	add.s32 	%r621, %r7, %r616;
	setp.ge.u32 	%p151, %r621, %r188;
	or.pred  	%p152, %p150, %p151;
	mov.u16 	%rs361, %rs167;
	@%p152 bra 	$L__BB1_110;
	ld.shared.u16 	%rs361, [%r27+576];
$L__BB1_110:
	st.shared.u16 	[%r28], %rs361;
	or.b32  	%r622, %r3, 32;
	shr.u32 	%r623, %r622, 4;
	add.s32 	%r625, %r9, %r623;
	shr.u32 	%r626, %r625, 3;
	add.s32 	%r627, %r6, %r626;
	setp.ge.u32 	%p153, %r627, %r187;
	add.s32 	%r628, %r7, %r623;
	setp.ge.u32 	%p154, %r628, %r188;
	or.pred  	%p155, %p153, %p154;
	mov.u16 	%rs362, %rs167;
	@%p155 bra 	$L__BB1_112;
	ld.shared.u16 	%rs362, [%r29+576];
$L__BB1_112:
	st.shared.u16 	[%r30], %rs362;
	mov.u16 	%rs363, %rs167;
	@%p86 bra 	$L__BB1_114;
	ld.shared.u16 	%rs363, [%r31+576];
$L__BB1_114:
	st.shared.u16 	[%r32], %rs363;
	mov.u16 	%rs364, %rs167;
	@%p89 bra 	$L__BB1_116;
	ld.shared.u16 	%rs364, [%r33+576];
$L__BB1_116:
	st.shared.u16 	[%r34], %rs364;
	mov.u16 	%rs365, %rs167;
	@%p92 bra 	$L__BB1_118;
	ld.shared.u16 	%rs365, [%r35+576];
$L__BB1_118:
	st.shared.u16 	[%r36], %rs365;
	mov.u16 	%rs366, %rs167;
	@%p95 bra 	$L__BB1_120;
	ld.shared.u16 	%rs366, [%r37+576];
$L__BB1_120:
	st.shared.u16 	[%r38], %rs366;
	mov.u16 	%rs367, %rs167;
	@%p98 bra 	$L__BB1_122;
	ld.shared.u16 	%rs367, [%r39+576];
$L__BB1_122:
	st.shared.u16 	[%r40], %rs367;
	mov.u16 	%rs368, %rs167;
	@%p101 bra 	$L__BB1_124;
	ld.shared.u16 	%rs368, [%r41+576];
$L__BB1_124:
	st.shared.u16 	[%r42], %rs368;
	bar.warp.sync 	-1;
	mov.b32 	%r629, 24;
	wmma.load.a.sync.aligned.row.m16n16k16.shared.f16 	{%r630, %r631, %r632, %r633, %r634, %r635, %r636, %r637}, [%r11], %r629;
	mov.u32 	%r638, _ZZ31conv2d_relu_fp16_wmma_v6_kernelPK6__halfS1_S1_PS_S2_iiiiiE8s_weight;
	add.s32 	%r639, %r638, 7680;
	wmma.load.b.sync.aligned.col.m16n16k16.shared.f16 	{%r640, %r641, %r642, %r643, %r644, %r645, %r646, %r647}, [%r639], %r629;
	wmma.mma.sync.aligned.row.col.m16n16k16.f32.f32 {%f113, %f114, %f115, %f116, %f117, %f118, %f119, %f120}, {%r630, %r631, %r632, %r633, %r634, %r635, %r636, %r637}, {%r640, %r641, %r642, %r643, %r644, %r645, %r646, %r647}, {%f97, %f98, %f99, %f100, %f101, %f102, %f103, %f104};
	add.s32 	%r648, %r638, 8448;
	wmma.load.b.sync.aligned.col.m16n16k16.shared.f16 	{%r649, %r650, %r651, %r652, %r653, %r654, %r655, %r656}, [%r648], %r629;
	wmma.mma.sync.aligned.row.col.m16n16k16.f32.f32 {%f121, %f122, %f123, %f124, %f125, %f126, %f127, %f128}, {%r630, %r631, %r632, %r633, %r634, %r635, %r636, %r637}, {%r649, %r650, %r651, %r652, %r653, %r654, %r655, %r656}, {%f105, %f106, %f107, %f108, %f109, %f110, %f111, %f112};
	bar.warp.sync 	-1;
	shr.u32 	%r657, %r3, 4;
	add.s32 	%r659, %r9, %r657;
	shr.u32 	%r660, %r659, 3;
	add.s32 	%r661, %r6, %r660;
	setp.ge.u32 	%p162, %r661, %r187;
	add.s32 	%r662, %r7, %r657;
	setp.ge.u32 	%p163, %r662, %r188;
	or.pred  	%p164, %p162, %p163;
	mov.u16 	%rs369, %rs167;
	@%p164 bra 	$L__BB1_126;
	ld.shared.u16 	%rs369, [%r27+960];
$L__BB1_126:
	st.shared.u16 	[%r28], %rs369;
	or.b32  	%r663, %r3, 32;
	shr.u32 	%r664, %r663, 4;
	add.s32 	%r666, %r9, %r664;
	shr.u32 	%r667, %r666, 3;
	add.s32 	%r668, %r6, %r667;
	setp.ge.u32 	%p165, %r668, %r187;
	add.s32 	%r669, %r7, %r664;
	setp.ge.u32 	%p166, %r669, %r188;
	or.pred  	%p167, %p165, %p166;
	mov.u16 	%rs370, %rs167;
	@%p167 bra 	$L__BB1_128;
	ld.shared.u16 	%rs370, [%r29+960];
$L__BB1_128:
	st.shared.u16 	[%r30], %rs370;
	mov.u16 	%rs371, %rs167;
	@%p86 bra 	$L__BB1_130;
	ld.shared.u16 	%rs371, [%r31+960];
$L__BB1_130:
	st.shared.u16 	[%r32], %rs371;
	mov.u16 	%rs372, %rs167;
	@%p89 bra 	$L__BB1_132;
	ld.shared.u16 	%rs372, [%r33+960];
$L__BB1_132:
	st.shared.u16 	[%r34], %rs372;
	mov.u16 	%rs373, %rs167;
	@%p92 bra 	$L__BB1_134;
	ld.shared.u16 	%rs373, [%r35+960];
$L__BB1_134:
	st.shared.u16 	[%r36], %rs373;
	mov.u16 	%rs374, %rs167;
	@%p95 bra 	$L__BB1_136;
	ld.shared.u16 	%rs374, [%r37+960];
$L__BB1_136:
	st.shared.u16 	[%r38], %rs374;
	mov.u16 	%rs375, %rs167;
	@%p98 bra 	$L__BB1_138;
	ld.shared.u16 	%rs375, [%r39+960];
$L__BB1_138:
	st.shared.u16 	[%r40], %rs375;
	mov.u16 	%rs376, %rs167;
	@%p101 bra 	$L__BB1_140;
	ld.shared.u16 	%rs376, [%r41+960];
$L__BB1_140:
	st.shared.u16 	[%r42], %rs376;
	bar.warp.sync 	-1;
	mov.b32 	%r670, 24;
	wmma.load.a.sync.aligned.row.m16n16k16.shared.f16 	{%r671, %r672, %r673, %r674, %r675, %r676, %r677, %r678}, [%r11], %r670;
	mov.u32 	%r679, _ZZ31conv2d_relu_fp16_wmma_v6_kernelPK6__halfS1_S1_PS_S2_iiiiiE8s_weight;
	add.s32 	%r680, %r679, 9216;
	wmma.load.b.sync.aligned.col.m16n16k16.shared.f16 	{%r681, %r682, %r683, %r684, %r685, %r686, %r687, %r688}, [%r680], %r670;
	wmma.mma.sync.aligned.row.col.m16n16k16.f32.f32 {%f129, %f130, %f131, %f132, %f133, %f134, %f135, %f136}, {%r671, %r672, %r673, %r674, %r675, %r676, %r677, %r678}, {%r681, %r682, %r683, %r684, %r685, %r686, %r687, %r688}, {%f113, %f114, %f115, %f116, %f117, %f118, %f119, %f120};
	add.s32 	%r689, %r679, 9984;
	wmma.load.b.sync.aligned.col.m16n16k16.shared.f16 	{%r690, %r691, %r692, %r693, %r694, %r695, %r696, %r697}, [%r689], %r670;
	wmma.mma.sync.aligned.row.col.m16n16k16.f32.f32 {%f137, %f138, %f139, %f140, %f141, %f142, %f143, %f144}, {%r671, %r672, %r673, %r674, %r675, %r676, %r677, %r678}, {%r690, %r691, %r692, %r693, %r694, %r695, %r696, %r697}, {%f121, %f122, %f123, %f124, %f125, %f126, %f127, %f128};
	bar.warp.sync 	-1;
	shr.u32 	%r698, %r3, 4;
	add.s32 	%r700, %r9, %r698;
	shr.u32 	%r701, %r700, 3;
	add.s32 	%r702, %r6, %r701;
	setp.ge.u32 	%p174, %r702, %r187;
	add.s32 	%r703, %r7, %r698;
	setp.ge.u32 	%p175, %r703, %r188;
	or.pred  	%p176, %p174, %p175;
	mov.u16 	%rs377, %rs167;
	@%p176 bra 	$L__BB1_142;
	ld.shared.u16 	%rs377, [%r27+1008];
$L__BB1_142:
	st.shared.u16 	[%r28], %rs377;
	or.b32  	%r704, %r3, 32;
	shr.u32 	%r705, %r704, 4;
	add.s32 	%r707, %r9, %r705;
	shr.u32 	%r708, %r707, 3;
	add.s32 	%r709, %r6, %r708;
	setp.ge.u32 	%p177, %r709, %r187;
	add.s32 	%r710, %r7, %r705;
	setp.ge.u32 	%p178, %r710, %r188;
	or.pred  	%p179, %p177, %p178;
	mov.u16 	%rs378, %rs167;
	@%p179 bra 	$L__BB1_144;
	ld.shared.u16 	%rs378, [%r29+1008];
$L__BB1_144:
	st.shared.u16 	[%r30], %rs378;
	mov.u16 	%rs379, %rs167;
	@%p86 bra 	$L__BB1_146;
	ld.shared.u16 	%rs379, [%r31+1008];
$L__BB1_146:
	st.shared.u16 	[%r32], %rs379;
	mov.u16 	%rs380, %rs167;
	@%p89 bra 	$L__BB1_148;
	ld.shared.u16 	%rs380, [%r33+1008];
$L__BB1_148:
	st.shared.u16 	[%r34], %rs380;
	mov.u16 	%rs381, %rs167;
	@%p92 bra 	$L__BB1_150;
	ld.shared.u16 	%rs381, [%r35+1008];
$L__BB1_150:
	st.shared.u16 	[%r36], %rs381;
	mov.u16 	%rs382, %rs167;
	@%p95 bra 	$L__BB1_152;
	ld.shared.u16 	%rs382, [%r37+1008];
$L__BB1_152:
	st.shared.u16 	[%r38], %rs382;
	mov.u16 	%rs383, %rs167;
	@%p98 bra 	$L__BB1_154;
	ld.shared.u16 	%rs383, [%r39+1008];
$L__BB1_154:
	st.shared.u16 	[%r40], %rs383;
	mov.u16 	%rs384, %rs167;
	@%p101 bra 	$L__BB1_156;
	ld.shared.u16 	%rs384, [%r41+1008];
$L__BB1_156:
	st.shared.u16 	[%r42], %rs384;
	bar.warp.sync 	-1;
	mov.b32 	%r711, 24;
	wmma.load.a.sync.aligned.row.m16n16k16.shared.f16 	{%r712, %r713, %r714, %r715, %r716, %r717, %r718, %r719}, [%r11], %r711;
	mov.u32 	%r720, _ZZ31conv2d_relu_fp16_wmma_v6_kernelPK6__halfS1_S1_PS_S2_iiiiiE8s_weight;
	add.s32 	%r721, %r720, 10752;
	wmma.load.b.sync.aligned.col.m16n16k16.shared.f16 	{%r722, %r723, %r724, %r725, %r726, %r727, %r728, %r729}, [%r721], %r711;
	wmma.mma.sync.aligned.row.col.m16n16k16.f32.f32 {%f145, %f146, %f147, %f148, %f149, %f150, %f151, %f152}, {%r712, %r713, %r714, %r715, %r716, %r717, %r718, %r719}, {%r722, %r723, %r724, %r725, %r726, %r727, %r728, %r729}, {%f129, %f130, %f131, %f132, %f133, %f134, %f135, %f136};
	add.s32 	%r730, %r720, 11520;
	wmma.load.b.sync.aligned.col.m16n16k16.shared.f16 	{%r731, %r732, %r733, %r734, %r735, %r736, %r737, %r738}, [%r730], %r711;
	wmma.mma.sync.aligned.row.col.m16n16k16.f32.f32 {%f153, %f154, %f155, %f156, %f157, %f158, %f159, %f160}, {%r712, %r713, %r714, %r715, %r716, %r717, %r718, %r719}, {%r731, %r732, %r733, %r734, %r735, %r736, %r737, %r738}, {%f137, %f138, %f139, %f140, %f141, %f142, %f143, %f144};
	bar.warp.sync 	-1;
	shr.u32 	%r739, %r3, 4;
	add.s32 	%r741, %r9, %r739;
	shr.u32 	%r742, %r741, 3;
	add.s32 	%r743, %r6, %r742;
	setp.ge.u32 	%p186, %r743, %r187;
	add.s32 	%r744, %r7, %r739;
	setp.ge.u32 	%p187, %r744, %r188;
	or.pred  	%p188, %p186, %p187;
	mov.u16 	%rs385, %rs167;
	@%p188 bra 	$L__BB1_158;
	ld.shared.u16 	%rs385, [%r27+1056];
$L__BB1_158:
	st.shared.u16 	[%r28], %rs385;
	or.b32  	%r745, %r3, 32;
	shr.u32 	%r746, %r745, 4;
	add.s32 	%r748, %r9, %r746;
	shr.u32 	%r749, %r748, 3;
	add.s32 	%r750, %r6, %r749;
	setp.ge.u32 	%p189, %r750, %r187;
	add.s32 	%r751, %r7, %r746;
	setp.ge.u32 	%p190, %r751, %r188;
	or.pred  	%p191, %p189, %p190;
	mov.u16 	%rs386, %rs167;
	@%p191 bra 	$L__BB1_160;
	ld.shared.u16 	%rs386, [%r29+1056];
$L__BB1_160:
	st.shared.u16 	[%r30], %rs386;
	mov.u16 	%rs387, %rs167;
	@%p86 bra 	$L__BB1_162;
	ld.shared.u16 	%rs387, [%r31+1056];
$L__BB1_162:
	st.shared.u16 	[%r32], %rs387;
	mov.u16 	%rs388, %rs167;
	@%p89 bra 	$L__BB1_164;
	ld.shared.u16 	%rs388, [%r33+1056];
$L__BB1_164:
	st.shared.u16 	[%r34], %rs388;
	mov.u16 	%rs389, %rs167;
	@%p92 bra 	$L__BB1_166;
	ld.shared.u16 	%rs389, [%r35+1056];
$L__BB1_166:
	st.shared.u16 	[%r36], %rs389;
	mov.u16 	%rs390, %rs167;
	@%p95 bra 	$L__BB1_168;
	ld.shared.u16 	%rs390, [%r37+1056];
$L__BB1_168:
	st.shared.u16 	[%r38], %rs390;
	mov.u16 	%rs391, %rs167;
	@%p98 bra 	$L__BB1_170;
	ld.shared.u16 	%rs391, [%r39+1056];
$L__BB1_170:
	st.shared.u16 	[%r40], %rs391;
	mov.u16 	%rs392, %rs167;
	@%p101 bra 	$L__BB1_172;
	ld.shared.u16 	%rs392, [%r41+1056];
$L__BB1_172:
	st.shared.u16 	[%r42], %rs392;
	bar.warp.sync 	-1;
	mov.b32 	%r752, 24;
	wmma.load.a.sync.aligned.row.m16n16k16.shared.f16 	{%r753, %r754, %r755, %r756, %r757, %r758, %r759, %r760}, [%r11], %r752;
	mov.u32 	%r761, _ZZ31conv2d_relu_fp16_wmma_v6_kernelPK6__halfS1_S1_PS_S2_iiiiiE8s_weight;
	add.s32 	%r762, %r761, 12288;
	wmma.load.b.sync.aligned.col.m16n16k16.shared.f16 	{%r763, %r764, %r765, %r766, %r767, %r768, %r769, %r770}, [%r762], %r752;
	wmma.mma.sync.aligned.row.col.m16n16k16.f32.f32 {%f323, %f322, %f321, %f320, %f319, %f318, %f317, %f316}, {%r753, %r754, %r755, %r756, %r757, %r758, %r759, %r760}, {%r763, %r764, %r765, %r766, %r767, %r768, %r769, %r770}, {%f145, %f146, %f147, %f148, %f149, %f150, %f151, %f152};
	add.s32 	%r771, %r761, 13056;
	wmma.load.b.sync.aligned.col.m16n16k16.shared.f16 	{%r772, %r773, %r774, %r775, %r776, %r777, %r778, %r779}, [%r771], %r752;
	wmma.mma.sync.aligned.row.col.m16n16k16.f32.f32 {%f315, %f314, %f313, %f312, %f311, %f310, %f309, %f308}, {%r753, %r754, %r755, %r756, %r757, %r758, %r759, %r760}, {%r772, %r773, %r774, %r775, %r776, %r777, %r778, %r779}, {%f153, %f154, %f155, %f156, %f157, %f158, %f159, %f160};
	bar.warp.sync 	-1;
	bar.sync 	0;
	add.s32 	%r1104, %r1104, 16;
	setp.lt.s32 	%p198, %r1104, %r189;
	@%p198 bra 	$L__BB1_4;
$L__BB1_173:
	mov.u32 	%r780, _ZZ31conv2d_relu_fp16_wmma_v6_kernelPK6__halfS1_S1_PS_S2_iiiiiE5s_out;
	mad.lo.s32 	%r51, %r2, 1280, %r780;
	and.b32  	%r781, %r1, 15;
	add.s32 	%r782, %r8, %r781;
	mul.lo.s32 	%r52, %r4, %r187;
	shl.b32 	%r783, %r1, 2;
	and.b32  	%r784, %r783, 60;
	add.s32 	%r53, %r51, %r784;
	setp.eq.s64 	%p199, %rd8, 0;
	mov.b32 	%r785, 20;
	wmma.store.d.sync.aligned.row.m16n16k16.shared.f32 	[%r51], {%f323, %f322, %f321, %f320, %f319, %f318, %f317, %f316}, %r785;
	bar.warp.sync 	-1;
	cvt.u64.u32 	%rd5, %r782;
	cvta.to.global.u64 	%rd30, %rd7;
	mul.wide.u32 	%rd31, %r782, 2;
	add.s64 	%rd6, %rd30, %rd31;
	@%p199 bra 	$L__BB1_174;
	bra.uni 	$L__BB1_190;
$L__BB1_174:
	cvt.u32.u64 	%r869, %rd5;
	setp.ge.s32 	%p240, %r869, %r190;
	shr.u32 	%r870, %r3, 4;
	add.s32 	%r871, %r9, %r870;
	shr.u32 	%r872, %r871, 3;
	add.s32 	%r91, %r872, %r6;
	add.s32 	%r92, %r870, %r7;
	setp.ge.s32 	%p241, %r91, %r187;
	setp.ge.s32 	%p242, %r92, %r188;
	or.pred  	%p243, %p241, %p242;
	or.pred  	%p244, %p243, %p240;
	@%p244 bra 	$L__BB1_176;
	add.s32 	%r874, %r91, %r52;
	mad.lo.s32 	%r875, %r874, %r188, %r92;
	mad.lo.s32 	%r876, %r875, %r190, %r869;
	mad.lo.s32 	%r877, %r870, 80, %r53;
	ld.shared.f32 	%f214, [%r877];
	ld.global.nc.u16 	%rs255, [%rd6];
	// begin inline asm
	{  cvt.f32.f16 %f212, %rs255;}

	// end inline asm
	add.f32 	%f215, %f214, %f212;
	max.f32 	%f213, %f215, 0f00000000;
	// begin inline asm
	{  cvt.rn.f16.f32 %rs256, %f213;}

	// end inline asm
	mul.wide.u32 	%rd65, %r876, 2;
	add.s64 	%rd66, %rd3, %rd65;
	st.global.u16 	[%rd66], %rs256;
$L__BB1_176:
	setp.ge.s32 	%p245, %r869, %r190;
	or.b32  	%r879, %r3, 32;
	shr.u32 	%r880, %r879, 4;
	add.s32 	%r881, %r9, %r880;
	shr.u32 	%r882, %r881, 3;
	add.s32 	%r94, %r882, %r6;
	add.s32 	%r95, %r880, %r7;
	setp.ge.s32 	%p246, %r94, %r187;
	setp.ge.s32 	%p247, %r95, %r188;
	or.pred  	%p248, %p246, %p247;
	or.pred  	%p249, %p248, %p245;
	@%p249 bra 	$L__BB1_178;
	add.s32 	%r884, %r94, %r52;
	mad.lo.s32 	%r885, %r884, %r188, %r95;
	mad.lo.s32 	%r886, %r885, %r190, %r869;
	mad.lo.s32 	%r887, %r880, 80, %r53;
	ld.shared.f32 	%f218, [%r887];
	ld.global.nc.u16 	%rs257, [%rd6];
	// begin inline asm
	{  cvt.f32.f16 %f216, %rs257;}

	// end inline asm
	add.f32 	%f219, %f218, %f216;
	max.f32 	%f217, %f219, 0f00000000;
	// begin inline asm
	{  cvt.rn.f16.f32 %rs258, %f217;}

	// end inline asm
	mul.wide.u32 	%rd68, %r886, 2;
	add.s64 	%rd69, %rd3, %rd68;
	st.global.u16 	[%rd69], %rs258;
$L__BB1_178:
	setp.ge.s32 	%p250, %r869, %r190;
	or.b32  	%r889, %r3, 64;
	shr.u32 	%r890, %r889, 4;
	add.s32 	%r891, %r9, %r890;
	shr.u32 	%r892, %r891, 3;
	add.s32 	%r97, %r892, %r6;
	add.s32 	%r98, %r890, %r7;
	setp.ge.s32 	%p251, %r97, %r187;
	setp.ge.s32 	%p252, %r98, %r188;
	or.pred  	%p253, %p251, %p252;
	or.pred  	%p254, %p253, %p250;
	@%p254 bra 	$L__BB1_180;
	add.s32 	%r894, %r97, %r52;
	mad.lo.s32 	%r895, %r894, %r188, %r98;
	mad.lo.s32 	%r896, %r895, %r190, %r869;
	mad.lo.s32 	%r897, %r890, 80, %r53;
	ld.shared.f32 	%f222, [%r897];
	ld.global.nc.u16 	%rs259, [%rd6];
	// begin inline asm
	{  cvt.f32.f16 %f220, %rs259;}

	// end inline asm
	add.f32 	%f223, %f222, %f220;
	max.f32 	%f221, %f223, 0f00000000;
	// begin inline asm
	{  cvt.rn.f16.f32 %rs260, %f221;}

	// end inline asm
	mul.wide.u32 	%rd71, %r896, 2;
	add.s64 	%rd72, %rd3, %rd71;
	st.global.u16 	[%rd72], %rs260;
$L__BB1_180:
	setp.ge.s32 	%p255, %r869, %r190;
	or.b32  	%r899, %r3, 96;
	shr.u32 	%r900, %r899, 4;
	add.s32 	%r901, %r9, %r900;
	shr.u32 	%r902, %r901, 3;
	add.s32 	%r100, %r902, %r6;
	add.s32 	%r101, %r900, %r7;
	setp.ge.s32 	%p256, %r100, %r187;
	setp.ge.s32 	%p257, %r101, %r188;
	or.pred  	%p258, %p256, %p257;
	or.pred  	%p259, %p258, %p255;
	@%p259 bra 	$L__BB1_182;
	add.s32 	%r904, %r100, %r52;
	mad.lo.s32 	%r905, %r904, %r188, %r101;
	mad.lo.s32 	%r906, %r905, %r190, %r869;
	mad.lo.s32 	%r907, %r900, 80, %r53;
	ld.shared.f32 	%f226, [%r907];
	ld.global.nc.u16 	%rs261, [%rd6];
	// begin inline asm
	{  cvt.f32.f16 %f224, %rs261;}

	// end inline asm
	add.f32 	%f227, %f226, %f224;
	max.f32 	%f225, %f227, 0f00000000;
	// begin inline asm
	{  cvt.rn.f16.f32 %rs262, %f225;}

	// end inline asm
	mul.wide.u32 	%rd74, %r906, 2;
	add.s64 	%rd75, %rd3, %rd74;
	st.global.u16 	[%rd75], %rs262;
$L__BB1_182:
	setp.ge.s32 	%p260, %r869, %r190;
	or.b32  	%r909, %r3, 128;
	shr.u32 	%r910, %r909, 4;
	add.s32 	%r911, %r9, %r910;
	shr.u32 	%r912, %r911, 3;
	add.s32 	%r103, %r912, %r6;
	and.b32  	%r913, %r910, 1;
	add.s32 	%r104, %r913, %r7;
	setp.ge.s32 	%p261, %r103, %r187;
	setp.ge.s32 	%p262, %r104, %r188;
	or.pred  	%p263, %p261, %p262;
	or.pred  	%p264, %p263, %p260;
	@%p264 bra 	$L__BB1_184;
	add.s32 	%r915, %r103, %r52;
	mad.lo.s32 	%r916, %r915, %r188, %r104;
	mad.lo.s32 	%r917, %r916, %r190, %r869;
	mad.lo.s32 	%r918, %r910, 80, %r53;
	ld.shared.f32 	%f230, [%r918];
	ld.global.nc.u16 	%rs263, [%rd6];
	// begin inline asm
	{  cvt.f32.f16 %f228, %rs263;}

	// end inline asm
	add.f32 	%f231, %f230, %f228;
	max.f32 	%f229, %f231, 0f00000000;
	// begin inline asm
	{  cvt.rn.f16.f32 %rs264, %f229;}

	// end inline asm
	mul.wide.u32 	%rd77, %r917, 2;
	add.s64 	%rd78, %rd3, %rd77;
	st.global.u16 	[%rd78], %rs264;
$L__BB1_184:
	setp.ge.s32 	%p265, %r869, %r190;
	or.b32  	%r920, %r3, 160;
	shr.u32 	%r921, %r920, 4;
	add.s32 	%r922, %r9, %r921;
	shr.u32 	%r923, %r922, 3;
	add.s32 	%r106, %r923, %r6;
	and.b32  	%r924, %r921, 3;
	add.s32 	%r107, %r924, %r7;
	setp.ge.s32 	%p266, %r106, %r187;
	setp.ge.s32 	%p267, %r107, %r188;
	or.pred  	%p268, %p266, %p267;
	or.pred  	%p269, %p268, %p265;
	@%p269 bra 	$L__BB1_186;
	add.s32 	%r926, %r106, %r52;
	mad.lo.s32 	%r927, %r926, %r188, %r107;
	mad.lo.s32 	%r928, %r927, %r190, %r869;
	mad.lo.s32 	%r929, %r921, 80, %r53;
	ld.shared.f32 	%f234, [%r929];
	ld.global.nc.u16 	%rs265, [%rd6];
	// begin inline asm
	{  cvt.f32.f16 %f232, %rs265;}

	// end inline asm
	add.f32 	%f235, %f234, %f232;
	max.f32 	%f233, %f235, 0f00000000;
	// begin inline asm
	{  cvt.rn.f16.f32 %rs266, %f233;}

	// end inline asm
	mul.wide.u32 	%rd80, %r928, 2;
	add.s64 	%rd81, %rd3, %rd80;
	st.global.u16 	[%rd81], %rs266;
$L__BB1_186:
	setp.ge.s32 	%p270, %r869, %r190;
	or.b32  	%r931, %r3, 192;
	shr.u32 	%r932, %r931, 4;
	add.s32 	%r933, %r9, %r932;
	shr.u32 	%r934, %r933, 3;
	add.s32 	%r109, %r934, %r6;
	and.b32  	%r935, %r932, 5;
	add.s32 	%r110, %r935, %r7;
	setp.ge.s32 	%p271, %r109, %r187;
	setp.ge.s32 	%p272, %r110, %r188;
	or.pred  	%p273, %p271, %p272;
	or.pred  	%p274, %p273, %p270;
	@%p274 bra 	$L__BB1_188;
	add.s32 	%r937, %r109, %r52;
	mad.lo.s32 	%r938, %r937, %r188, %r110;
	mad.lo.s32 	%r939, %r938, %r190, %r869;
	mad.lo.s32 	%r940, %r932, 80, %r53;
	ld.shared.f32 	%f238, [%r940];
	ld.global.nc.u16 	%rs267, [%rd6];
	// begin inline asm
	{  cvt.f32.f16 %f236, %rs267;}

	// end inline asm
	add.f32 	%f239, %f238, %f236;
	max.f32 	%f237, %f239, 0f00000000;
	// begin inline asm
	{  cvt.rn.f16.f32 %rs268, %f237;}

	// end inline asm
	mul.wide.u32 	%rd83, %r939, 2;
	add.s64 	%rd84, %rd3, %rd83;
	st.global.u16 	[%rd84], %rs268;
$L__BB1_188:
	setp.ge.s32 	%p275, %r869, %r190;
	or.b32  	%r942, %r3, 224;
	shr.u32 	%r943, %r942, 4;
	add.s32 	%r944, %r9, %r943;
	shr.u32 	%r945, %r944, 3;
	add.s32 	%r112, %r945, %r6;
	and.b32  	%r946, %r943, 7;
	add.s32 	%r113, %r946, %r7;
	setp.ge.s32 	%p276, %r112, %r187;
	setp.ge.s32 	%p277, %r113, %r188;
	or.pred  	%p278, %p276, %p277;
	or.pred  	%p279, %p278, %p275;
	@%p279 bra 	$L__BB1_206;
	add.s32 	%r948, %r112, %r52;
	mad.lo.s32 	%r949, %r948, %r188, %r113;
	mad.lo.s32 	%r950, %r949, %r190, %r869;
	mad.lo.s32 	%r951, %r943, 80, %r53;
	ld.shared.f32 	%f242, [%r951];
	ld.global.nc.u16 	%rs269, [%rd6];
	// begin inline asm
	{  cvt.f32.f16 %f240, %rs269;}

	// end inline asm
	add.f32 	%f243, %f242, %f240;
	max.f32 	%f241, %f243, 0f00000000;
	// begin inline asm
	{  cvt.rn.f16.f32 %rs270, %f241;}

	// end inline asm
	mul.wide.u32 	%rd86, %r950, 2;
	add.s64 	%rd87, %rd3, %rd86;
	st.global.u16 	[%rd87], %rs270;
	bra.uni 	$L__BB1_206;
$L__BB1_190:
	cvt.u32.u64 	%r786, %rd5;
	setp.ge.s32 	%p200, %r786, %r190;
	shr.u32 	%r787, %r3, 4;
	add.s32 	%r788, %r9, %r787;
	shr.u32 	%r789, %r788, 3;
	add.s32 	%r115, %r789, %r6;
	add.s32 	%r116, %r787, %r7;
	setp.ge.s32 	%p201, %r115, %r187;
	setp.ge.s32 	%p202, %r116, %r188;
	or.pred  	%p203, %p201, %p202;
	or.pred  	%p204, %p203, %p200;
	@%p204 bra 	$L__BB1_192;
	add.s32 	%r791, %r115, %r52;
	mad.lo.s32 	%r792, %r791, %r188, %r116;
	mad.lo.s32 	%r793, %r792, %r190, %r786;
	mad.lo.s32 	%r794, %r787, 80, %r53;
	ld.shared.f32 	%f183, [%r794];
	ld.global.nc.u16 	%rs231, [%rd6];
	// begin inline asm
	{  cvt.f32.f16 %f180, %rs231;}

	// end inline asm
	add.f32 	%f181, %f183, %f180;
	// begin inline asm
	{  cvt.rn.f16.f32 %rs232, %f181;}

	// end inline asm
	mul.wide.u32 	%rd33, %r793, 2;
	add.s64 	%rd34, %rd4, %rd33;
	st.global.u16 	[%rd34], %rs232;
	max.f32 	%f182, %f181, 0f00000000;
	// begin inline asm
	{  cvt.rn.f16.f32 %rs233, %f182;}

	// end inline asm
	add.s64 	%rd35, %rd3, %rd33;
	st.global.u16 	[%rd35], %rs233;
$L__BB1_192:
	setp.ge.s32 	%p205, %r786, %r190;
	or.b32  	%r796, %r3, 32;
	shr.u32 	%r797, %r796, 4;
	add.s32 	%r798, %r9, %r797;
	shr.u32 	%r799, %r798, 3;
	add.s32 	%r118, %r799, %r6;
	add.s32 	%r119, %r797, %r7;
	setp.ge.s32 	%p206, %r118, %r187;
	setp.ge.s32 	%p207, %r119, %r188;
	or.pred  	%p208, %p206, %p207;
	or.pred  	%p209, %p208, %p205;
	@%p209 bra 	$L__BB1_194;
	add.s32 	%r801, %r118, %r52;
	mad.lo.s32 	%r802, %r801, %r188, %r119;
	mad.lo.s32 	%r803, %r802, %r190, %r786;
	mad.lo.s32 	%r804, %r797, 80, %r53;
	ld.shared.f32 	%f187, [%r804];
	ld.global.nc.u16 	%rs234, [%rd6];
	// begin inline asm
	{  cvt.f32.f16 %f184, %rs234;}

	// end inline asm
	add.f32 	%f185, %f187, %f184;
	// begin inline asm
	{  cvt.rn.f16.f32 %rs235, %f185;}

	// end inline asm
	mul.wide.u32 	%rd37, %r803, 2;
	add.s64 	%rd38, %rd4, %rd37;
	st.global.u16 	[%rd38], %rs235;
	max.f32 	%f186, %f185, 0f00000000;
	// begin inline asm
	{  cvt.rn.f16.f32 %rs236, %f186;}

	// end inline asm
	add.s64 	%rd39, %rd3, %rd37;
	st.global.u16 	[%rd39], %rs236;
$L__BB1_194:
	setp.ge.s32 	%p210, %r786, %r190;
	or.b32  	%r806, %r3, 64;
	shr.u32 	%r807, %r806, 4;
	add.s32 	%r808, %r9, %r807;
	shr.u32 	%r809, %r808, 3;
	add.s32 	%r121, %r809, %r6;
	add.s32 	%r122, %r807, %r7;
	setp.ge.s32 	%p211, %r121, %r187;
	setp.ge.s32 	%p212, %r122, %r188;
	or.pred  	%p213, %p211, %p212;
	or.pred  	%p214, %p213, %p210;
	@%p214 bra 	$L__BB1_196;
	add.s32 	%r811, %r121, %r52;
	mad.lo.s32 	%r812, %r811, %r188, %r122;
	mad.lo.s32 	%r813, %r812, %r190, %r786;
	mad.lo.s32 	%r814, %r807, 80, %r53;
	ld.shared.f32 	%f191, [%r814];
	ld.global.nc.u16 	%rs237, [%rd6];
	// begin inline asm
	{  cvt.f32.f16 %f188, %rs237;}

	// end inline asm
	add.f32 	%f189, %f191, %f188;
	// begin inline asm
	{  cvt.rn.f16.f32 %rs238, %f189;}

	// end inline asm
	mul.wide.u32 	%rd41, %r813, 2;
	add.s64 	%rd42, %rd4, %rd41;
	st.global.u16 	[%rd42], %rs238;
	max.f32 	%f190, %f189, 0f00000000;
	// begin inline asm
	{  cvt.rn.f16.f32 %rs239, %f190;}

	// end inline asm
	add.s64 	%rd43, %rd3, %rd41;
	st.global.u16 	[%rd43], %rs239;
$L__BB1_196:
	setp.ge.s32 	%p215, %r786, %r190;
	or.b32  	%r816, %r3, 96;
	shr.u32 	%r817, %r816, 4;
	add.s32 	%r818, %r9, %r817;
	shr.u32 	%r819, %r818, 3;
	add.s32 	%r124, %r819, %r6;
	add.s32 	%r125, %r817, %r7;
	setp.ge.s32 	%p216, %r124, %r187;
	setp.ge.s32 	%p217, %r125, %r188;
	or.pred  	%p218, %p216, %p217;
	or.pred  	%p219, %p218, %p215;
	@%p219 bra 	$L__BB1_198;
	add.s32 	%r821, %r124, %r52;
	mad.lo.s32 	%r822, %r821, %r188, %r125;
	mad.lo.s32 	%r823, %r822, %r190, %r786;
	mad.lo.s32 	%r824, %r817, 80, %r53;
	ld.shared.f32 	%f195, [%r824];
	ld.global.nc.u16 	%rs240, [%rd6];
	// begin inline asm
	{  cvt.f32.f16 %f192, %rs240;}

	// end inline asm
	add.f32 	%f193, %f195, %f192;
	// begin inline asm
	{  cvt.rn.f16.f32 %rs241, %f193;}

	// end inline asm
	mul.wide.u32 	%rd45, %r823, 2;
	add.s64 	%rd46, %rd4, %rd45;
	st.global.u16 	[%rd46], %rs241;
	max.f32 	%f194, %f193, 0f00000000;
	// begin inline asm
	{  cvt.rn.f16.f32 %rs242, %f194;}

	// end inline asm
	add.s64 	%rd47, %rd3, %rd45;
	st.global.u16 	[%rd47], %rs242;
$L__BB1_198:
	setp.ge.s32 	%p220, %r786, %r190;
	or.b32  	%r826, %r3, 128;
	shr.u32 	%r827, %r826, 4;
	add.s32 	%r828, %r9, %r827;
	shr.u32 	%r829, %r828, 3;
	add.s32 	%r127, %r829, %r6;
	and.b32  	%r830, %r827, 1;
	add.s32 	%r128, %r830, %r7;
	setp.ge.s32 	%p221, %r127, %r187;
	setp.ge.s32 	%p222, %r128, %r188;
	or.pred  	%p223, %p221, %p222;
	or.pred  	%p224, %p223, %p220;
	@%p224 bra 	$L__BB1_200;
	add.s32 	%r832, %r127, %r52;
	mad.lo.s32 	%r833, %r832, %r188, %r128;
	mad.lo.s32 	%r834, %r833, %r190, %r786;
	mad.lo.s32 	%r835, %r827, 80, %r53;
	ld.shared.f32 	%f199, [%r835];
	ld.global.nc.u16 	%rs243, [%rd6];
	// begin inline asm
	{  cvt.f32.f16 %f196, %rs243;}

	// end inline asm
	add.f32 	%f197, %f199, %f196;
	// begin inline asm
	{  cvt.rn.f16.f32 %rs244, %f197;}

	// end inline asm
	mul.wide.u32 	%rd49, %r834, 2;
	add.s64 	%rd50, %rd4, %rd49;
	st.global.u16 	[%rd50], %rs244;
	max.f32 	%f198, %f197, 0f00000000;
	// begin inline asm
	{  cvt.rn.f16.f32 %rs245, %f198;}

	// end inline asm
	add.s64 	%rd51, %rd3, %rd49;
	st.global.u16 	[%rd51], %rs245;
$L__BB1_200:
	setp.ge.s32 	%p225, %r786, %r190;
	or.b32  	%r837, %r3, 160;
	shr.u32 	%r838, %r837, 4;
	add.s32 	%r839, %r9, %r838;
	shr.u32 	%r840, %r839, 3;
	add.s32 	%r130, %r840, %r6;
	and.b32  	%r841, %r838, 3;
	add.s32 	%r131, %r841, %r7;
	setp.ge.s32 	%p226, %r130, %r187;
	setp.ge.s32 	%p227, %r131, %r188;
	or.pred  	%p228, %p226, %p227;
	or.pred  	%p229, %p228, %p225;
	@%p229 bra 	$L__BB1_202;
	add.s32 	%r843, %r130, %r52;
	mad.lo.s32 	%r844, %r843, %r188, %r131;
	mad.lo.s32 	%r845, %r844, %r190, %r786;
	mad.lo.s32 	%r846, %r838, 80, %r53;
	ld.shared.f32 	%f203, [%r846];
	ld.global.nc.u16 	%rs246, [%rd6];
	// begin inline asm
	{  cvt.f32.f16 %f200, %rs246;}

	// end inline asm
	add.f32 	%f201, %f203, %f200;
	// begin inline asm
	{  cvt.rn.f16.f32 %rs247, %f201;}

	// end inline asm
	mul.wide.u32 	%rd53, %r845, 2;
	add.s64 	%rd54, %rd4, %rd53;
	st.global.u16 	[%rd54], %rs247;
	max.f32 	%f202, %f201, 0f00000000;
	// begin inline asm
	{  cvt.rn.f16.f32 %rs248, %f202;}

	// end inline asm
	add.s64 	%rd55, %rd3, %rd53;
	st.global.u16 	[%rd55], %rs248;
$L__BB1_202:
	setp.ge.s32 	%p230, %r786, %r190;
	or.b32  	%r848, %r3, 192;
	shr.u32 	%r849, %r848, 4;
	add.s32 	%r850, %r9, %r849;
	shr.u32 	%r851, %r850, 3;
	add.s32 	%r133, %r851, %r6;
	and.b32  	%r852, %r849, 5;
	add.s32 	%r134, %r852, %r7;
	setp.ge.s32 	%p231, %r133, %r187;
	setp.ge.s32 	%p232, %r134, %r188;
	or.pred  	%p233, %p231, %p232;
	or.pred  	%p234, %p233, %p230;
	@%p234 bra 	$L__BB1_204;
	add.s32 	%r854, %r133, %r52;
	mad.lo.s32 	%r855, %r854, %r188, %r134;
	mad.lo.s32 	%r856, %r855, %r190, %r786;
	mad.lo.s32 	%r857, %r849, 80, %r53;
	ld.shared.f32 	%f207, [%r857];
	ld.global.nc.u16 	%rs249, [%rd6];
	// begin inline asm
	{  cvt.f32.f16 %f204, %rs249;}

	// end inline asm
	add.f32 	%f205, %f207, %f204;
	// begin inline asm
	{  cvt.rn.f16.f32 %rs250, %f205;}

	// end inline asm
	mul.wide.u32 	%rd57, %r856, 2;
	add.s64 	%rd58, %rd4, %rd57;
	st.global.u16 	[%rd58], %rs250;
	max.f32 	%f206, %f205, 0f00000000;
	// begin inline asm
	{  cvt.rn.f16.f32 %rs251, %f206;}

	// end inline asm
	add.s64 	%rd59, %rd3, %rd57;
	st.global.u16 	[%rd59], %rs251;
$L__BB1_204:
	setp.ge.s32 	%p235, %r786, %r190;
	or.b32  	%r859, %r3, 224;
	shr.u32 	%r860, %r859, 4;
	add.s32 	%r861, %r9, %r860;
	shr.u32 	%r862, %r861, 3;
	add.s32 	%r136, %r862, %r6;
	and.b32  	%r863, %r860, 7;
	add.s32 	%r137, %r863, %r7;
	setp.ge.s32 	%p236, %r136, %r187;
	setp.ge.s32 	%p237, %r137, %r188;
	or.pred  	%p238, %p236, %p237;
	or.pred  	%p239, %p238, %p235;
	@%p239 bra 	$L__BB1_206;
	add.s32 	%r865, %r136, %r52;
	mad.lo.s32 	%r866, %r865, %r188, %r137;
	mad.lo.s32 	%r867, %r866, %r190, %r786;
	mad.lo.s32 	%r868, %r860, 80, %r53;
	ld.shared.f32 	%f211, [%r868];
	ld.global.nc.u16 	%rs252, [%rd6];
	// begin inline asm
	{  cvt.f32.f16 %f208, %rs252;}

	// end inline asm
	add.f32 	%f209, %f211, %f208;
	// begin inline asm
	{  cvt.rn.f16.f32 %rs253, %f209;}

	// end inline asm
	mul.wide.u32 	%rd61, %r867, 2;
	add.s64 	%rd62, %rd4, %rd61;
	st.global.u16 	[%rd62], %rs253;
	max.f32 	%f210, %f209, 0f00000000;
	// begin inline asm
	{  cvt.rn.f16.f32 %rs254, %f210;}

	// end inline asm
	add.s64 	%rd63, %rd3, %rd61;
	st.global.u16 	[%rd63], %rs254;
$L__BB1_206:
	cvt.u32.u64 	%r952, %rd5;
	setp.eq.s64 	%p280, %rd8, 0;
	bar.warp.sync 	-1;
	mov.b32 	%r953, 20;
	wmma.store.d.sync.aligned.row.m16n16k16.shared.f32 	[%r51], {%f315, %f314, %f313, %f312, %f311, %f310, %f309, %f308}, %r953;
	bar.warp.sync 	-1;
	add.s32 	%r138, %r952, 16;
	@%p280 bra 	$L__BB1_223;
	setp.ge.s32 	%p281, %r138, %r190;
	shr.u32 	%r955, %r3, 4;
	add.s32 	%r956, %r9, %r955;
	shr.u32 	%r957, %r956, 3;
	add.s32 	%r140, %r957, %r6;
	add.s32 	%r141, %r955, %r7;
	setp.ge.s32 	%p282, %r140, %r187;
	setp.ge.s32 	%p283, %r141, %r188;
	or.pred  	%p284, %p282, %p283;
	or.pred  	%p285, %p284, %p281;
	@%p285 bra 	$L__BB1_209;
	add.s32 	%r958, %r140, %r52;
	mad.lo.s32 	%r959, %r958, %r188, %r141;
	mul.lo.s32 	%r960, %r959, %r190;
	cvt.u64.u32 	%rd88, %r960;
	add.s64 	%rd89, %rd88, %rd5;
	mad.lo.s32 	%r961, %r955, 80, %r53;
	ld.shared.f32 	%f247, [%r961];
	ld.global.nc.u16 	%rs271, [%rd6+32];
	// begin inline asm
	{  cvt.f32.f16 %f244, %rs271;}

	// end inline asm
	add.f32 	%f245, %f247, %f244;
	// begin inline asm
	{  cvt.rn.f16.f32 %rs272, %f245;}

	// end inline asm
	shl.b64 	%rd90, %rd89, 1;
	add.s64 	%rd91, %rd4, %rd90;
	st.global.u16 	[%rd91+32], %rs272;
	max.f32 	%f246, %f245, 0f00000000;
	// begin inline asm
	{  cvt.rn.f16.f32 %rs273, %f246;}

	// end inline asm
	add.s64 	%rd92, %rd3, %rd90;
	st.global.u16 	[%rd92+32], %rs273;
$L__BB1_209:
	setp.ge.s32 	%p286, %r138, %r190;
	or.b32  	%r963, %r3, 32;
	shr.u32 	%r964, %r963, 4;
	add.s32 	%r965, %r9, %r964;
	shr.u32 	%r966, %r965, 3;
	add.s32 	%r143, %r966, %r6;
	add.s32 	%r144, %r964, %r7;
	setp.ge.s32 	%p287, %r143, %r187;
	setp.ge.s32 	%p288, %r144, %r188;
	or.pred  	%p289, %p287, %p288;
	or.pred  	%p290, %p289, %p286;
	@%p290 bra 	$L__BB1_211;
	add.s32 	%r967, %r143, %r52;
	mad.lo.s32 	%r968, %r967, %r188, %r144;
	mul.lo.s32 	%r969, %r968, %r190;
	cvt.u64.u32 	%rd93, %r969;
	add.s64 	%rd94, %rd93, %rd5;
	mad.lo.s32 	%r970, %r964, 80, %r53;
	ld.shared.f32 	%f251, [%r970];
	ld.global.nc.u16 	%rs274, [%rd6+32];
	// begin inline asm
	{  cvt.f32.f16 %f248, %rs274;}

	// end inline asm
	add.f32 	%f249, %f251, %f248;
	// begin inline asm
	{  cvt.rn.f16.f32 %rs275, %f249;}

	// end inline asm
	shl.b64 	%rd95, %rd94, 1;
	add.s64 	%rd96, %rd4, %rd95;
	st.global.u16 	[%rd96+32], %rs275;
	max.f32 	%f250, %f249, 0f00000000;
	// begin inline asm
	{  cvt.rn.f16.f32 %rs276, %f250;}

	// end inline asm
	add.s64 	%rd97, %rd3, %rd95;
	st.global.u16 	[%rd97+32], %rs276;
$L__BB1_211:
	setp.ge.s32 	%p291, %r138, %r190;
	or.b32  	%r972, %r3, 64;
	shr.u32 	%r973, %r972, 4;
	add.s32 	%r974, %r9, %r973;
	shr.u32 	%r975, %r974, 3;
	add.s32 	%r146, %r975, %r6;
	add.s32 	%r147, %r973, %r7;
	setp.ge.s32 	%p292, %r146, %r187;
	setp.ge.s32 	%p293, %r147, %r188;
	or.pred  	%p294, %p292, %p293;
	or.pred  	%p295, %p294, %p291;
	@%p295 bra 	$L__BB1_213;
	add.s32 	%r976, %r146, %r52;
	mad.lo.s32 	%r977, %r976, %r188, %r147;
	mul.lo.s32 	%r978, %r977, %r190;
	cvt.u64.u32 	%rd98, %r978;
	add.s64 	%rd99, %rd98, %rd5;
	mad.lo.s32 	%r979, %r973, 80, %r53;
	ld.shared.f32 	%f255, [%r979];
	ld.global.nc.u16 	%rs277, [%rd6+32];
	// begin inline asm
	{  cvt.f32.f16 %f252, %rs277;}

	// end inline asm
	add.f32 	%f253, %f255, %f252;
	// begin inline asm
	{  cvt.rn.f16.f32 %rs278, %f253;}

	// end inline asm
	shl.b64 	%rd100, %rd99, 1;
	add.s64 	%rd101, %rd4, %rd100;
	st.global.u16 	[%rd101+32], %rs278;
	max.f32 	%f254, %f253, 0f00000000;
	// begin inline asm
	{  cvt.rn.f16.f32 %rs279, %f254;}

	// end inline asm
	add.s64 	%rd102, %rd3, %rd100;
	st.global.u16 	[%rd102+32], %rs279;
$L__BB1_213:
	setp.ge.s32 	%p296, %r138, %r190;
	or.b32  	%r981, %r3, 96;
	shr.u32 	%r982, %r981, 4;
	add.s32 	%r983, %r9, %r982;
	shr.u32 	%r984, %r983, 3;
	add.s32 	%r149, %r984, %r6;
	add.s32 	%r150, %r982, %r7;
	setp.ge.s32 	%p297, %r149, %r187;
	setp.ge.s32 	%p298, %r150, %r188;
	or.pred  	%p299, %p297, %p298;
	or.pred  	%p300, %p299, %p296;
	@%p300 bra 	$L__BB1_215;
	add.s32 	%r985, %r149, %r52;
	mad.lo.s32 	%r986, %r985, %r188, %r150;
	mul.lo.s32 	%r987, %r986, %r190;
	cvt.u64.u32 	%rd103, %r987;
	add.s64 	%rd104, %rd103, %rd5;
	mad.lo.s32 	%r988, %r982, 80, %r53;
	ld.shared.f32 	%f259, [%r988];
	ld.global.nc.u16 	%rs280, [%rd6+32];
	// begin inline asm
	{  cvt.f32.f16 %f256, %rs280;}

	// end inline asm
	add.f32 	%f257, %f259, %f256;
	// begin inline asm
	{  cvt.rn.f16.f32 %rs281, %f257;}

	// end inline asm
	shl.b64 	%rd105, %rd104, 1;
	add.s64 	%rd106, %rd4, %rd105;
	st.global.u16 	[%rd106+32], %rs281;
	max.f32 	%f258, %f257, 0f00000000;
	// begin inline asm
	{  cvt.rn.f16.f32 %rs282, %f258;}

	// end inline asm
	add.s64 	%rd107, %rd3, %rd105;
	st.global.u16 	[%rd107+32], %rs282;
$L__BB1_215:
	setp.ge.s32 	%p301, %r138, %r190;
	or.b32  	%r990, %r3, 128;
	shr.u32 	%r991, %r990, 4;
	add.s32 	%r992, %r9, %r991;
	shr.u32 	%r993, %r992, 3;
	add.s32 	%r152, %r993, %r6;
	and.b32  	%r994, %r991, 1;
	add.s32 	%r153, %r994, %r7;
	setp.ge.s32 	%p302, %r152, %r187;
	setp.ge.s32 	%p303, %r153, %r188;
	or.pred  	%p304, %p302, %p303;
	or.pred  	%p305, %p304, %p301;
	@%p305 bra 	$L__BB1_217;
	add.s32 	%r995, %r152, %r52;
	mad.lo.s32 	%r996, %r995, %r188, %r153;
	mul.lo.s32 	%r997, %r996, %r190;
	cvt.u64.u32 	%rd108, %r997;
	add.s64 	%rd109, %rd108, %rd5;
	mad.lo.s32 	%r998, %r991, 80, %r53;
	ld.shared.f32 	%f263, [%r998];
	ld.global.nc.u16 	%rs283, [%rd6+32];
	// begin inline asm
	{  cvt.f32.f16 %f260, %rs283;}

	// end inline asm
	add.f32 	%f261, %f263, %f260;
	// begin inline asm
	{  cvt.rn.f16.f32 %rs284, %f261;}

	// end inline asm
	shl.b64 	%rd110, %rd109, 1;
	add.s64 	%rd111, %rd4, %rd110;
	st.global.u16 	[%rd111+32], %rs284;
	max.f32 	%f262, %f261, 0f00000000;
	// begin inline asm
	{  cvt.rn.f16.f32 %rs285, %f262;}

	// end inline asm
	add.s64 	%rd112, %rd3, %rd110;
	st.global.u16 	[%rd112+32], %rs285;
$L__BB1_217:
	setp.ge.s32 	%p306, %r138, %r190;
	or.b32  	%r1000, %r3, 160;
	shr.u32 	%r1001, %r1000, 4;
	add.s32 	%r1002, %r9, %r1001;
	shr.u32 	%r1003, %r1002, 3;
	add.s32 	%r155, %r1003, %r6;
	and.b32  	%r1004, %r1001, 3;
	add.s32 	%r156, %r1004, %r7;
	setp.ge.s32 	%p307, %r155, %r187;
	setp.ge.s32 	%p308, %r156, %r188;
	or.pred  	%p309, %p307, %p308;
	or.pred  	%p310, %p309, %p306;
	@%p310 bra 	$L__BB1_219;
	add.s32 	%r1005, %r155, %r52;
	mad.lo.s32 	%r1006, %r1005, %r188, %r156;
	mul.lo.s32 	%r1007, %r1006, %r190;
	cvt.u64.u32 	%rd113, %r1007;
	add.s64 	%rd114, %rd113, %rd5;
	mad.lo.s32 	%r1008, %r1001, 80, %r53;
	ld.shared.f32 	%f267, [%r1008];
	ld.global.nc.u16 	%rs286, [%rd6+32];
	// begin inline asm
	{  cvt.f32.f16 %f264, %rs286;}

	// end inline asm
	add.f32 	%f265, %f267, %f264;
	// begin inline asm
	{  cvt.rn.f16.f32 %rs287, %f265;}

	// end inline asm
	shl.b64 	%rd115, %rd114, 1;
	add.s64 	%rd116, %rd4, %rd115;
	st.global.u16 	[%rd116+32], %rs287;
	max.f32 	%f266, %f265, 0f00000000;
	// begin inline asm
	{  cvt.rn.f16.f32 %rs288, %f266;}

	// end inline asm
	add.s64 	%rd117, %rd3, %rd115;
	st.global.u16 	[%rd117+32], %rs288;
$L__BB1_219:
	setp.ge.s32 	%p311, %r138, %r190;
	or.b32  	%r1010, %r3, 192;
	shr.u32 	%r1011, %r1010, 4;
	add.s32 	%r1012, %r9, %r1011;
	shr.u32 	%r1013, %r1012, 3;
	add.s32 	%r158, %r1013, %r6;
	and.b32  	%r1014, %r1011, 5;
	add.s32 	%r159, %r1014, %r7;
	setp.ge.s32 	%p312, %r158, %r187;
	setp.ge.s32 	%p313, %r159, %r188;
	or.pred  	%p314, %p312, %p313;
	or.pred  	%p315, %p314, %p311;
	@%p315 bra 	$L__BB1_221;
	add.s32 	%r1015, %r158, %r52;
	mad.lo.s32 	%r1016, %r1015, %r188, %r159;
	mul.lo.s32 	%r1017, %r1016, %r190;
	cvt.u64.u32 	%rd118, %r1017;
	add.s64 	%rd119, %rd118, %rd5;
	mad.lo.s32 	%r1018, %r1011, 80, %r53;
	ld.shared.f32 	%f271, [%r1018];
	ld.global.nc.u16 	%rs289, [%rd6+32];
	// begin inline asm
	{  cvt.f32.f16 %f268, %rs289;}

	// end inline asm
	add.f32 	%f269, %f271, %f268;
	// begin inline asm
	{  cvt.rn.f16.f32 %rs290, %f269;}

	// end inline asm
	shl.b64 	%rd120, %rd119, 1;
	add.s64 	%rd121, %rd4, %rd120;
	st.global.u16 	[%rd121+32], %rs290;
	max.f32 	%f270, %f269, 0f00000000;
	// begin inline asm
	{  cvt.rn.f16.f32 %rs291, %f270;}

	// end inline asm
	add.s64 	%rd122, %rd3, %rd120;
	st.global.u16 	[%rd122+32], %rs291;
$L__BB1_221:
	setp.ge.s32 	%p316, %r138, %r190;
	or.b32  	%r1020, %r3, 224;
	shr.u32 	%r1021, %r1020, 4;
	add.s32 	%r1022, %r9, %r1021;
	shr.u32 	%r1023, %r1022, 3;
	add.s32 	%r161, %r1023, %r6;
	and.b32  	%r1024, %r1021, 7;
	add.s32 	%r162, %r1024, %r7;
	setp.ge.s32 	%p317, %r161, %r187;
	setp.ge.s32 	%p318, %r162, %r188;
	or.pred  	%p319, %p317, %p318;
	or.pred  	%p320, %p319, %p316;
	@%p320 bra 	$L__BB1_239;
	add.s32 	%r1025, %r161, %r52;
	mad.lo.s32 	%r1026, %r1025, %r188, %r162;
	mul.lo.s32 	%r1027, %r1026, %r190;
	cvt.u64.u32 	%rd123, %r1027;
	add.s64 	%rd124, %rd123, %rd5;
	mad.lo.s32 	%r1028, %r1021, 80, %r53;
	ld.shared.f32 	%f275, [%r1028];
	ld.global.nc.u16 	%rs292, [%rd6+32];
	// begin inline asm
	{  cvt.f32.f16 %f272, %rs292;}

	// end inline asm
	add.f32 	%f273, %f275, %f272;
	// begin inline asm
	{  cvt.rn.f16.f32 %rs293, %f273;}

	// end inline asm
	shl.b64 	%rd125, %rd124, 1;
	add.s64 	%rd126, %rd4, %rd125;
	st.global.u16 	[%rd126+32], %rs293;
	max.f32 	%f274, %f273, 0f00000000;
	// begin inline asm
	{  cvt.rn.f16.f32 %rs294, %f274;}

	// end inline asm
	add.s64 	%rd127, %rd3, %rd125;
	st.global.u16 	[%rd127+32], %rs294;
	bra.uni 	$L__BB1_239;
$L__BB1_223:
	setp.ge.s32 	%p321, %r138, %r190;
	shr.u32 	%r1030, %r3, 4;
	add.s32 	%r1031, %r9, %r1030;
	shr.u32 	%r1032, %r1031, 3;
	add.s32 	%r164, %r1032, %r6;
	add.s32 	%r165, %r1030, %r7;
	setp.ge.s32 	%p322, %r164, %r187;
	setp.ge.s32 	%p323, %r165, %r188;
	or.pred  	%p324, %p322, %p323;
	or.pred  	%p325, %p324, %p321;
	@%p325 bra 	$L__BB1_225;
	add.s32 	%r1033, %r164, %r52;
	mad.lo.s32 	%r1034, %r1033, %r188, %r165;
	mul.lo.s32 	%r1035, %r1034, %r190;
	mad.lo.s32 	%r1036, %r1030, 80, %r53;
	ld.shared.f32 	%f278, [%r1036];
	ld.global.nc.u16 	%rs295, [%rd6+32];
	// begin inline asm
	{  cvt.f32.f16 %f276, %rs295;}

	// end inline asm
	add.f32 	%f279, %f278, %f276;
	cvt.u64.u32 	%rd128, %r1035;
	add.s64 	%rd129, %rd128, %rd5;
	max.f32 	%f277, %f279, 0f00000000;
	// begin inline asm
	{  cvt.rn.f16.f32 %rs296, %f277;}

	// end inline asm
	shl.b64 	%rd130, %rd129, 1;
	add.s64 	%rd131, %rd3, %rd130;
	st.global.u16 	[%rd131+32], %rs296;
$L__BB1_225:
	setp.ge.s32 	%p326, %r138, %r190;
	or.b32  	%r1038, %r3, 32;
	shr.u32 	%r1039, %r1038, 4;
	add.s32 	%r1040, %r9, %r1039;
	shr.u32 	%r1041, %r1040, 3;
	add.s32 	%r167, %r1041, %r6;
	add.s32 	%r168, %r1039, %r7;
	setp.ge.s32 	%p327, %r167, %r187;
	setp.ge.s32 	%p328, %r168, %r188;
	or.pred  	%p329, %p327, %p328;
	or.pred  	%p330, %p329, %p326;
	@%p330 bra 	$L__BB1_227;
	add.s32 	%r1042, %r167, %r52;
	mad.lo.s32 	%r1043, %r1042, %r188, %r168;
	mul.lo.s32 	%r1044, %r1043, %r190;
	mad.lo.s32 	%r1045, %r1039, 80, %r53;
	ld.shared.f32 	%f282, [%r1045];
	ld.global.nc.u16 	%rs297, [%rd6+32];
	// begin inline asm
	{  cvt.f32.f16 %f280, %rs297;}

	// end inline asm
	add.f32 	%f283, %f282, %f280;
	cvt.u64.u32 	%rd132, %r1044;
	add.s64 	%rd133, %rd132, %rd5;
	max.f32 	%f281, %f283, 0f00000000;
	// begin inline asm
	{  cvt.rn.f16.f32 %rs298, %f281;}

	// end inline asm
	shl.b64 	%rd134, %rd133, 1;
	add.s64 	%rd135, %rd3, %rd134;
	st.global.u16 	[%rd135+32], %rs298;
$L__BB1_227:
	setp.ge.s32 	%p331, %r138, %r190;
	or.b32  	%r1047, %r3, 64;
	shr.u32 	%r1048, %r1047, 4;
	add.s32 	%r1049, %r9, %r1048;
	shr.u32 	%r1050, %r1049, 3;
	add.s32 	%r170, %r1050, %r6;
	add.s32 	%r171, %r1048, %r7;
	setp.ge.s32 	%p332, %r170, %r187;
	setp.ge.s32 	%p333, %r171, %r188;
	or.pred  	%p334, %p332, %p333;
	or.pred  	%p335, %p334, %p331;
	@%p335 bra 	$L__BB1_229;
	add.s32 	%r1051, %r170, %r52;
	mad.lo.s32 	%r1052, %r1051, %r188, %r171;
	mul.lo.s32 	%r1053, %r1052, %r190;
	mad.lo.s32 	%r1054, %r1048, 80, %r53;
	ld.shared.f32 	%f286, [%r1054];
	ld.global.nc.u16 	%rs299, [%rd6+32];
	// begin inline asm
	{  cvt.f32.f16 %f284, %rs299;}

	// end inline asm
	add.f32 	%f287, %f286, %f284;
	cvt.u64.u32 	%rd136, %r1053;
	add.s64 	%rd137, %rd136, %rd5;
	max.f32 	%f285, %f287, 0f00000000;
	// begin inline asm
	{  cvt.rn.f16.f32 %rs300, %f285;}

	// end inline asm
	shl.b64 	%rd138, %rd137, 1;
	add.s64 	%rd139, %rd3, %rd138;
	st.global.u16 	[%rd139+32], %rs300;
$L__BB1_229:
	setp.ge.s32 	%p336, %r138, %r190;
	or.b32  	%r1056, %r3, 96;
	shr.u32 	%r1057, %r1056, 4;
	add.s32 	%r1058, %r9, %r1057;
	shr.u32 	%r1059, %r1058, 3;
	add.s32 	%r173, %r1059, %r6;
	add.s32 	%r174, %r1057, %r7;
	setp.ge.s32 	%p337, %r173, %r187;
	setp.ge.s32 	%p338, %r174, %r188;
	or.pred  	%p339, %p337, %p338;
	or.pred  	%p340, %p339, %p336;
	@%p340 bra 	$L__BB1_231;
	add.s32 	%r1060, %r173, %r52;
	mad.lo.s32 	%r1061, %r1060, %r188, %r174;
	mul.lo.s32 	%r1062, %r1061, %r190;
	mad.lo.s32 	%r1063, %r1057, 80, %r53;
	ld.shared.f32 	%f290, [%r1063];
	ld.global.nc.u16 	%rs301, [%rd6+32];
	// begin inline asm
	{  cvt.f32.f16 %f288, %rs301;}

	// end inline asm
	add.f32 	%f291, %f290, %f288;
	cvt.u64.u32 	%rd140, %r1062;
	add.s64 	%rd141, %rd140, %rd5;
	max.f32 	%f289, %f291, 0f00000000;
	// begin inline asm
	{  cvt.rn.f16.f32 %rs302, %f289;}

	// end inline asm
	shl.b64 	%rd142, %rd141, 1;
	add.s64 	%rd143, %rd3, %rd142;
	st.global.u16 	[%rd143+32], %rs302;
$L__BB1_231:
	setp.ge.s32 	%p341, %r138, %r190;
	or.b32  	%r1065, %r3, 128;
	shr.u32 	%r1066, %r1065, 4;
	add.s32 	%r1067, %r9, %r1066;
	shr.u32 	%r1068, %r1067, 3;
	add.s32 	%r176, %r1068, %r6;
	and.b32  	%r1069, %r1066, 1;
	add.s32 	%r177, %r1069, %r7;
	setp.ge.s32 	%p342, %r176, %r187;
	setp.ge.s32 	%p343, %r177, %r188;
	or.pred  	%p344, %p342, %p343;
	or.pred  	%p345, %p344, %p341;
	@%p345 bra 	$L__BB1_233;
	add.s32 	%r1070, %r176, %r52;
	mad.lo.s32 	%r1071, %r1070, %r188, %r177;
	mul.lo.s32 	%r1072, %r1071, %r190;
	mad.lo.s32 	%r1073, %r1066, 80, %r53;
	ld.shared.f32 	%f294, [%r1073];
	ld.global.nc.u16 	%rs303, [%rd6+32];
	// begin inline asm
	{  cvt.f32.f16 %f292, %rs303;}

	// end inline asm
	add.f32 	%f295, %f294, %f292;
	cvt.u64.u32 	%rd144, %r1072;
	add.s64 	%rd145, %rd144, %rd5;
	max.f32 	%f293, %f295, 0f00000000;
	// begin inline asm
	{  cvt.rn.f16.f32 %rs304, %f293;}

	// end inline asm
	shl.b64 	%rd146, %rd145, 1;
	add.s64 	%rd147, %rd3, %rd146;
	st.global.u16 	[%rd147+32], %rs304;
$L__BB1_233:
	setp.ge.s32 	%p346, %r138, %r190;
	or.b32  	%r1075, %r3, 160;
	shr.u32 	%r1076, %r1075, 4;
	add.s32 	%r1077, %r9, %r1076;
	shr.u32 	%r1078, %r1077, 3;
	add.s32 	%r179, %r1078, %r6;
	and.b32  	%r1079, %r1076, 3;
	add.s32 	%r180, %r1079, %r7;
	setp.ge.s32 	%p347, %r179, %r187;
	setp.ge.s32 	%p348, %r180, %r188;
	or.pred  	%p349, %p347, %p348;
	or.pred  	%p350, %p349, %p346;
	@%p350 bra 	$L__BB1_235;
	add.s32 	%r1080, %r179, %r52;
	mad.lo.s32 	%r1081, %r1080, %r188, %r180;
	mul.lo.s32 	%r1082, %r1081, %r190;
	mad.lo.s32 	%r1083, %r1076, 80, %r53;
	ld.shared.f32 	%f298, [%r1083];
	ld.global.nc.u16 	%rs305, [%rd6+32];
	// begin inline asm
	{  cvt.f32.f16 %f296, %rs305;}

	// end inline asm
	add.f32 	%f299, %f298, %f296;
	cvt.u64.u32 	%rd148, %r1082;
	add.s64 	%rd149, %rd148, %rd5;
	max.f32 	%f297, %f299, 0f00000000;
	// begin inline asm
	{  cvt.rn.f16.f32 %rs306, %f297;}

	// end inline asm
	shl.b64 	%rd150, %rd149, 1;
	add.s64 	%rd151, %rd3, %rd150;
	st.global.u16 	[%rd151+32], %rs306;
$L__BB1_235:
	setp.ge.s32 	%p351, %r138, %r190;
	or.b32  	%r1085, %r3, 192;
	shr.u32 	%r1086, %r1085, 4;
	add.s32 	%r1087, %r9, %r1086;
	shr.u32 	%r1088, %r1087, 3;
	add.s32 	%r182, %r1088, %r6;
	and.b32  	%r1089, %r1086, 5;
	add.s32 	%r183, %r1089, %r7;
	setp.ge.s32 	%p352, %r182, %r187;
	setp.ge.s32 	%p353, %r183, %r188;
	or.pred  	%p354, %p352, %p353;
	or.pred  	%p355, %p354, %p351;
	@%p355 bra 	$L__BB1_237;
	add.s32 	%r1090, %r182, %r52;
	mad.lo.s32 	%r1091, %r1090, %r188, %r183;
	mul.lo.s32 	%r1092, %r1091, %r190;
	mad.lo.s32 	%r1093, %r1086, 80, %r53;
	ld.shared.f32 	%f302, [%r1093];
	ld.global.nc.u16 	%rs307, [%rd6+32];
	// begin inline asm
	{  cvt.f32.f16 %f300, %rs307;}

	// end inline asm
	add.f32 	%f303, %f302, %f300;
	cvt.u64.u32 	%rd152, %r1092;
	add.s64 	%rd153, %rd152, %rd5;
	max.f32 	%f301, %f303, 0f00000000;
	// begin inline asm
	{  cvt.rn.f16.f32 %rs308, %f301;}

	// end inline asm
	shl.b64 	%rd154, %rd153, 1;
	add.s64 	%rd155, %rd3, %rd154;
	st.global.u16 	[%rd155+32], %rs308;
$L__BB1_237:
	setp.ge.s32 	%p356, %r138, %r190;
	or.b32  	%r1095, %r3, 224;
	shr.u32 	%r1096, %r1095, 4;
	add.s32 	%r1097, %r9, %r1096;
	shr.u32 	%r1098, %r1097, 3;
	add.s32 	%r185, %r1098, %r6;
	and.b32  	%r1099, %r1096, 7;
	add.s32 	%r186, %r1099, %r7;
	setp.ge.s32 	%p357, %r185, %r187;
	setp.ge.s32 	%p358, %r186, %r188;
	or.pred  	%p359, %p357, %p358;
	or.pred  	%p360, %p359, %p356;
	@%p360 bra 	$L__BB1_239;
	add.s32 	%r1100, %r185, %r52;
	mad.lo.s32 	%r1101, %r1100, %r188, %r186;
	mul.lo.s32 	%r1102, %r1101, %r190;
	mad.lo.s32 	%r1103, %r1096, 80, %r53;
	ld.shared.f32 	%f306, [%r1103];
	ld.global.nc.u16 	%rs309, [%rd6+32];
	// begin inline asm
	{  cvt.f32.f16 %f304, %rs309;}

	// end inline asm
	add.f32 	%f307, %f306, %f304;
	cvt.u64.u32 	%rd156, %r1102;
	add.s64 	%rd157, %rd156, %rd5;
	max.f32 	%f305, %f307, 0f00000000;
	// begin inline asm
	{  cvt.rn.f16.f32 %rs310, %f305;}

	// end inline asm
	shl.b64 	%rd158, %rd157, 1;
	add.s64 	%rd159, %rd3, %rd158;
	st.global.u16 	[%rd159+32], %rs310;
$L__BB1_239:
	bar.warp.sync 	-1;
$L__BB1_240:
	ret;

}
	// .globl	_Z28conv2d_fp16_reference_kernelPK6__halfS1_S1_PS_iiiii
.visible .entry _Z28conv2d_fp16_reference_kernelPK6__halfS1_S1_PS_iiiii(
	.param .u64 .ptr .align 1 _Z28conv2d_fp16_reference_kernelPK6__halfS1_S1_PS_iiiii_param_0,
	.param .u64 .ptr .align 1 _Z28conv2d_fp16_reference_kernelPK6__halfS1_S1_PS_iiiii_param_1,
	.param .u64 .ptr .align 1 _Z28conv2d_fp16_reference_kernelPK6__halfS1_S1_PS_iiiii_param_2,
	.param .u64 .ptr .align 1 _Z28conv2d_fp16_reference_kernelPK6__halfS1_S1_PS_iiiii_param_3,
	.param .u32 _Z28conv2d_fp16_reference_kernelPK6__halfS1_S1_PS_iiiii_param_4,
	.param .u32 _Z28conv2d_fp16_reference_kernelPK6__halfS1_S1_PS_iiiii_param_5,
	.param .u32 _Z28conv2d_fp16_reference_kernelPK6__halfS1_S1_PS_iiiii_param_6,
	.param .u32 _Z28conv2d_fp16_reference_kernelPK6__halfS1_S1_PS_iiiii_param_7,
	.param .u32 _Z28conv2d_fp16_reference_kernelPK6__halfS1_S1_PS_iiiii_param_8
)
{
	.reg .pred 	%p<41>;
	.reg .b16 	%rs<21>;
	.reg .b32 	%r<88>;
	.reg .b32 	%f<54>;
	.reg .b64 	%rd<34>;

	ld.param.u64 	%rd4, [_Z28conv2d_fp16_reference_kernelPK6__halfS1_S1_PS_iiiii_param_0];
	ld.param.u64 	%rd5, [_Z28conv2d_fp16_reference_kernelPK6__halfS1_S1_PS_iiiii_param_1];
	ld.param.u64 	%rd7, [_Z28conv2d_fp16_reference_kernelPK6__halfS1_S1_PS_iiiii_param_3];
	ld.param.u32 	%r44, [_Z28conv2d_fp16_reference_kernelPK6__halfS1_S1_PS_iiiii_param_4];
	ld.param.u32 	%r40, [_Z28conv2d_fp16_reference_kernelPK6__halfS1_S1_PS_iiiii_param_5];
	ld.param.u32 	%r41, [_Z28conv2d_fp16_reference_kernelPK6__halfS1_S1_PS_iiiii_param_6];
	ld.param.u32 	%r42, [_Z28conv2d_fp16_reference_kernelPK6__halfS1_S1_PS_iiiii_param_7];
	ld.param.u32 	%r43, [_Z28conv2d_fp16_reference_kernelPK6__halfS1_S1_PS_iiiii_param_8];
	mov.u32 	%r45, %ctaid.x;
	mov.u32 	%r46, %ntid.x;
	mov.u32 	%r47, %tid.x;
	mad.lo.s32 	%r1, %r45, %r46, %r47;
	mul.lo.s32 	%r48, %r40, %r44;
	mul.lo.s32 	%r49, %r48, %r41;
	mul.lo.s32 	%r50, %r49, %r43;
	setp.ge.s32 	%p6, %r1, %r50;
	@%p6 bra 	$L__BB2_23;
	div.s32 	%r51, %r1, %r43;
	mul.lo.s32 	%r52, %r51, %r43;
	sub.s32 	%r2, %r1, %r52;
	rem.s32 	%r3, %r51, %r41;
	mul.lo.s32 	%r53, %r43, %r41;
	div.s32 	%r54, %r1, %r53;
	rem.s32 	%r4, %r54, %r40;
	mul.lo.s32 	%r55, %r53, %r40;
	div.s32 	%r5, %r1, %r55;
	setp.lt.s32 	%p7, %r42, 1;
	mov.f32 	%f44, 0f00000000;
	@%p7 bra 	$L__BB2_22;
	cvta.to.global.u64 	%rd1, %rd4;
	mad.lo.s32 	%r56, %r5, %r40, %r4;
	setp.gt.s32 	%p8, %r4, 0;
	setp.gt.s32 	%p9, %r40, -1;
	and.pred  	%p10, %p8, %p9;
	add.s32 	%r57, %r56, -1;
	setp.gt.s32 	%p11, %r3, 0;
	setp.gt.s32 	%p12, %r41, -1;
	and.pred  	%p13, %p11, %p12;
	and.pred  	%p1, %p10, %p13;
	mad.lo.s32 	%r58, %r57, %r41, %r3;
	add.s32 	%r59, %r58, -1;
	mul.lo.s32 	%r79, %r59, %r42;
	or.b32  	%r60, %r3, %r41;
	mul.lo.s32 	%r80, %r58, %r42;
	add.s32 	%r61, %r3, 2;
	setp.gt.s32 	%p14, %r3, -2;
	setp.le.s32 	%p15, %r61, %r41;
	and.pred  	%p16, %p14, %p15;
	and.pred  	%p2, %p10, %p16;
	add.s32 	%r81, %r80, %r42;
	or.b32  	%r62, %r4, %r40;
	setp.gt.s32 	%p17, %r62, -1;
	add.s32 	%r63, %r59, %r41;
	mul.lo.s32 	%r82, %r63, %r42;
	or.b32  	%r10, %r62, %r60;
	add.s32 	%r83, %r82, %r42;
	and.pred  	%p3, %p17, %p16;
	add.s32 	%r64, %r63, 2;
	mul.lo.s32 	%r84, %r64, %r42;
	add.s32 	%r65, %r4, 2;
	setp.gt.s32 	%p18, %r4, -2;
	setp.le.s32 	%p19, %r65, %r40;
	and.pred  	%p20, %p18, %p19;
	and.pred  	%p4, %p20, %p13;
	add.s32 	%r66, %r63, %r41;
	mul.lo.s32 	%r85, %r66, %r42;
	add.s32 	%r86, %r85, %r42;
	and.pred  	%p5, %p20, %p16;
	add.s32 	%r67, %r66, 2;
	mul.lo.s32 	%r87, %r67, %r42;
	mul.lo.s32 	%r68, %r2, %r42;
	mul.lo.s32 	%r78, %r68, 9;
	neg.s32 	%r77, %r42;
	cvta.to.global.u64 	%rd2, %rd5;
	mov.f32 	%f44, 0f00000000;
	not.pred 	%p21, %p1;
	not.pred 	%p27, %p2;
	not.pred 	%p32, %p3;
	not.pred 	%p33, %p4;
	not.pred 	%p39, %p5;
$L__BB2_3:
	mul.wide.s32 	%rd8, %r78, 2;
	add.s64 	%rd3, %rd2, %rd8;
	@%p21 bra 	$L__BB2_5;
	mul.wide.s32 	%rd9, %r79, 2;
	add.s64 	%rd10, %rd1, %rd9;
	ld.global.nc.u16 	%rs1, [%rd10];
	// begin inline asm
	{  cvt.f32.f16 %f23, %rs1;}

	// end inline asm
	ld.global.nc.u16 	%rs2, [%rd3];
	// begin inline asm
	{  cvt.f32.f16 %f24, %rs2;}

	// end inline asm
	fma.rn.f32 	%f44, %f23, %f24, %f44;
$L__BB2_5:
	setp.lt.s32 	%p22, %r4, 1;
	setp.lt.s32 	%p23, %r40, 0;
	or.pred  	%p24, %p22, %p23;
	or.b32  	%r69, %r3, %r41;
	setp.lt.s32 	%p25, %r69, 0;
	or.pred  	%p26, %p24, %p25;
	@%p26 bra 	$L__BB2_7;
	mul.wide.s32 	%rd11, %r80, 2;
	add.s64 	%rd12, %rd1, %rd11;
	ld.global.nc.u16 	%rs3, [%rd12];
	// begin inline asm
	{  cvt.f32.f16 %f25, %rs3;}

	// end inline asm
	ld.global.nc.u16 	%rs4, [%rd3+2];
	// begin inline asm
	{  cvt.f32.f16 %f26, %rs4;}

	// end inline asm
	fma.rn.f32 	%f44, %f25, %f26, %f44;
$L__BB2_7:
	@%p27 bra 	$L__BB2_9;
	mul.wide.s32 	%rd13, %r81, 2;
	add.s64 	%rd14, %rd1, %rd13;
	ld.global.nc.u16 	%rs5, [%rd14];
	// begin inline asm
	{  cvt.f32.f16 %f27, %rs5;}

	// end inline asm
	ld.global.nc.u16 	%rs6, [%rd3+4];
	// begin inline asm
	{  cvt.f32.f16 %f28, %rs6;}

	// end inline asm
	fma.rn.f32 	%f44, %f27, %f28, %f44;
$L__BB2_9:
	setp.lt.s32 	%p28, %r3, 1;
	or.b32  	%r70, %r4, %r40;
	or.b32  	%r71, %r70, %r41;
	setp.lt.s32 	%p29, %r71, 0;
	or.pred  	%p30, %p28, %p29;
	@%p30 bra 	$L__BB2_11;
	mul.wide.s32 	%rd15, %r82, 2;
	add.s64 	%rd16, %rd1, %rd15;
	ld.global.nc.u16 	%rs7, [%rd16];
	// begin inline asm
	{  cvt.f32.f16 %f29, %rs7;}

	// end inline asm
	ld.global.nc.u16 	%rs8, [%rd3+6];
	// begin inline asm
	{  cvt.f32.f16 %f30, %rs8;}

	// end inline asm
	fma.rn.f32 	%f44, %f29, %f30, %f44;
$L__BB2_11:
	setp.lt.s32 	%p31, %r10, 0;
	@%p31 bra 	$L__BB2_13;
	mul.wide.s32 	%rd17, %r83, 2;
	add.s64 	%rd18, %rd1, %rd17;
	ld.global.nc.u16 	%rs9, [%rd18];
	// begin inline asm
	{  cvt.f32.f16 %f31, %rs9;}

	// end inline asm
	ld.global.nc.u16 	%rs10, [%rd3+8];
	// begin inline asm
	{  cvt.f32.f16 %f32, %rs10;}

	// end inline asm
	fma.rn.f32 	%f44, %f31, %f32, %f44;
$L__BB2_13:
	@%p32 bra 	$L__BB2_15;
	mul.wide.s32 	%rd19, %r84, 2;
	add.s64 	%rd20, %rd1, %rd19;
	ld.global.nc.u16 	%rs11, [%rd20];
	// begin inline asm
	{  cvt.f32.f16 %f33, %rs11;}

	// end inline asm
	ld.global.nc.u16 	%rs12, [%rd3+10];
	// begin inline asm
	{  cvt.f32.f16 %f34, %rs12;}

	// end inline asm
	fma.rn.f32 	%f44, %f33, %f34, %f44;
$L__BB2_15:
	@%p33 bra 	$L__BB2_17;
	mul.wide.s32 	%rd21, %r85, 2;
	add.s64 	%rd22, %rd1, %rd21;
	ld.global.nc.u16 	%rs13, [%rd22];
	// begin inline asm
	{  cvt.f32.f16 %f35, %rs13;}

	// end inline asm
	ld.global.nc.u16 	%rs14, [%rd3+12];
	// begin inline asm
	{  cvt.f32.f16 %f36, %rs14;}

	// end inline asm
	fma.rn.f32 	%f44, %f35, %f36, %f44;
$L__BB2_17:
	setp.lt.s32 	%p34, %r4, -1;
	add.s32 	%r72, %r4, 2;
	setp.gt.s32 	%p35, %r72, %r40;
	or.b32  	%r73, %r3, %r41;
	setp.lt.s32 	%p36, %r73, 0;
	or.pred  	%p37, %p34, %p36;
	or.pred  	%p38, %p37, %p35;
	@%p38 bra 	$L__BB2_19;
	mul.wide.s32 	%rd23, %r86, 2;
	add.s64 	%rd24, %rd1, %rd23;
	ld.global.nc.u16 	%rs15, [%rd24];
	// begin inline asm
	{  cvt.f32.f16 %f37, %rs15;}

	// end inline asm
	ld.global.nc.u16 	%rs16, [%rd3+14];
	// begin inline asm
	{  cvt.f32.f16 %f38, %rs16;}

	// end inline asm
	fma.rn.f32 	%f44, %f37, %f38, %f44;
$L__BB2_19:
	@%p39 bra 	$L__BB2_21;
	mul.wide.s32 	%rd25, %r87, 2;
	add.s64 	%rd26, %rd1, %rd25;
	ld.global.nc.u16 	%rs17, [%rd26];
	// begin inline asm
	{  cvt.f32.f16 %f39, %rs17;}

	// end inline asm
	ld.global.nc.u16 	%rs18, [%rd3+16];
	// begin inline asm
	{  cvt.f32.f16 %f40, %rs18;}

	// end inline asm
	fma.rn.f32 	%f44, %f39, %f40, %f44;
$L__BB2_21:
	add.s32 	%r87, %r87, 1;
	add.s32 	%r86, %r86, 1;
	add.s32 	%r85, %r85, 1;
	add.s32 	%r84, %r84, 1;
	add.s32 	%r83, %r83, 1;
	add.s32 	%r82, %r82, 1;
	add.s32 	%r81, %r81, 1;
	add.s32 	%r80, %r80, 1;
	add.s32 	%r79, %r79, 1;
	add.s32 	%r78, %r78, 9;
	add.s32 	%r77, %r77, 1;
	setp.ne.s32 	%p40, %r77, 0;
	@%p40 bra 	$L__BB2_3;
$L__BB2_22:
	ld.param.u64 	%rd33, [_Z28conv2d_fp16_reference_kernelPK6__halfS1_S1_PS_iiiii_param_2];
	cvta.to.global.u64 	%rd27, %rd33;
	mul.wide.s32 	%rd28, %r2, 2;
	add.s64 	%rd29, %rd27, %rd28;
	ld.global.nc.u16 	%rs19, [%rd29];
	// begin inline asm
	{  cvt.f32.f16 %f41, %rs19;}

	// end inline asm
	add.f32 	%f42, %f44, %f41;
	// begin inline asm
	{  cvt.rn.f16.f32 %rs20, %f42;}

	// end inline asm
	mad.lo.s32 	%r74, %r5, %r40, %r4;
	mad.lo.s32 	%r75, %r74, %r41, %r3;
	mad.lo.s32 	%r76, %r75, %r43, %r2;
	cvta.to.global.u64 	%rd30, %rd7;
	mul.wide.s32 	%rd31, %r76, 2;
	add.s64 	%rd32, %rd30, %rd31;
	st.global.u16 	[%rd32], %rs20;
$L__BB2_23:
	ret;

}


// ===== COMPILED SASS (sm_100) =====

	.target	sm_100

	.elftype	@"ET_EXEC"


//--------------------- .note.nv.tkinfo           --------------------------
	.section	.note.nv.tkinfo,"",@"SHT_NOTE"
	.sectionflags	@"SHF_NOTE_NV_TKINFO"
	.tkinfo
        /*0018*/ 	.word	0x00000002
        /*0030*/ 	.string	""
        /*0030*/ 	.string	"ptxas"
        /*0030*/ 	.string	"Cuda compilation tools, release 13.0, V13.0.88"
        /*0030*/ 	.string	"Build cuda_13.0.r13.0/compiler.36424714_0"
        /*0030*/ 	.string	"-arch sm_100 -m 64 "



//--------------------- .note.nv.cuinfo           --------------------------
	.section	.note.nv.cuinfo,"",@"SHT_NOTE"
	.sectionflags	@"SHF_NOTE_NV_CUINFO"
        /*0018*/ 	.short	0x0002
        /*001a*/ 	.short	0x0064
        /*001c*/ 	.short	0x0082
	.zero		2


//--------------------- .nv.info                  --------------------------
	.section	.nv.info,"",@"SHT_CUDA_INFO"
	.align	4


	//----- nvinfo : EIATTR_REGCOUNT
	.align		4
        /*0000*/ 	.byte	0x04, 0x2f
        /*0002*/ 	.short	(.L_1 - .L_0)
	.align		4
.L_0:
        /*0004*/ 	.word	index@(_Z26conv2d_fp16_wmma_v6_kernelPK6__halfS1_S1_PS_iiiii)
        /*0008*/ 	.word	0x00000080


	//----- nvinfo : EIATTR_FRAME_SIZE
	.align		4
.L_1:
        /*000c*/ 	.byte	0x04, 0x11
        /*000e*/ 	.short	(.L_3 - .L_2)
	.align		4
.L_2:
        /*0010*/ 	.word	index@(_Z26conv2d_fp16_wmma_v6_kernelPK6__halfS1_S1_PS_iiiii)
        /*0014*/ 	.word	0x00000000


	//----- nvinfo : EIATTR_REGCOUNT
	.align		4
.L_3:
        /*0018*/ 	.byte	0x04, 0x2f
        /*001a*/ 	.short	(.L_5 - .L_4)
	.align		4
.L_4:
        /*001c*/ 	.word	index@(_Z31conv2d_relu_fp16_wmma_v6_kernelPK6__halfS1_S1_PS_S2_iiiii)
        /*0020*/ 	.word	0x00000080


	//----- nvinfo : EIATTR_FRAME_SIZE
	.align		4
.L_5:
        /*0024*/ 	.byte	0x04, 0x11
        /*0026*/ 	.short	(.L_7 - .L_6)
	.align		4
.L_6:
        /*0028*/ 	.word	index@(_Z31conv2d_relu_fp16_wmma_v6_kernelPK6__halfS1_S1_PS_S2_iiiii)
        /*002c*/ 	.word	0x00000000


	//----- nvinfo : EIATTR_REGCOUNT
	.align		4
.L_7:
        /*0030*/ 	.byte	0x04, 0x2f
        /*0032*/ 	.short	(.L_9 - .L_8)
	.align		4
.L_8:
        /*0034*/ 	.word	index@(_Z28conv2d_fp16_reference_kernelPK6__halfS1_S1_PS_iiiii)
        /*0038*/ 	.word	0x00000020


	//----- nvinfo : EIATTR_FRAME_SIZE
	.align		4
.L_9:
        /*003c*/ 	.byte	0x04, 0x11
        /*003e*/ 	.short	(.L_11 - .L_10)
	.align		4
.L_10:
        /*0040*/ 	.word	index@(_Z28conv2d_fp16_reference_kernelPK6__halfS1_S1_PS_iiiii)
        /*0044*/ 	.word	0x00000000


	//----- nvinfo : EIATTR_MIN_STACK_SIZE
	.align		4
.L_11:
        /*0048*/ 	.byte	0x04, 0x12
        /*004a*/ 	.short	(.L_13 - .L_12)
	.align		4
.L_12:
        /*004c*/ 	.word	index@(_Z28conv2d_fp16_reference_kernelPK6__halfS1_S1_PS_iiiii)
        /*0050*/ 	.word	0x00000000


	//----- nvinfo : EIATTR_MIN_STACK_SIZE
	.align		4
.L_13:
        /*0054*/ 	.byte	0x04, 0x12
        /*0056*/ 	.short	(.L_15 - .L_14)
	.align		4
.L_14:
        /*0058*/ 	.word	index@(_Z31conv2d_relu_fp16_wmma_v6_kernelPK6__halfS1_S1_PS_S2_iiiii)
        /*005c*/ 	.word	0x00000000


	//----- nvinfo : EIATTR_MIN_STACK_SIZE
	.align		4
.L_15:
        /*0060*/ 	.byte	0x04, 0x12
        /*0062*/ 	.short	(.L_17 - .L_16)
	.align		4
.L_16:
        /*0064*/ 	.word	index@(_Z26conv2d_fp16_wmma_v6_kernelPK6__halfS1_S1_PS_iiiii)
        /*0068*/ 	.word	0x00000000
.L_17:


//--------------------- .nv.compat                --------------------------
	.section	.nv.compat,"",@"SHT_CUDA_COMPAT_INFO"
	.align	4
        /*0000*/ 	.byte	0x02, 0x09, 0x00, 0x00, 0x02, 0x02, 0x01, 0x00, 0x02, 0x05, 0x05, 0x00, 0x03, 0x07, 0x01, 0x01
        /*0010*/ 	.byte	0x02, 0x03, 0x00, 0x00, 0x02, 0x06, 0x01, 0x00, 0x04, 0x0b, 0x08, 0x00, 0x09, 0x00, 0x00, 0x00
        /*0020*/ 	.byte	0x00, 0x00, 0x00, 0x00


//--------------------- .nv.info._Z28conv2d_fp16_reference_kernelPK6__halfS1_S1_PS_iiiii --------------------------
	.section	.nv.info._Z28conv2d_fp16_reference_kernelPK6__halfS1_S1_PS_iiiii,"",@"SHT_CUDA_INFO"
	.sectionflags	@""
	.align	4


	//----- nvinfo : EIATTR_CUDA_API_VERSION
	.align		4
        /*0000*/ 	.byte	0x04, 0x37
        /*0002*/ 	.short	(.L_19 - .L_18)
.L_18:
        /*0004*/ 	.word	0x00000082


	//----- nvinfo : EIATTR_KPARAM_INFO
	.align		4
.L_19:
        /*0008*/ 	.byte	0x04, 0x17
        /*000a*/ 	.short	(.L_21 - .L_20)
.L_20:
        /*000c*/ 	.word	0x00000000
        /*0010*/ 	.short	0x0008
        /*0012*/ 	.short	0x0030
        /*0014*/ 	.byte	0x00, 0xf0, 0x11, 0x00


	//----- nvinfo : EIATTR_KPARAM_INFO
	.align		4
.L_21:
        /*0018*/ 	.byte	0x04, 0x17
        /*001a*/ 	.short	(.L_23 - .L_22)
.L_22:
        /*001c*/ 	.word	0x00000000
        /*0020*/ 	.short	0x0007
        /*0022*/ 	.short	0x002c
        /*0024*/ 	.byte	0x00, 0xf0, 0x11, 0x00


	//----- nvinfo : EIATTR_KPARAM_INFO
	.align		4
.L_23:
        /*0028*/ 	.byte	0x04, 0x17
        /*002a*/ 	.short	(.L_25 - .L_24)
.L_24:
        /*002c*/ 	.word	0x00000000
        /*0030*/ 	.short	0x0006
        /*0032*/ 	.short	0x0028
        /*0034*/ 	.byte	0x00, 0xf0, 0x11, 0x00


	//----- nvinfo : EIATTR_KPARAM_INFO
	.align		4
.L_25:
        /*0038*/ 	.byte	0x04, 0x17
        /*003a*/ 	.short	(.L_27 - .L_26)
.L_26:
        /*003c*/ 	.word	0x00000000
        /*0040*/ 	.short	0x0005
        /*0042*/ 	.short	0x0024
        /*0044*/ 	.byte	0x00, 0xf0, 0x11, 0x00


	//----- nvinfo : EIATTR_KPARAM_INFO
	.align		4
.L_27:
        /*0048*/ 	.byte	0x04, 0x17
        /*004a*/ 	.short	(.L_29 - .L_28)
.L_28:
        /*004c*/ 	.word	0x00000000
        /*0050*/ 	.short	0x0004
        /*0052*/ 	.short	0x0020
        /*0054*/ 	.byte	0x00, 0xf0, 0x11, 0x00


	//----- nvinfo : EIATTR_KPARAM_INFO
	.align		4
.L_29:
        /*0058*/ 	.byte	0x04, 0x17
        /*005a*/ 	.short	(.L_31 - .L_30)
.L_30:
        /*005c*/ 	.word	0x00000000
        /*0060*/ 	.short	0x0003
        /*0062*/ 	.short	0x0018
        /*0064*/ 	.byte	0x00, 0xf5, 0x21, 0x00


	//----- nvinfo : EIATTR_KPARAM_INFO
	.align		4
.L_31:
        /*0068*/ 	.byte	0x04, 0x17
        /*006a*/ 	.short	(.L_33 - .L_32)
.L_32:
        /*006c*/ 	.word	0x00000000
        /*0070*/ 	.short	0x0002
        /*0072*/ 	.short	0x0010
        /*0074*/ 	.byte	0x00, 0xf5, 0x21, 0x00


	//----- nvinfo : EIATTR_KPARAM_INFO
	.align		4
.L_33:
        /*0078*/ 	.byte	0x04, 0x17
        /*007a*/ 	.short	(.L_35 - .L_34)
.L_34:
        /*007c*/ 	.word	0x00000000
        /*0080*/ 	.short	0x0001
        /*0082*/ 	.short	0x0008
        /*0084*/ 	.byte	0x00, 0xf5, 0x21, 0x00


	//----- nvinfo : EIATTR_KPARAM_INFO
	.align		4
.L_35:
        /*0088*/ 	.byte	0x04, 0x17
        /*008a*/ 	.short	(.L_37 - .L_36)
.L_36:
        /*008c*/ 	.word	0x00000000
        /*0090*/ 	.short	0x0000
        /*0092*/ 	.short	0x0000
        /*0094*/ 	.byte	0x00, 0xf5, 0x21, 0x00


	//----- nvinfo : EIATTR_SPARSE_MMA_MASK
	.align		4
.L_37:
        /*0098*/ 	.byte	0x03, 0x50
        /*009a*/ 	.short	0x0000


	//----- nvinfo : EIATTR_MAXREG_COUNT
	.align		4
        /*009c*/ 	.byte	0x03, 0x1b
        /*009e*/ 	.short	0x00ff


	//----- nvinfo : EIATTR_MERCURY_ISA_VERSION
	.align		4
        /*00a0*/ 	.byte	0x03, 0x5f
        /*00a2*/ 	.short	0x0101


	//----- nvinfo : EIATTR_VRC_CTA_INIT_COUNT
	.align		4
        /*00a4*/ 	.byte	0x02, 0x4a
	.zero		1
	.zero		1


	//----- nvinfo : EIATTR_EXIT_INSTR_OFFSETS
	.align		4
        /*00a8*/ 	.byte	0x04, 0x1c
        /*00aa*/ 	.short	(.L_39 - .L_38)


	//   ....[0]....
.L_38:
        /*00ac*/ 	.word	0x000000e0


	//   ....[1]....
        /*00b0*/ 	.word	0x000011d0


	//----- nvinfo : EIATTR_CBANK_PARAM_SIZE
	.align		4
.L_39:
        /*00b4*/ 	.byte	0x03, 0x19
        /*00b6*/ 	.short	0x0034


	//----- nvinfo : EIATTR_PARAM_CBANK
	.align		4
        /*00b8*/ 	.byte	0x04, 0x0a
        /*00ba*/ 	.short	(.L_41 - .L_40)
	.align		4
.L_40:
        /*00bc*/ 	.word	index@(.nv.constant0._Z28conv2d_fp16_reference_kernelPK6__halfS1_S1_PS_iiiii)
        /*00c0*/ 	.short	0x0380
        /*00c2*/ 	.short	0x0034


	//----- nvinfo : EIATTR_SW_WAR
	.align		4
.L_41:
        /*00c4*/ 	.byte	0x04, 0x36
        /*00c6*/ 	.short	(.L_43 - .L_42)
.L_42:
        /*00c8*/ 	.word	0x00000008
.L_43:


//--------------------- .nv.info._Z31conv2d_relu_fp16_wmma_v6_kernelPK6__halfS1_S1_PS_S2_iiiii --------------------------
	.section	.nv.info._Z31conv2d_relu_fp16_wmma_v6_kernelPK6__halfS1_S1_PS_S2_iiiii,"",@"SHT_CUDA_INFO"
	.sectionflags	@""
	.align	4


	//----- nvinfo : EIATTR_CUDA_API_VERSION
	.align		4
        /*0000*/ 	.byte	0x04, 0x37
        /*0002*/ 	.short	(.L_45 - .L_44)
.L_44:
        /*0004*/ 	.word	0x00000082


	//----- nvinfo : EIATTR_KPARAM_INFO
	.align		4
.L_45:
        /*0008*/ 	.byte	0x04, 0x17
        /*000a*/ 	.short	(.L_47 - .L_46)
.L_46:
        /*000c*/ 	.word	0x00000000
        /*0010*/ 	.short	0x0009
        /*0012*/ 	.short	0x0038
        /*0014*/ 	.byte	0x00, 0xf0, 0x11, 0x00


	//----- nvinfo : EIATTR_KPARAM_INFO
	.align		4
.L_47:
        /*0018*/ 	.byte	0x04, 0x17
        /*001a*/ 	.short	(.L_49 - .L_48)
.L_48:
        /*001c*/ 	.word	0x00000000
        /*0020*/ 	.short	0x0008
        /*0022*/ 	.short	0x0034
        /*0024*/ 	.byte	0x00, 0xf0, 0x11, 0x00


	//----- nvinfo : EIATTR_KPARAM_INFO
	.align		4
.L_49:
        /*0028*/ 	.byte	0x04, 0x17
        /*002a*/ 	.short	(.L_51 - .L_50)
.L_50:
        /*002c*/ 	.word	0x00000000
        /*0030*/ 	.short	0x0007
        /*0032*/ 	.short	0x0030
        /*0034*/ 	.byte	0x00, 0xf0, 0x11, 0x00


	//----- nvinfo : EIATTR_KPARAM_INFO
	.align		4
.L_51:
        /*0038*/ 	.byte	0x04, 0x17
        /*003a*/ 	.short	(.L_53 - .L_52)
.L_52:
        /*003c*/ 	.word	0x00000000
        /*0040*/ 	.short	0x0006
        /*0042*/ 	.short	0x002c
        /*0044*/ 	.byte	0x00, 0xf0, 0x11, 0x00


	//----- nvinfo : EIATTR_KPARAM_INFO
	.align		4
.L_53:
        /*0048*/ 	.byte	0x04, 0x17
        /*004a*/ 	.short	(.L_55 - .L_54)
.L_54:
        /*004c*/ 	.word	0x00000000
        /*0050*/ 	.short	0x0005
        /*0052*/ 	.short	0x0028
        /*0054*/ 	.byte	0x00, 0xf0, 0x11, 0x00


	//----- nvinfo : EIATTR_KPARAM_INFO
	.align		4
.L_55:
        /*0058*/ 	.byte	0x04, 0x17
        /*005a*/ 	.short	(.L_57 - .L_56)
.L_56:
        /*005c*/ 	.word	0x00000000
        /*0060*/ 	.short	0x0004
        /*0062*/ 	.short	0x0020
        /*0064*/ 	.byte	0x00, 0xf5, 0x21, 0x00


	//----- nvinfo : EIATTR_KPARAM_INFO
	.align		4
.L_57:
        /*0068*/ 	.byte	0x04, 0x17
        /*006a*/ 	.short	(.L_59 - .L_58)
.L_58:
        /*006c*/ 	.word	0x00000000
        /*0070*/ 	.short	0x0003
        /*0072*/ 	.short	0x0018
        /*0074*/ 	.byte	0x00, 0xf5, 0x21, 0x00


	//----- nvinfo : EIATTR_KPARAM_INFO
	.align		4
.L_59:
        /*0078*/ 	.byte	0x04, 0x17
        /*007a*/ 	.short	(.L_61 - .L_60)
.L_60:
        /*007c*/ 	.word	0x00000000
        /*0080*/ 	.short	0x0002
        /*0082*/ 	.short	0x0010
        /*0084*/ 	.byte	0x00, 0xf5, 0x21, 0x00


	//----- nvinfo : EIATTR_KPARAM_INFO
	.align		4
.L_61:
        /*0088*/ 	.byte	0x04, 0x17
        /*008a*/ 	.short	(.L_63 - .L_62)
.L_62:
        /*008c*/ 	.word	0x00000000
        /*0090*/ 	.short	0x0001
        /*0092*/ 	.short	0x0008
        /*0094*/ 	.byte	0x00, 0xf5, 0x21, 0x00


	//----- nvinfo : EIATTR_KPARAM_INFO
	.align		4
.L_63:
        /*0098*/ 	.byte	0x04, 0x17
        /*009a*/ 	.short	(.L_65 - .L_64)
.L_64:
        /*009c*/ 	.word	0x00000000
        /*00a0*/ 	.short	0x0000
        /*00a2*/ 	.short	0x0000
        /*00a4*/ 	.byte	0x00, 0xf5, 0x21, 0x00


	//----- nvinfo : EIATTR_SPARSE_MMA_MASK
	.align		4
.L_65:
        /*00a8*/ 	.byte	0x03, 0x50
        /*00aa*/ 	.short	0x0000


	//----- nvinfo : EIATTR_WMMA_USED
	.align		4
        /*00ac*/ 	.byte	0x01, 0x2b
	.zero		2


	//----- nvinfo : EIATTR_MAXREG_COUNT
	.align		4
        /*00b0*/ 	.byte	0x03, 0x1b
        /*00b2*/ 	.short	0x0080


	//----- nvinfo : EIATTR_NUM_BARRIERS
	.align		4
        /*00b4*/ 	.byte	0x02, 0x4c
        /*00b6*/ 	.byte	0x01
	.zero		1


	//----- nvinfo : EIATTR_MERCURY_ISA_VERSION
	.align		4
        /*00b8*/ 	.byte	0x03, 0x5f
        /*00ba*/ 	.short	0x0101


	//----- nvinfo : EIATTR_COOP_GROUP_MASK_REGIDS
	.align		4
        /*00bc*/ 	.byte	0x04, 0x29
        /*00be*/ 	.short	(.L_67 - .L_66)


	//   ....[0]....
.L_66:
        /*00c0*/ 	.word	0xffffffff


	//   ....[1]....
        /*00c4*/ 	.word	0xffffffff


	//   ....[2]....
        /*00c8*/ 	.word	0xffffffff


	//   ....[3]....
        /*00cc*/ 	.word	0xffffffff


	//   ....[4]....
        /*00d0*/ 	.word	0xffffffff


	//   ....[5]....
        /*00d4*/ 	.word	0xffffffff


	//   ....[6]....
        /*00d8*/ 	.word	0xffffffff


	//   ....[7]....
        /*00dc*/ 	.word	0xffffffff


	//   ....[8]....
        /*00e0*/ 	.word	0xffffffff


	//   ....[9]....
        /*00e4*/ 	.word	0xffffffff


	//   ....[10]....
        /*00e8*/ 	.word	0xffffffff


	//   ....[11]....
        /*00ec*/ 	.word	0xffffffff


	//   ....[12]....
        /*00f0*/ 	.word	0xffffffff


	//   ....[13]....
        /*00f4*/ 	.word	0xffffffff


	//   ....[14]....
        /*00f8*/ 	.word	0xffffffff


	//   ....[15]....
        /*00fc*/ 	.word	0xffffffff


	//   ....[16]....
        /*0100*/ 	.word	0xffffffff


	//   ....[17]....
        /*0104*/ 	.word	0xffffffff


	//   ....[18]....
        /*0108*/ 	.word	0xffffffff


	//   ....[19]....
        /*010c*/ 	.word	0xffffffff


	//   ....[20]....
        /*0110*/ 	.word	0xffffffff


	//   ....[21]....
        /*0114*/ 	.word	0xffffffff


	//----- nvinfo : EIATTR_COOP_GROUP_INSTR_OFFSETS
	.align		4
.L_67:
        /*0118*/ 	.byte	0x04, 0x28
        /*011a*/ 	.short	(.L_69 - .L_68)


	//   ....[0]....
.L_68:
        /*011c*/ 	.word	0x00002540


	//   ....[1]....
        /*0120*/ 	.word	0x000025b0


	//   ....[2]....
        /*0124*/ 	.word	0x000027e0


	//   ....[3]....
        /*0128*/ 	.word	0x00002830


	//   ....[4]....
        /*012c*/ 	.word	0x00002a50


	//   ....[5]....
        /*0130*/ 	.word	0x00002aa0


	//   ....[6]....
        /*0134*/ 	.word	0x00002c50


	//   ....[7]....
        /*0138*/ 	.word	0x00002ca0


	//   ....[8]....
        /*013c*/ 	.word	0x00002e40


	//   ....[9]....
        /*0140*/ 	.word	0x00002e90


	//   ....[10]....
        /*0144*/ 	.word	0x000030a0


	//   ....[11]....
        /*0148*/ 	.word	0x000030f0


	//   ....[12]....
        /*014c*/ 	.word	0x000033a0


	//   ....[13]....
        /*0150*/ 	.word	0x000033f0


	//   ....[14]....
        /*0154*/ 	.word	0x000035e0


	//   ....[15]....
        /*0158*/ 	.word	0x00003630


	//   ....[16]....
        /*015c*/ 	.word	0x000037d0


	//   ....[17]....
        /*0160*/ 	.word	0x00003850


	//   ....[18]....
        /*0164*/ 	.word	0x00003a10


	//   ....[19]....
        /*0168*/ 	.word	0x00005330


	//   ....[20]....
        /*016c*/ 	.word	0x000053a0


	//   ....[21]....
        /*0170*/ 	.word	0x00006a00


	//----- nvinfo : EIATTR_VRC_CTA_INIT_COUNT
	.align		4
.L_69:
        /*0174*/ 	.byte	0x02, 0x4a
	.zero		1
	.zero		1


	//----- nvinfo : EIATTR_EXIT_INSTR_OFFSETS
	.align		4
        /*0178*/ 	.byte	0x04, 0x1c
        /*017a*/ 	.short	(.L_71 - .L_70)


	//   ....[0]....
.L_70:
        /*017c*/ 	.word	0x000001c0


	//   ....[1]....
        /*0180*/ 	.word	0x00000260


	//   ....[2]....
        /*0184*/ 	.word	0x00006a10


	//----- nvinfo : EIATTR_MAX_THREADS
	.align		4
.L_71:
        /*0188*/ 	.byte	0x04, 0x05
        /*018a*/ 	.short	(.L_73 - .L_72)
.L_72:
        /*018c*/ 	.word	0x00000080
        /*0190*/ 	.word	0x00000001
        /*0194*/ 	.word	0x00000001


	//----- nvinfo : EIATTR_CRS_STACK_SIZE
	.align		4
.L_73:
        /*0198*/ 	.byte	0x04, 0x1e
        /*019a*/ 	.short	(.L_75 - .L_74)
.L_74:
        /*019c*/ 	.word	0x00000000


	//----- nvinfo : EIATTR_CBANK_PARAM_SIZE
	.align		4
.L_75:
        /*01a0*/ 	.byte	0x03, 0x19
        /*01a2*/ 	.short	0x003c


	//----- nvinfo : EIATTR_PARAM_CBANK
	.align		4
        /*01a4*/ 	.byte	0x04, 0x0a
        /*01a6*/ 	.short	(.L_77 - .L_76)
	.align		4
.L_76:
        /*01a8*/ 	.word	index@(.nv.constant0._Z31conv2d_relu_fp16_wmma_v6_kernelPK6__halfS1_S1_PS_S2_iiiii)
        /*01ac*/ 	.short	0x0380
        /*01ae*/ 	.short	0x003c


	//----- nvinfo : EIATTR_SW_WAR
	.align		4
.L_77:
        /*01b0*/ 	.byte	0x04, 0x36
        /*01b2*/ 	.short	(.L_79 - .L_78)
.L_78:
        /*01b4*/ 	.word	0x00000008
.L_79:


//--------------------- .nv.info._Z26conv2d_fp16_wmma_v6_kernelPK6__halfS1_S1_PS_iiiii --------------------------
	.section	.nv.info._Z26conv2d_fp16_wmma_v6_kernelPK6__halfS1_S1_PS_iiiii,"",@"SHT_CUDA_INFO"
	.sectionflags	@""
	.align	4


	//----- nvinfo : EIATTR_CUDA_API_VERSION
	.align		4
        /*0000*/ 	.byte	0x04, 0x37
        /*0002*/ 	.short	(.L_81 - .L_80)
.L_80:
        /*0004*/ 	.word	0x00000082


	//----- nvinfo : EIATTR_KPARAM_INFO
	.align		4
.L_81:
        /*0008*/ 	.byte	0x04, 0x17
        /*000a*/ 	.short	(.L_83 - .L_82)
.L_82:
        /*000c*/ 	.word	0x00000000
        /*0010*/ 	.short	0x0008
        /*0012*/ 	.short	0x0030
        /*0014*/ 	.byte	0x00, 0xf0, 0x11, 0x00


	//----- nvinfo : EIATTR_KPARAM_INFO
	.align		4
.L_83:
        /*0018*/ 	.byte	0x04, 0x17
        /*001a*/ 	.short	(.L_85 - .L_84)
.L_84:
        /*001c*/ 	.word	0x00000000
        /*0020*/ 	.short	0x0007
        /*0022*/ 	.short	0x002c
        /*0024*/ 	.byte	0x00, 0xf0, 0x11, 0x00


	//----- nvinfo : EIATTR_KPARAM_INFO
	.align		4
.L_85:
        /*0028*/ 	.byte	0x04, 0x17
        /*002a*/ 	.short	(.L_87 - .L_86)
.L_86:
        /*002c*/ 	.word	0x00000000
        /*0030*/ 	.short	0x0006
        /*0032*/ 	.short	0x0028
        /*0034*/ 	.byte	0x00, 0xf0, 0x11, 0x00


	//----- nvinfo : EIATTR_KPARAM_INFO
	.align		4
.L_87:
        /*0038*/ 	.byte	0x04, 0x17
        /*003a*/ 	.short	(.L_89 - .L_88)
.L_88:
        /*003c*/ 	.word	0x00000000
        /*0040*/ 	.short	0x0005
        /*0042*/ 	.short	0x0024
        /*0044*/ 	.byte	0x00, 0xf0, 0x11, 0x00


	//----- nvinfo : EIATTR_KPARAM_INFO
	.align		4
.L_89:
        /*0048*/ 	.byte	0x04, 0x17
        /*004a*/ 	.short	(.L_91 - .L_90)
.L_90:
        /*004c*/ 	.word	0x00000000
        /*0050*/ 	.short	0x0004
        /*0052*/ 	.short	0x0020
        /*0054*/ 	.byte	0x00, 0xf0, 0x11, 0x00


	//----- nvinfo : EIATTR_KPARAM_INFO
	.align		4
.L_91:
        /*0058*/ 	.byte	0x04, 0x17
        /*005a*/ 	.short	(.L_93 - .L_92)
.L_92:
        /*005c*/ 	.word	0x00000000
        /*0060*/ 	.short	0x0003
        /*0062*/ 	.short	0x0018
        /*0064*/ 	.byte	0x00, 0xf5, 0x21, 0x00


	//----- nvinfo : EIATTR_KPARAM_INFO
	.align		4
.L_93:
        /*0068*/ 	.byte	0x04, 0x17
        /*006a*/ 	.short	(.L_95 - .L_94)
.L_94:
        /*006c*/ 	.word	0x00000000
        /*0070*/ 	.short	0x0002
        /*0072*/ 	.short	0x0010
        /*0074*/ 	.byte	0x00, 0xf5, 0x21, 0x00


	//----- nvinfo : EIATTR_KPARAM_INFO
	.align		4
.L_95:
        /*0078*/ 	.byte	0x04, 0x17
        /*007a*/ 	.short	(.L_97 - .L_96)
.L_96:
        /*007c*/ 	.word	0x00000000
        /*0080*/ 	.short	0x0001
        /*0082*/ 	.short	0x0008
        /*0084*/ 	.byte	0x00, 0xf5, 0x21, 0x00


	//----- nvinfo : EIATTR_KPARAM_INFO
	.align		4
.L_97:
        /*0088*/ 	.byte	0x04, 0x17
        /*008a*/ 	.short	(.L_99 - .L_98)
.L_98:
        /*008c*/ 	.word	0x00000000
        /*0090*/ 	.short	0x0000
        /*0092*/ 	.short	0x0000
        /*0094*/ 	.byte	0x00, 0xf5, 0x21, 0x00


	//----- nvinfo : EIATTR_SPARSE_MMA_MASK
	.align		4
.L_99:
        /*0098*/ 	.byte	0x03, 0x50
        /*009a*/ 	.short	0x0000


	//----- nvinfo : EIATTR_WMMA_USED
	.align		4
        /*009c*/ 	.byte	0x01, 0x2b
	.zero		2


	//----- nvinfo : EIATTR_MAXREG_COUNT
	.align		4
        /*00a0*/ 	.byte	0x03, 0x1b
        /*00a2*/ 	.short	0x0080


	//----- nvinfo : EIATTR_NUM_BARRIERS
	.align		4
        /*00a4*/ 	.byte	0x02, 0x4c
        /*00a6*/ 	.byte	0x01
	.zero		1


	//----- nvinfo : EIATTR_MERCURY_ISA_VERSION
	.align		4
        /*00a8*/ 	.byte	0x03, 0x5f
        /*00aa*/ 	.short	0x0101


	//----- nvinfo : EIATTR_COOP_GROUP_MASK_REGIDS
	.align		4
        /*00ac*/ 	.byte	0x04, 0x29
        /*00ae*/ 	.short	(.L_101 - .L_100)


	//   ....[0]....
.L_100:
        /*00b0*/ 	.word	0xffffffff


	//   ....[1]....
        /*00b4*/ 	.word	0xffffffff


	//   ....[2]....
        /*00b8*/ 	.word	0xffffffff


	//   ....[3]....
        /*00bc*/ 	.word	0xffffffff


	//   ....[4]....
        /*00c0*/ 	.word	0xffffffff


	//   ....[5]....
        /*00c4*/ 	.word	0xffffffff


	//   ....[6]....
        /*00c8*/ 	.word	0xffffffff


	//   ....[7]....
        /*00cc*/ 	.word	0xffffffff


	//   ....[8]....
        /*00d0*/ 	.word	0xffffffff


	//   ....[9]....
        /*00d4*/ 	.word	0xffffffff


	//   ....[10]....
        /*00d8*/ 	.word	0xffffffff


	//   ....[11]....
        /*00dc*/ 	.word	0xffffffff


	//   ....[12]....
        /*00e0*/ 	.word	0xffffffff


	//   ....[13]....
        /*00e4*/ 	.word	0xffffffff


	//   ....[14]....
        /*00e8*/ 	.word	0xffffffff


	//   ....[15]....
        /*00ec*/ 	.word	0xffffffff


	//   ....[16]....
        /*00f0*/ 	.word	0xffffffff


	//   ....[17]....
        /*00f4*/ 	.word	0xffffffff


	//   ....[18]....
        /*00f8*/ 	.word	0xffffffff


	//   ....[19]....
        /*00fc*/ 	.word	0xffffffff


	//   ....[20]....
        /*0100*/ 	.word	0xffffffff


	//   ....[21]....
        /*0104*/ 	.word	0xffffffff


	//----- nvinfo : EIATTR_COOP_GROUP_INSTR_OFFSETS
	.align		4
.L_101:
        /*0108*/ 	.byte	0x04, 0x28
        /*010a*/ 	.short	(.L_103 - .L_102)


	//   ....[0]....
.L_102:
        /*010c*/ 	.word	0x00002540


	//   ....[1]....
        /*0110*/ 	.word	0x00002590


	//   ....[2]....
        /*0114*/ 	.word	0x000027a0


	//   ....[3]....
        /*0118*/ 	.word	0x000027f0


	//   ....[4]....
        /*011c*/ 	.word	0x00002a60


	//   ....[5]....
        /*0120*/ 	.word	0x00002ab0


	//   ....[6]....
        /*0124*/ 	.word	0x00002c50


	//   ....[7]....
        /*0128*/ 	.word	0x00002ca0


	//   ....[8]....
        /*012c*/ 	.word	0x00002e30


	//   ....[9]....
        /*0130*/ 	.word	0x00002e80


	//   ....[10]....
        /*0134*/ 	.word	0x00003080


	//   ....[11]....
        /*0138*/ 	.word	0x000030d0


	//   ....[12]....
        /*013c*/ 	.word	0x00003370


	//   ....[13]....
        /*0140*/ 	.word	0x000033c0


	//   ....[14]....
        /*0144*/ 	.word	0x000035a0


	//   ....[15]....
        /*0148*/ 	.word	0x000035f0


	//   ....[16]....
        /*014c*/ 	.word	0x00003790


	//   ....[17]....
        /*0150*/ 	.word	0x00003810


	//   ....[18]....
        /*0154*/ 	.word	0x00003c20


	//   ....[19]....
        /*0158*/ 	.word	0x000045b0


	//   ....[20]....
        /*015c*/ 	.word	0x00004600


	//   ....[21]....
        /*0160*/ 	.word	0x00004c90


	//----- nvinfo : EIATTR_VRC_CTA_INIT_COUNT
	.align		4
.L_103:
        /*0164*/ 	.byte	0x02, 0x4a
	.zero		1
	.zero		1


	//----- nvinfo : EIATTR_EXIT_INSTR_OFFSETS
	.align		4
        /*0168*/ 	.byte	0x04, 0x1c
        /*016a*/ 	.short	(.L_105 - .L_104)


	//   ....[0]....
.L_104:
        /*016c*/ 	.word	0x000001c0


	//   ....[1]....
        /*0170*/ 	.word	0x00000260


	//   ....[2]....
        /*0174*/ 	.word	0x00004ca0


	//----- nvinfo : EIATTR_MAX_THREADS
	.align		4
.L_105:
        /*0178*/ 	.byte	0x04, 0x05
        /*017a*/ 	.short	(.L_107 - .L_106)
.L_106:
        /*017c*/ 	.word	0x00000080
        /*0180*/ 	.word	0x00000001
        /*0184*/ 	.word	0x00000001


	//----- nvinfo : EIATTR_CRS_STACK_SIZE
	.align		4
.L_107:
        /*0188*/ 	.byte	0x04, 0x1e
        /*018a*/ 	.short	(.L_109 - .L_108)
.L_108:
        /*018c*/ 	.word	0x00000000


	//----- nvinfo : EIATTR_CBANK_PARAM_SIZE
	.align		4
.L_109:
        /*0190*/ 	.byte	0x03, 0x19
        /*0192*/ 	.short	0x0034


	//----- nvinfo : EIATTR_PARAM_CBANK
	.align		4
        /*0194*/ 	.byte	0x04, 0x0a
        /*0196*/ 	.short	(.L_111 - .L_110)
	.align		4
.L_110:
        /*0198*/ 	.word	index@(.nv.constant0._Z26conv2d_fp16_wmma_v6_kernelPK6__halfS1_S1_PS_iiiii)
        /*019c*/ 	.short	0x0380
        /*019e*/ 	.short	0x0034


	//----- nvinfo : EIATTR_SW_WAR
	.align		4
.L_111:
        /*01a0*/ 	.byte	0x04, 0x36
        /*01a2*/ 	.short	(.L_113 - .L_112)
.L_112:
        /*01a4*/ 	.word	0x00000008
.L_113:


//--------------------- .nv.callgraph             --------------------------
	.section	.nv.callgraph,"",@"SHT_CUDA_CALLGRAPH"
	.align	4
	.sectionentsize	8
	.align		4
        /*0000*/ 	.word	0x00000000
	.align		4
        /*0004*/ 	.word	0xffffffff
	.align		4
        /*0008*/ 	.word	0x00000000
	.align		4
        /*000c*/ 	.word	0xfffffffe
	.align		4
        /*0010*/ 	.word	0x00000000
	.align		4
        /*0014*/ 	.word	0xfffffffd
	.align		4
        /*0018*/ 	.word	0x00000000
	.align		4
        /*001c*/ 	.word	0xfffffffc


//--------------------- .text._Z28conv2d_fp16_reference_kernelPK6__halfS1_S1_PS_iiiii --------------------------
	.section	.text._Z28conv2d_fp16_reference_kernelPK6__halfS1_S1_PS_iiiii,"ax",@progbits
	.align	128
        .global         _Z28conv2d_fp16_reference_kernelPK6__halfS1_S1_PS_iiiii
        .type           _Z28conv2d_fp16_reference_kernelPK6__halfS1_S1_PS_iiiii,@function
        .size           _Z28conv2d_fp16_reference_kernelPK6__halfS1_S1_PS_iiiii,(.L_x_45 - _Z28conv2d_fp16_reference_kernelPK6__halfS1_S1_PS_iiiii)
        .other          _Z28conv2d_fp16_reference_kernelPK6__halfS1_S1_PS_iiiii,@"STO_CUDA_ENTRY STV_DEFAULT"
_Z28conv2d_fp16_reference_kernelPK6__halfS1_S1_PS_iiiii:
.text._Z28conv2d_fp16_reference_kernelPK6__halfS1_S1_PS_iiiii:
[----:B------:R-:W-:Y:S01]  /*0000*/  LDC R1, c[0x0][0x37c] ;  /* 0x0000df00ff017b82 */ /* 0x000fe20000000800 */
[----:B------:R-:W0:Y:S01]  /*0010*/  S2R R6, SR_TID.X ;  /* 0x0000000000067919 */ /* 0x000e220000002100 */
[----:B------:R-:W1:Y:S06]  /*0020*/  LDCU.64 UR6, c[0x0][0x3a0] ;  /* 0x00007400ff0677ac */ /* 0x000e6c0008000a00 */
[----:B------:R-:W0:Y:S01]  /*0030*/  S2UR UR4, SR_CTAID.X ;  /* 0x00000000000479c3 */ /* 0x000e220000002500 */
[----:B------:R-:W2:Y:S07]  /*0040*/  LDCU UR5, c[0x0][0x3a8] ;  /* 0x00007500ff0577ac */ /* 0x000eae0008000800 */
[----:B------:R-:W0:Y:S08]  /*0050*/  LDC R5, c[0x0][0x360] ;  /* 0x0000d800ff057b82 */ /* 0x000e300000000800 */
[----:B------:R-:W3:Y:S01]  /*0060*/  LDC R11, c[0x0][0x3b0] ;  /* 0x0000ec00ff0b7b82 */ /* 0x000ee20000000800 */
[----:B-1----:R-:W-:Y:S01]  /*0070*/  MOV R2, UR7 ;  /* 0x0000000700027c02 */ /* 0x002fe20008000f00 */
[----:B--2---:R-:W-:-:S04]  /*0080*/  IMAD.U32 R3, RZ, RZ, UR5 ;  /* 0x00000005ff037e24 */ /* 0x004fc8000f8e00ff */
[----:B------:R-:W-:-:S04]  /*0090*/  IMAD R0, R2, UR6, RZ ;  /* 0x0000000602007c24 */ /* 0x000fc8000f8e02ff */
[----:B------:R-:W-:Y:S02]  /*00a0*/  IMAD R4, R0, R3, RZ ;  /* 0x0000000300047224 */ /* 0x000fe400078e02ff */
[----:B0-----:R-:W-:Y:S02]  /*00b0*/  IMAD R0, R5, UR4, R6 ;  /* 0x0000000405007c24 */ /* 0x001fe4000f8e0206 */
[----:B---3--:R-:W-:-:S05]  /*00c0*/  IMAD R5, R4, R11, RZ ;  /* 0x0000000b04057224 */ /* 0x008fca00078e02ff */
[----:B------:R-:W-:-:S13]  /*00d0*/  ISETP.GE.AND P0, PT, R0, R5, PT ;  /* 0x000000050000720c */ /* 0x000fda0003f06270 */
[----:B------:R-:W-:Y:S05]  /*00e0*/  @P0 EXIT ;  /* 0x000000000000094d */ /* 0x000fea0003800000 */
[-C--:B------:R-:W-:Y:S01]  /*00f0*/  IABS R17, R11.reuse ;  /* 0x0000000b00117213 */ /* 0x080fe20000000000 */
[----:B------:R-:W-:Y:S01]  /*0100*/  IMAD R15, R3, R11, RZ ;  /* 0x0000000b030f7224 */ /* 0x000fe200078e02ff */
[-C--:B------:R-:W-:Y:S01]  /*0110*/  IABS R10, R2.reuse ;  /* 0x00000002000a7213 */ /* 0x080fe20000000000 */
[----:B------:R-:W0:Y:S01]  /*0120*/  LDCU UR5, c[0x0][0x3ac] ;  /* 0x00007580ff0577ac */ /* 0x000e220008000800 */
[----:B------:R-:W1:Y:S01]  /*0130*/  I2F.RP R5, R17 ;  /* 0x0000001100057306 */ /* 0x000e620000209400 */
[----:B------:R-:W-:Y:S01]  /*0140*/  IABS R12, R3 ;  /* 0x00000003000c7213 */ /* 0x000fe20000000000 */
[----:B------:R-:W-:Y:S01]  /*0150*/  IMAD R13, R15, R2, RZ ;  /* 0x000000020f0d7224 */ /* 0x000fe200078e02ff */
[----:B------:R-:W-:Y:S01]  /*0160*/  IABS R8, R15 ;  /* 0x0000000f00087213 */ /* 0x000fe20000000000 */
[----:B------:R-:W2:Y:S01]  /*0170*/  LDCU.64 UR6, c[0x0][0x358] ;  /* 0x00006b00ff0677ac */ /* 0x000ea20008000a00 */
[----:B------:R-:W-:-:S03]  /*0180*/  ISETP.NE.AND P5, PT, R11, RZ, PT ;  /* 0x000000ff0b00720c */ /* 0x000fc60003fa5270 */
[----:B------:R-:W3:Y:S08]  /*0190*/  I2F.RP R14, R8 ;  /* 0x00000008000e7306 */ /* 0x000ef00000209400 */
[----:B-1----:R-:W1:Y:S01]  /*01a0*/  MUFU.RCP R5, R5 ;  /* 0x0000000500057308 */ /* 0x002e620000001000 */
[----:B0-----:R-:W-:-:S07]  /*01b0*/  UISETP.GE.AND UP0, UPT, UR5, 0x1, UPT ;  /* 0x000000010500788c */ /* 0x001fce000bf06270 */
[----:B---3--:R-:W0:Y:S08]  /*01c0*/  MUFU.RCP R14, R14 ;  /* 0x0000000e000e7308 */ /* 0x008e300000001000 */
[----:B------:R-:W-:Y:S01]  /*01d0*/  I2F.RP R4, R10 ;  /* 0x0000000a00047306 */ /* 0x000fe20000209400 */
[----:B-1----:R-:W-:-:S07]  /*01e0*/  IADD3 R6, PT, PT, R5, 0xffffffe, RZ ;  /* 0x0ffffffe05067810 */ /* 0x002fce0007ffe0ff */
[----:B------:R1:W3:Y:S01]  /*01f0*/  F2I.FTZ.U32.TRUNC.NTZ R7, R6 ;  /* 0x0000000600077305 */ /* 0x0002e2000021f000 */
[----:B0-----:R-:W-:Y:S01]  /*0200*/  VIADD R16, R14, 0xffffffe ;  /* 0x0ffffffe0e107836 */ /* 0x001fe20000000000 */
[----:B------:R-:W-:-:S06]  /*0210*/  IABS R14, R13 ;  /* 0x0000000d000e7213 */ /* 0x000fcc0000000000 */
[----:B------:R0:W4:Y:S01]  /*0220*/  F2I.FTZ.U32.TRUNC.NTZ R5, R16 ;  /* 0x0000001000057305 */ /* 0x000122000021f000 */
[----:B-1----:R-:W-:Y:S01]  /*0230*/  HFMA2 R6, -RZ, RZ, 0, 0 ;  /* 0x00000000ff067431 */ /* 0x002fe200000001ff */
[----:B---3--:R-:W-:-:S06]  /*0240*/  IADD3 R20, PT, PT, RZ, -R7, RZ ;  /* 0x80000007ff147210 */ /* 0x008fcc0007ffe0ff */
[----:B------:R-:W1:Y:S01]  /*0250*/  I2F.RP R9, R12 ;  /* 0x0000000c00097306 */ /* 0x000e620000209400 */
[----:B0-----:R-:W-:Y:S01]  /*0260*/  IABS R16, R0 ;  /* 0x0000000000107213 */ /* 0x001fe20000000000 */
[----:B------:R-:W-:Y:S01]  /*0270*/  IMAD R19, R20, R17, RZ ;  /* 0x0000001114137224 */ /* 0x000fe200078e02ff */
[----:B------:R-:W-:Y:S01]  /*0280*/  IABS R20, R15 ;  /* 0x0000000f00147213 */ /* 0x000fe20000000000 */
[----:B----4-:R-:W-:-:S04]  /*0290*/  IMAD.MOV R21, RZ, RZ, -R5 ;  /* 0x000000ffff157224 */ /* 0x010fc800078e0a05 */
[----:B------:R-:W0:Y:S01]  /*02a0*/  I2F.RP R18, R14 ;  /* 0x0000000e00127306 */ /* 0x000e220000209400 */
[----:B------:R-:W-:-:S04]  /*02b0*/  IMAD.HI.U32 R19, R7, R19, R6 ;  /* 0x0000001307137227 */ /* 0x000fc800078e0006 */
[----:B------:R-:W-:Y:S02]  /*02c0*/  IMAD R21, R21, R8, RZ ;  /* 0x0000000815157224 */ /* 0x000fe400078e02ff */
[----:B------:R-:W-:Y:S01]  /*02d0*/  IMAD.HI.U32 R6, R19, R16, RZ ;  /* 0x0000001013067227 */ /* 0x000fe200078e00ff */
[----:B------:R3:W-:Y:S08]  /*02e0*/  MUFU.RCP R7, R4 ;  /* 0x0000000400077308 */ /* 0x0007f00000001000 */
[----:B-1----:R-:W1:Y:S01]  /*02f0*/  MUFU.RCP R9, R9 ;  /* 0x0000000900097308 */ /* 0x002e620000001000 */
[----:B---3--:R-:W-:-:S04]  /*0300*/  IMAD.MOV.U32 R4, RZ, RZ, RZ ;  /* 0x000000ffff047224 */ /* 0x008fc800078e00ff */
[----:B------:R-:W-:Y:S01]  /*0310*/  IMAD.HI.U32 R5, R5, R21, R4 ;  /* 0x0000001505057227 */ /* 0x000fe200078e0004 */
[----:B------:R-:W-:Y:S02]  /*0320*/  IADD3 R21, PT, PT, RZ, -R20, RZ ;  /* 0x80000014ff157210 */ /* 0x000fe40007ffe0ff */
[----:B0-----:R-:W0:Y:S01]  /*0330*/  MUFU.RCP R18, R18 ;  /* 0x0000001200127308 */ /* 0x001e220000001000 */
[----:B------:R-:W-:Y:S02]  /*0340*/  IMAD.MOV R20, RZ, RZ, -R6 ;  /* 0x000000ffff147224 */ /* 0x000fe400078e0a06 */
[----:B------:R-:W-:-:S04]  /*0350*/  IMAD.HI.U32 R19, R5, R16, RZ ;  /* 0x0000001005137227 */ /* 0x000fc800078e00ff */
[--C-:B------:R-:W-:Y:S01]  /*0360*/  IMAD R4, R17, R20, R16.reuse ;  /* 0x0000001411047224 */ /* 0x100fe200078e0210 */
[----:B------:R-:W-:Y:S01]  /*0370*/  LOP3.LUT R20, R0, R15, RZ, 0x3c, !PT ;  /* 0x0000000f00147212 */ /* 0x000fe200078e3cff */
[----:B------:R-:W-:Y:S01]  /*0380*/  IMAD R21, R19, R21, R16 ;  /* 0x0000001513157224 */ /* 0x000fe200078e0210 */
[----:B-1----:R-:W-:Y:S01]  /*0390*/  IADD3 R5, PT, PT, R9, 0xffffffe, RZ ;  /* 0x0ffffffe09057810 */ /* 0x002fe20007ffe0ff */
[----:B------:R-:W-:Y:S01]  /*03a0*/  VIADD R7, R7, 0xffffffe ;  /* 0x0ffffffe07077836 */ /* 0x000fe20000000000 */
[----:B------:R-:W-:Y:S02]  /*03b0*/  ISETP.GT.U32.AND P6, PT, R17, R4, PT ;  /* 0x000000041100720c */ /* 0x000fe40003fc4070 */
[----:B------:R-:W-:Y:S02]  /*03c0*/  ISETP.GT.U32.AND P0, PT, R8, R21, PT ;  /* 0x000000150800720c */ /* 0x000fe40003f04070 */
[----:B------:R-:W1:Y:S01]  /*03d0*/  F2I.FTZ.U32.TRUNC.NTZ R5, R5 ;  /* 0x0000000500057305 */ /* 0x000e62000021f000 */
[----:B0-----:R-:W-:-:S02]  /*03e0*/  IADD3 R9, PT, PT, R18, 0xffffffe, RZ ;  /* 0x0ffffffe12097810 */ /* 0x001fc40007ffe0ff */
[----:B------:R-:W-:Y:S02]  /*03f0*/  LOP3.LUT R18, R0, R11, RZ, 0x3c, !PT ;  /* 0x0000000b00127212 */ /* 0x000fe400078e3cff */
[----:B------:R-:W-:Y:S02]  /*0400*/  ISETP.GE.AND P2, PT, R20, RZ, PT ;  /* 0x000000ff1400720c */ /* 0x000fe40003f46270 */
[----:B------:R-:W-:Y:S01]  /*0410*/  ISETP.GE.AND P1, PT, R18, RZ, PT ;  /* 0x000000ff1200720c */ /* 0x000fe20003f26270 */
[----:B------:R-:W0:Y:S01]  /*0420*/  F2I.FTZ.U32.TRUNC.NTZ R9, R9 ;  /* 0x0000000900097305 */ /* 0x000e22000021f000 */
[----:B------:R-:W-:Y:S01]  /*0430*/  @!P6 IMAD.IADD R4, R4, 0x1, -R17 ;  /* 0x000000010404e824 */ /* 0x000fe200078e0a11 */
[----:B------:R-:W-:Y:S02]  /*0440*/  @!P6 IADD3 R6, PT, PT, R6, 0x1, RZ ;  /* 0x000000010606e810 */ /* 0x000fe40007ffe0ff */
[-C--:B------:R-:W-:Y:S02]  /*0450*/  @!P0 IADD3 R21, PT, PT, R21, -R8.reuse, RZ ;  /* 0x8000000815158210 */ /* 0x080fe40007ffe0ff */
[----:B------:R-:W-:Y:S01]  /*0460*/  ISETP.GE.U32.AND P3, PT, R4, R17, PT ;  /* 0x000000110400720c */ /* 0x000fe20003f66070 */
[----:B-1----:R-:W-:Y:S01]  /*0470*/  IMAD.MOV R17, RZ, RZ, -R5 ;  /* 0x000000ffff117224 */ /* 0x002fe200078e0a05 */
[----:B------:R-:W1:Y:S01]  /*0480*/  F2I.FTZ.U32.TRUNC.NTZ R7, R7 ;  /* 0x0000000700077305 */ /* 0x000e62000021f000 */
[----:B------:R-:W-:Y:S01]  /*0490*/  ISETP.GE.U32.AND P4, PT, R21, R8, PT ;  /* 0x000000081500720c */ /* 0x000fe20003f86070 */
[----:B------:R-:W-:Y:S01]  /*04a0*/  IMAD.MOV.U32 R4, RZ, RZ, RZ ;  /* 0x000000ffff047224 */ /* 0x000fe200078e00ff */
[----:B------:R-:W-:Y:S01]  /*04b0*/  ISETP.NE.AND P6, PT, R15, RZ, PT ;  /* 0x000000ff0f00720c */ /* 0x000fe20003fc5270 */
[----:B------:R-:W-:Y:S01]  /*04c0*/  IMAD R17, R17, R12, RZ ;  /* 0x0000000c11117224 */ /* 0x000fe200078e02ff */
[----:B------:R-:W-:-:S02]  /*04d0*/  MOV R8, RZ ;  /* 0x000000ff00087202 */ /* 0x000fc40000000f00 */
[----:B0-----:R-:W-:Y:S01]  /*04e0*/  IADD3 R23, PT, PT, RZ, -R9, RZ ;  /* 0x80000009ff177210 */ /* 0x001fe20007ffe0ff */
[----:B------:R-:W-:Y:S01]  /*04f0*/  IMAD.HI.U32 R5, R5, R17, R4 ;  /* 0x0000001105057227 */ /* 0x000fe200078e0004 */
[----:B------:R-:W-:-:S03]  /*0500*/  @!P0 IADD3 R19, PT, PT, R19, 0x1, RZ ;  /* 0x0000000113138810 */ /* 0x000fc60007ffe0ff */
[----:B------:R-:W-:Y:S02]  /*0510*/  @P3 VIADD R6, R6, 0x1 ;  /* 0x0000000106063836 */ /* 0x000fe40000000000 */
[----:B------:R-:W-:Y:S01]  /*0520*/  IMAD R17, R23, R14, RZ ;  /* 0x0000000e17117224 */ /* 0x000fe200078e02ff */
[----:B------:R-:W-:Y:S01]  /*0530*/  @P4 IADD3 R19, PT, PT, R19, 0x1, RZ ;  /* 0x0000000113134810 */ /* 0x000fe20007ffe0ff */
[----:B------:R-:W-:Y:S01]  /*0540*/  IMAD.MOV.U32 R4, RZ, RZ, R6 ;  /* 0x000000ffff047224 */ /* 0x000fe200078e0006 */
[----:B------:R-:W-:Y:S01]  /*0550*/  IABS R6, R13 ;  /* 0x0000000d00067213 */ /* 0x000fe20000000000 */
[----:B------:R-:W-:Y:S01]  /*0560*/  IMAD.HI.U32 R9, R9, R17, R8 ;  /* 0x0000001109097227 */ /* 0x000fe200078e0008 */
[----:B------:R-:W-:Y:S02]  /*0570*/  @!P2 IADD3 R19, PT, PT, -R19, RZ, RZ ;  /* 0x000000ff1313a210 */ /* 0x000fe40007ffe1ff */
[----:B------:R-:W-:Y:S01]  /*0580*/  @!P6 LOP3.LUT R19, RZ, R15, RZ, 0x33, !PT ;  /* 0x0000000fff13e212 */ /* 0x000fe200078e33ff */
[----:B------:R-:W-:-:S02]  /*0590*/  IMAD.MOV R17, RZ, RZ, -R6 ;  /* 0x000000ffff117224 */ /* 0x000fc400078e0a06 */
[----:B------:R-:W-:Y:S02]  /*05a0*/  HFMA2 R6, -RZ, RZ, 0, 0 ;  /* 0x00000000ff067431 */ /* 0x000fe400000001ff */
[----:B-1----:R-:W-:Y:S01]  /*05b0*/  IMAD.MOV R21, RZ, RZ, -R7 ;  /* 0x000000ffff157224 */ /* 0x002fe200078e0a07 */
[----:B------:R-:W-:Y:S01]  /*05c0*/  IABS R18, R19 ;  /* 0x0000001300127213 */ /* 0x000fe20000000000 */
[----:B------:R-:W-:Y:S01]  /*05d0*/  @!P1 IMAD.MOV R4, RZ, RZ, -R4 ;  /* 0x000000ffff049224 */ /* 0x000fe200078e0a04 */
[----:B------:R-:W-:Y:S01]  /*05e0*/  @!P5 LOP3.LUT R4, RZ, R11, RZ, 0x33, !PT ;  /* 0x0000000bff04d212 */ /* 0x000fe200078e33ff */
[----:B------:R-:W-:-:S03]  /*05f0*/  IMAD R15, R21, R10, RZ ;  /* 0x0000000a150f7224 */ /* 0x000fc600078e02ff */
[----:B------:R-:W-:Y:S01]  /*0600*/  IABS R8, R4 ;  /* 0x0000000400087213 */ /* 0x000fe20000000000 */
[----:B------:R-:W-:-:S03]  /*0610*/  IMAD.HI.U32 R6, R7, R15, R6 ;  /* 0x0000000f07067227 */ /* 0x000fc600078e0006 */
[----:B------:R-:W-:Y:S01]  /*0620*/  MOV R7, R8 ;  /* 0x0000000800077202 */ /* 0x000fe20000000f00 */
[----:B------:R-:W-:-:S04]  /*0630*/  IMAD.HI.U32 R15, R9, R16, RZ ;  /* 0x00000010090f7227 */ /* 0x000fc800078e00ff */
[----:B------:R-:W-:-:S04]  /*0640*/  IMAD.HI.U32 R5, R5, R7, RZ ;  /* 0x0000000705057227 */ /* 0x000fc800078e00ff */
[----:B------:R-:W-:Y:S01]  /*0650*/  IMAD.MOV.U32 R9, RZ, RZ, R18 ;  /* 0x000000ffff097224 */ /* 0x000fe200078e0012 */
[----:B------:R-:W-:Y:S01]  /*0660*/  IADD3 R5, PT, PT, -R5, RZ, RZ ;  /* 0x000000ff05057210 */ /* 0x000fe20007ffe1ff */
[----:B------:R-:W-:Y:S02]  /*0670*/  IMAD R17, R15, R17, R16 ;  /* 0x000000110f117224 */ /* 0x000fe400078e0210 */
[----:B------:R-:W-:-:S03]  /*0680*/  IMAD.HI.U32 R6, R6, R9, RZ ;  /* 0x0000000906067227 */ /* 0x000fc600078e00ff */
[----:B------:R-:W-:Y:S01]  /*0690*/  ISETP.GT.U32.AND P4, PT, R14, R17, PT ;  /* 0x000000110e00720c */ /* 0x000fe20003f84070 */
[----:B------:R-:W-:Y:S01]  /*06a0*/  IMAD R7, R12, R5, R7 ;  /* 0x000000050c077224 */ /* 0x000fe200078e0207 */
[----:B------:R-:W-:Y:S02]  /*06b0*/  IADD3 R6, PT, PT, -R6, RZ, RZ ;  /* 0x000000ff06067210 */ /* 0x000fe40007ffe1ff */
[----:B------:R-:W-:Y:S02]  /*06c0*/  LOP3.LUT R5, R0, R13, RZ, 0x3c, !PT ;  /* 0x0000000d00057212 */ /* 0x000fe400078e3cff */
[----:B------:R-:W-:Y:S01]  /*06d0*/  ISETP.GT.U32.AND P0, PT, R12, R7, PT ;  /* 0x000000070c00720c */ /* 0x000fe20003f04070 */
[----:B------:R-:W-:Y:S01]  /*06e0*/  IMAD R9, R10, R6, R9 ;  /* 0x000000060a097224 */ /* 0x000fe200078e0209 */
[----:B------:R-:W-:Y:S01]  /*06f0*/  ISETP.GE.AND P2, PT, R5, RZ, PT ;  /* 0x000000ff0500720c */ /* 0x000fe20003f46270 */
[----:B------:R-:W-:-:S03]  /*0700*/  IMAD.MOV R6, RZ, RZ, -R4 ;  /* 0x000000ffff067224 */ /* 0x000fc600078e0a04 */
[----:B------:R-:W-:Y:S01]  /*0710*/  ISETP.GT.U32.AND P1, PT, R10, R9, PT ;  /* 0x000000090a00720c */ /* 0x000fe20003f24070 */
[----:B------:R-:W-:Y:S02]  /*0720*/  @!P4 IMAD.IADD R17, R17, 0x1, -R14 ;  /* 0x000000011111c824 */ /* 0x000fe400078e0a0e */
[----:B------:R-:W-:Y:S01]  /*0730*/  @!P4 VIADD R15, R15, 0x1 ;  /* 0x000000010f0fc836 */ /* 0x000fe20000000000 */
[----:B------:R-:W-:Y:S01]  /*0740*/  ISETP.GE.AND P4, PT, R4, RZ, PT ;  /* 0x000000ff0400720c */ /* 0x000fe20003f86270 */
[----:B------:R-:W-:Y:S01]  /*0750*/  IMAD R6, R11, R6, R0 ;  /* 0x000000060b067224 */ /* 0x000fe200078e0200 */
[----:B------:R-:W-:Y:S01]  /*0760*/  ISETP.GE.U32.AND P3, PT, R17, R14, PT ;  /* 0x0000000e1100720c */ /* 0x000fe20003f66070 */
[----:B------:R-:W-:Y:S01]  /*0770*/  HFMA2 R0, -RZ, RZ, 0, 0 ;  /* 0x00000000ff007431 */ /* 0x000fe200000001ff */
[----:B------:R-:W-:-:S04]  /*0780*/  @!P0 IADD3 R7, PT, PT, R7, -R12, RZ ;  /* 0x8000000c07078210 */ /* 0x000fc80007ffe0ff */
[----:B------:R-:W-:Y:S02]  /*0790*/  ISETP.GT.U32.AND P5, PT, R12, R7, PT ;  /* 0x000000070c00720c */ /* 0x000fe40003fa4070 */
[----:B------:R-:W-:Y:S02]  /*07a0*/  @!P1 IADD3 R9, PT, PT, R9, -R10, RZ ;  /* 0x8000000a09099210 */ /* 0x000fe40007ffe0ff */
[----:B------:R-:W-:Y:S02]  /*07b0*/  ISETP.NE.AND P1, PT, R13, RZ, PT ;  /* 0x000000ff0d00720c */ /* 0x000fe40003f25270 */
[----:B------:R-:W-:Y:S02]  /*07c0*/  ISETP.GT.U32.AND P0, PT, R10, R9, PT ;  /* 0x000000090a00720c */ /* 0x000fe40003f04070 */
[----:B------:R-:W-:Y:S02]  /*07d0*/  @P3 IADD3 R15, PT, PT, R15, 0x1, RZ ;  /* 0x000000010f0f3810 */ /* 0x000fe40007ffe0ff */
[----:B------:R-:W-:-:S02]  /*07e0*/  ISETP.GE.AND P3, PT, R19, RZ, PT ;  /* 0x000000ff1300720c */ /* 0x000fc40003f66270 */
[----:B------:R-:W-:Y:S01]  /*07f0*/  MOV R5, R15 ;  /* 0x0000000f00057202 */ /* 0x000fe20000000f00 */
[----:B------:R-:W-:Y:S01]  /*0800*/  @!P5 IMAD.IADD R7, R7, 0x1, -R12 ;  /* 0x000000010707d824 */ /* 0x000fe200078e0a0c */
[----:B------:R-:W-:Y:S02]  /*0810*/  ISETP.NE.AND P5, PT, R3, RZ, PT ;  /* 0x000000ff0300720c */ /* 0x000fe40003fa5270 */
[----:B------:R-:W-:Y:S02]  /*0820*/  @!P2 IADD3 R5, PT, PT, -R5, RZ, RZ ;  /* 0x000000ff0505a210 */ /* 0x000fe40007ffe1ff */
[----:B------:R-:W-:Y:S02]  /*0830*/  ISETP.NE.AND P2, PT, R2, RZ, PT ;  /* 0x000000ff0200720c */ /* 0x000fe40003f45270 */
[----:B------:R-:W-:Y:S02]  /*0840*/  @!P0 IADD3 R9, PT, PT, R9, -R10, RZ ;  /* 0x8000000a09098210 */ /* 0x000fe40007ffe0ff */
[----:B------:R-:W-:-:S02]  /*0850*/  MOV R4, R7 ;  /* 0x0000000700047202 */ /* 0x000fc40000000f00 */
[----:B------:R-:W-:Y:S02]  /*0860*/  MOV R7, R9 ;  /* 0x0000000900077202 */ /* 0x000fe40000000f00 */
[----:B------:R-:W-:Y:S01]  /*0870*/  @!P1 LOP3.LUT R5, RZ, R13, RZ, 0x33, !PT ;  /* 0x0000000dff059212 */ /* 0x000fe200078e33ff */
[----:B------:R-:W-:Y:S01]  /*0880*/  @!P4 IMAD.MOV R4, RZ, RZ, -R4 ;  /* 0x000000ffff04c224 */ /* 0x000fe200078e0a04 */
[----:B------:R-:W-:Y:S02]  /*0890*/  @!P3 IADD3 R7, PT, PT, -R7, RZ, RZ ;  /* 0x000000ff0707b210 */ /* 0x000fe40007ffe1ff */
[----:B------:R-:W-:Y:S02]  /*08a0*/  @!P5 LOP3.LUT R4, RZ, R3, RZ, 0x33, !PT ;  /* 0x00000003ff04d212 */ /* 0x000fe400078e33ff */
[----:B------:R-:W-:Y:S01]  /*08b0*/  @!P2 LOP3.LUT R7, RZ, R2, RZ, 0x33, !PT ;  /* 0x00000002ff07a212 */ /* 0x000fe200078e33ff */
[----:B--2---:R-:W-:Y:S06]  /*08c0*/  BRA.U !UP0, `(.L_x_0) ;  /* 0x00000009080c7547 */ /* 0x004fec000b800000 */
[----:B------:R-:W-:Y:S01]  /*08d0*/  VIADD R0, R4, 0x2 ;  /* 0x0000000204007836 */ /* 0x000fe20000000000 */
[C---:B------:R-:W-:Y:S01]  /*08e0*/  IADD3 R9, PT, PT, R7.reuse, 0x2, RZ ;  /* 0x0000000207097810 */ /* 0x040fe20007ffe0ff */
[----:B------:R-:W-:Y:S01]  /*08f0*/  IMAD R24, R6, UR5, RZ ;  /* 0x0000000506187c24 */ /* 0x000fe2000f8e02ff */
[-C--:B------:R-:W-:Y:S01]  /*0900*/  LOP3.LUT R8, R7, R2.reuse, RZ, 0xfc, !PT ;  /* 0x0000000207087212 */ /* 0x080fe200078efcff */
[----:B------:R-:W-:Y:S01]  /*0910*/  UIADD3 UR4, UPT, UPT, -UR5, URZ, URZ ;  /* 0x000000ff05047290 */ /* 0x000fe2000fffe1ff */
[----:B------:R-:W-:Y:S01]  /*0920*/  ISETP.GT.AND P1, PT, R0, R3, PT ;  /* 0x000000030000720c */ /* 0x000fe20003f24270 */
[-C--:B------:R-:W-:Y:S01]  /*0930*/  IMAD R0, R5, R2.reuse, R7 ;  /* 0x0000000205007224 */ /* 0x080fe200078e0207 */
[----:B------:R-:W-:Y:S01]  /*0940*/  ISETP.GT.AND P0, PT, R2, -0x1, PT ;  /* 0xffffffff0200780c */ /* 0x000fe20003f04270 */
[----:B------:R-:W-:Y:S01]  /*0950*/  IMAD R24, R24, 0x9, RZ ;  /* 0x0000000918187824 */ /* 0x000fe200078e02ff */
[----:B------:R-:W-:Y:S02]  /*0960*/  ISETP.GT.AND P2, PT, R9, R2, PT ;  /* 0x000000020900720c */ /* 0x000fe40003f44270 */
[----:B------:R-:W-:Y:S01]  /*0970*/  IADD3 R2, PT, PT, R0, -0x1, RZ ;  /* 0xffffffff00027810 */ /* 0x000fe20007ffe0ff */
[----:B------:R-:W-:Y:S01]  /*0980*/  IMAD.MOV.U32 R0, RZ, RZ, RZ ;  /* 0x000000ffff007224 */ /* 0x000fe200078e00ff */
[----:B------:R-:W-:-:S02]  /*0990*/  ISETP.GT.AND P1, PT, R4, -0x2, !P1 ;  /* 0xfffffffe0400780c */ /* 0x000fc40004f24270 */
[----:B------:R-:W-:Y:S01]  /*09a0*/  LOP3.LUT R10, R8, R4, R3, 0xfe, !PT ;  /* 0x00000004080a7212 */ /* 0x000fe200078efe03 */
[-C--:B------:R-:W-:Y:S01]  /*09b0*/  IMAD R2, R2, R3.reuse, R4 ;  /* 0x0000000302027224 */ /* 0x080fe200078e0204 */
[----:B------:R-:W-:Y:S02]  /*09c0*/  ISETP.GT.AND P6, PT, R8, -0x1, P1 ;  /* 0xffffffff0800780c */ /* 0x000fe40000fc4270 */
[----:B------:R-:W0:Y:S01]  /*09d0*/  LDC R8, c[0x0][0x3a8] ;  /* 0x0000ea00ff087b82 */ /* 0x000e220000000800 */
[----:B------:R-:W-:Y:S01]  /*09e0*/  ISETP.GE.AND P5, PT, R10, RZ, PT ;  /* 0x000000ff0a00720c */ /* 0x000fe20003fa6270 */
[C---:B------:R-:W-:Y:S01]  /*09f0*/  IMAD R22, R2.reuse, UR5, RZ ;  /* 0x0000000502167c24 */ /* 0x040fe2000f8e02ff */
[----:B------:R-:W-:Y:S02]  /*0a00*/  IADD3 R26, PT, PT, R2, -0x1, RZ ;  /* 0xffffffff021a7810 */ /* 0x000fe40007ffe0ff */
[----:B------:R-:W-:Y:S01]  /*0a10*/  ISETP.GT.AND P3, PT, R3, -0x1, PT ;  /* 0xffffffff0300780c */ /* 0x000fe20003f64270 */
[----:B------:R-:W-:Y:S01]  /*0a20*/  VIADD R9, R22, UR5 ;  /* 0x0000000516097c36 */ /* 0x000fe20008000000 */
[C---:B------:R-:W-:Y:S01]  /*0a30*/  IADD3 R10, PT, PT, R26.reuse, R3, RZ ;  /* 0x000000031a0a7210 */ /* 0x040fe20007ffe0ff */
[----:B------:R-:W-:Y:S01]  /*0a40*/  IMAD R26, R26, UR5, RZ ;  /* 0x000000051a1a7c24 */ /* 0x000fe2000f8e02ff */
[----:B------:R-:W-:-:S02]  /*0a50*/  ISETP.GT.AND P0, PT, R7, RZ, P0 ;  /* 0x000000ff0700720c */ /* 0x000fc40000704270 */
[----:B------:R-:W-:Y:S01]  /*0a60*/  ISETP.GT.AND P3, PT, R4, RZ, P3 ;  /* 0x000000ff0400720c */ /* 0x000fe20001f64270 */
[C---:B------:R-:W-:Y:S01]  /*0a70*/  IMAD.IADD R23, R10.reuse, 0x1, R3 ;  /* 0x000000010a177824 */ /* 0x040fe200078e0203 */
[C---:B------:R-:W-:Y:S01]  /*0a80*/  IADD3 R25, PT, PT, R10.reuse, 0x2, RZ ;  /* 0x000000020a197810 */ /* 0x040fe20007ffe0ff */
[----:B------:R-:W-:Y:S01]  /*0a90*/  IMAD R10, R10, UR5, RZ ;  /* 0x000000050a0a7c24 */ /* 0x000fe2000f8e02ff */
[----:B------:R-:W-:Y:S02]  /*0aa0*/  ISETP.GT.AND P2, PT, R7, -0x2, !P2 ;  /* 0xfffffffe0700780c */ /* 0x000fe40005744270 */
[C---:B------:R-:W-:Y:S01]  /*0ab0*/  IADD3 R21, PT, PT, R23.reuse, 0x2, RZ ;  /* 0x0000000217157810 */ /* 0x040fe20007ffe0ff */
[----:B------:R-:W-:Y:S01]  /*0ac0*/  IMAD R23, R23, UR5, RZ ;  /* 0x0000000517177c24 */ /* 0x000fe2000f8e02ff */
[----:B------:R-:W-:Y:S01]  /*0ad0*/  PLOP3.LUT P4, PT, P0, P3, PT, 0x80, 0x8 ;  /* 0x000000000008781c */ /* 0x000fe20000787070 */
[----:B------:R-:W-:Y:S01]  /*0ae0*/  IMAD R25, R25, UR5, RZ ;  /* 0x0000000519197c24 */ /* 0x000fe2000f8e02ff */
[----:B------:R-:W-:Y:S01]  /*0af0*/  PLOP3.LUT P0, PT, P0, P1, PT, 0x80, 0x8 ;  /* 0x000000000008781c */ /* 0x000fe20000703070 */
[----:B------:R-:W-:Y:S01]  /*0b00*/  IMAD R21, R21, UR5, RZ ;  /* 0x0000000515157c24 */ /* 0x000fe2000f8e02ff */
[----:B------:R-:W-:-:S02]  /*0b10*/  PLOP3.LUT P3, PT, P2, P3, PT, 0x80, 0x8 ;  /* 0x000000000008781c */ /* 0x000fc40001767070 */
[----:B------:R-:W-:Y:S02]  /*0b20*/  PLOP3.LUT P1, PT, P2, P1, PT, 0x80, 0x8 ;  /* 0x000000000008781c */ /* 0x000fe40001723070 */
[----:B------:R-:W-:Y:S02]  /*0b30*/  IADD3 R20, PT, PT, R10, UR5, RZ ;  /* 0x000000050a147c10 */ /* 0x000fe4000fffe0ff */
[----:B------:R-:W-:-:S09]  /*0b40*/  IADD3 R11, PT, PT, R23, UR5, RZ ;  /* 0x00000005170b7c10 */ /* 0x000fd2000fffe0ff */
.L_x_1:
[----:B------:R-:W1:Y:S01]  /*0b50*/  LDC R2, c[0x0][0x3a4] ;  /* 0x0000e900ff027b82 */ /* 0x000e620000000800 */
[----:B0-----:R-:W-:-:S05]  /*0b60*/  IMAD.MOV.U32 R3, RZ, RZ, R8 ;  /* 0x000000ffff037224 */ /* 0x001fca00078e0008 */
[----:B------:R-:W-:Y:S02]  /*0b70*/  LOP3.LUT R18, R4, R3, RZ, 0xfc, !PT ;  /* 0x0000000304127212 */ /* 0x000fe400078efcff */
[----:B------:R-:W0:Y:S08]  /*0b80*/  @P4 LDC.64 R16, c[0x0][0x380] ;  /* 0x0000e000ff104b82 */ /* 0x000e300000000a00 */
[----:B------:R-:W2:Y:S01]  /*0b90*/  LDC.64 R12, c[0x0][0x388] ;  /* 0x0000e200ff0c7b82 */ /* 0x000ea20000000a00 */
[----:B-1----:R-:W-:-:S04]  /*0ba0*/  ISETP.GE.AND P2, PT, R2, RZ, PT ;  /* 0x000000ff0200720c */ /* 0x002fc80003f46270 */
[----:B------:R-:W-:-:S04]  /*0bb0*/  ISETP.LT.OR P2, PT, R7, 0x1, !P2 ;  /* 0x000000010700780c */ /* 0x000fc80005741670 */
[----:B------:R-:W-:Y:S01]  /*0bc0*/  ISETP.LT.OR P2, PT, R18, RZ, P2 ;  /* 0x000000ff1200720c */ /* 0x000fe20001741670 */
[----:B0-----:R-:W-:-:S06]  /*0bd0*/  @P4 IMAD.WIDE R16, R26, 0x2, R16 ;  /* 0x000000021a104825 */ /* 0x001fcc00078e0210 */
[----:B------:R-:W3:Y:S01]  /*0be0*/  @P4 LDG.E.U16.CONSTANT R16, desc[UR6][R16.64] ;  /* 0x0000000610104981 */ /* 0x000ee2000c1e9500 */
[----:B--2---:R-:W-:-:S05]  /*0bf0*/  IMAD.WIDE R12, R24, 0x2, R12 ;  /* 0x00000002180c7825 */ /* 0x004fca00078e020c */
[----:B------:R-:W0:Y:S01]  /*0c00*/  @!P2 LDC.64 R14, c[0x0][0x380] ;  /* 0x0000e000ff0eab82 */ /* 0x000e220000000a00 */
[----:B------:R-:W2:Y:S04]  /*0c10*/  @P4 LDG.E.U16.CONSTANT R27, desc[UR6][R12.64] ;  /* 0x000000060c1b4981 */ /* 0x000ea8000c1e9500 */
[----:B------:R-:W4:Y:S01]  /*0c20*/  @!P2 LDG.E.U16.CONSTANT R28, desc[UR6][R12.64+0x2] ;  /* 0x000002060c1ca981 */ /* 0x000f22000c1e9500 */
[----:B0-----:R-:W-:-:S06]  /*0c30*/  @!P2 IMAD.WIDE R14, R22, 0x2, R14 ;  /* 0x00000002160ea825 */ /* 0x001fcc00078e020e */
[----:B------:R-:W5:Y:S01]  /*0c40*/  @!P2 LDG.E.U16.CONSTANT R14, desc[UR6][R14.64] ;  /* 0x000000060e0ea981 */ /* 0x000f62000c1e9500 */
[----:B---3--:R-:W-:Y:S02]  /*0c50*/  @P4 HADD2.F32 R19, -RZ, R16.H0_H0 ;  /* 0x20000010ff134230 */ /* 0x008fe40000004100 */
[----:B------:R-:W0:Y:S01]  /*0c60*/  @P0 LDC.64 R16, c[0x0][0x380] ;  /* 0x0000e000ff100b82 */ /* 0x000e220000000a00 */
[----:B--2---:R-:W-:Y:S02]  /*0c70*/  @P4 HADD2.F32 R27, -RZ, R27.H0_H0 ;  /* 0x2000001bff1b4230 */ /* 0x004fe40000004100 */
[----:B----4-:R-:W-:-:S03]  /*0c80*/  @!P2 HADD2.F32 R28, -RZ, R28.H0_H0 ;  /* 0x2000001cff1ca230 */ /* 0x010fc60000004100 */
[----:B------:R-:W-:Y:S01]  /*0c90*/  @P4 FFMA R0, R19, R27, R0 ;  /* 0x0000001b13004223 */ /* 0x000fe20000000000 */
[----:B------:R-:W-:Y:S01]  /*0ca0*/  LOP3.LUT R27, R3, R7, R2, 0xfe, !PT ;  /* 0x00000007031b7212 */ /* 0x000fe200078efe02 */
[----:B-----5:R-:W-:-:S05]  /*0cb0*/  @!P2 HADD2.F32 R19, -RZ, R14.H0_H0 ;  /* 0x2000000eff13a230 */ /* 0x020fca0000004100 */
[----:B------:R-:W-:Y:S01]  /*0cc0*/  @!P2 FFMA R0, R19, R28, R0 ;  /* 0x0000001c1300a223 */ /* 0x000fe20000000000 */
[----:B------:R-:W-:-:S04]  /*0cd0*/  ISETP.GE.AND P2, PT, R27, RZ, PT ;  /* 0x000000ff1b00720c */ /* 0x000fc80003f46270 */
[----:B------:R-:W-:Y:S01]  /*0ce0*/  ISETP.LT.OR P2, PT, R4, 0x1, !P2 ;  /* 0x000000010400780c */ /* 0x000fe20005741670 */
[----:B0-----:R-:W-:Y:S02]  /*0cf0*/  @P0 IMAD.WIDE R28, R9, 0x2, R16 ;  /* 0x00000002091c0825 */ /* 0x001fe400078e0210 */
[----:B------:R-:W2:Y:S04]  /*0d00*/  @P0 LDG.E.U16.CONSTANT R16, desc[UR6][R12.64+0x4] ;  /* 0x000004060c100981 */ /* 0x000ea8000c1e9500 */
[----:B------:R-:W3:Y:S06]  /*0d10*/  @P0 LDG.E.U16.CONSTANT R28, desc[UR6][R28.64] ;  /* 0x000000061c1c0981 */ /* 0x000eec000c1e9500 */
[----:B------:R-:W0:Y:S01]  /*0d20*/  @!P2 LDC.64 R14, c[0x0][0x380] ;  /* 0x0000e000ff0eab82 */ /* 0x000e220000000a00 */
[----:B------:R-:W4:Y:S01]  /*0d30*/  @!P2 LDG.E.U16.CONSTANT R19, desc[UR6][R12.64+0x6] ;  /* 0x000006060c13a981 */ /* 0x000f22000c1e9500 */
[----:B0-----:R-:W-:-:S06]  /*0d40*/  @!P2 IMAD.WIDE R14, R10, 0x2, R14 ;  /* 0x000000020a0ea825 */ /* 0x001fcc00078e020e */
[----:B------:R-:W5:Y:S01]  /*0d50*/  @!P2 LDG.E.U16.CONSTANT R14, desc[UR6][R14.64] ;  /* 0x000000060e0ea981 */ /* 0x000f62000c1e9500 */
[----:B--2---:R-:W-:Y:S02]  /*0d60*/  @P0 HADD2.F32 R16, -RZ, R16.H0_H0 ;  /* 0x20000010ff100230 */ /* 0x004fe40000004100 */
[----:B---3--:R-:W-:-:S05]  /*0d70*/  @P0 HADD2.F32 R17, -RZ, R28.H0_H0 ;  /* 0x2000001cff110230 */ /* 0x008fca0000004100 */
[----:B------:R-:W-:Y:S02]  /*0d80*/  @P0 FFMA R0, R17, R16, R0 ;  /* 0x0000001011000223 */ /* 0x000fe40000000000 */
[----:B------:R-:W0:Y:S01]  /*0d90*/  @P5 LDC.64 R16, c[0x0][0x380] ;  /* 0x0000e000ff105b82 */ /* 0x000e220000000a00 */
[----:B----4-:R-:W-:Y:S02]  /*0da0*/  @!P2 HADD2.F32 R27, -RZ, R19.H0_H0 ;  /* 0x20000013ff1ba230 */ /* 0x010fe40000004100 */
[----:B-----5:R-:W-:-:S05]  /*0db0*/  @!P2 HADD2.F32 R19, -RZ, R14.H0_H0 ;  /* 0x2000000eff13a230 */ /* 0x020fca0000004100 */
[----:B------:R-:W1:Y:S01]  /*0dc0*/  @P6 LDC.64 R14, c[0x0][0x380] ;  /* 0x0000e000ff0e6b82 */ /* 0x000e620000000a00 */
[----:B0-----:R-:W-:-:S04]  /*0dd0*/  @P5 IMAD.WIDE R16, R20, 0x2, R16 ;  /* 0x0000000214105825 */ /* 0x001fc800078e0210 */
[----:B------:R-:W-:Y:S02]  /*0de0*/  @!P2 FFMA R0, R19, R27, R0 ;  /* 0x0000001b1300a223 */ /* 0x000fe40000000000 */
[----:B------:R-:W2:Y:S04]  /*0df0*/  @P5 LDG.E.U16.CONSTANT R19, desc[UR6][R12.64+0x8] ;  /* 0x000008060c135981 */ /* 0x000ea8000c1e9500 */
[----:B------:R-:W3:Y:S04]  /*0e00*/  @P5 LDG.E.U16.CONSTANT R16, desc[UR6][R16.64] ;  /* 0x0000000610105981 */ /* 0x000ee8000c1e9500 */
[----:B------:R-:W4:Y:S01]  /*0e10*/  @P6 LDG.E.U16.CONSTANT R27, desc[UR6][R12.64+0xa] ;  /* 0x00000a060c1b6981 */ /* 0x000f22000c1e9500 */
[----:B-1----:R-:W-:-:S06]  /*0e20*/  @P6 IMAD.WIDE R28, R25, 0x2, R14 ;  /* 0x00000002191c6825 */ /* 0x002fcc00078e020e */
[----:B------:R-:W5:Y:S01]  /*0e30*/  @P6 LDG.E.U16.CONSTANT R28, desc[UR6][R28.64] ;  /* 0x000000061c1c6981 */ /* 0x000f62000c1e9500 */
[----:B------:R-:W-:Y:S02]  /*0e40*/  ISETP.GE.AND P2, PT, R18, RZ, PT ;  /* 0x000000ff1200720c */ /* 0x000fe40003f46270 */
[C---:B------:R-:W-:Y:S02]  /*0e50*/  IADD3 R15, PT, PT, R7.reuse, 0x2, RZ ;  /* 0x00000002070f7810 */ /* 0x040fe40007ffe0ff */
[----:B------:R-:W-:-:S04]  /*0e60*/  ISETP.LT.OR P2, PT, R7, -0x1, !P2 ;  /* 0xffffffff0700780c */ /* 0x000fc80005741670 */
[----:B------:R-:W-:Y:S01]  /*0e70*/  ISETP.GT.OR P2, PT, R15, R2, P2 ;  /* 0x000000020f00720c */ /* 0x000fe20001744670 */
[----:B--2---:R-:W-:Y:S02]  /*0e80*/  @P5 HADD2.F32 R19, -RZ, R19.H0_H0 ;  /* 0x20000013ff135230 */ /* 0x004fe40000004100 */
[----:B---3--:R-:W-:-:S10]  /*0e90*/  @P5 HADD2.F32 R15, -RZ, R16.H0_H0 ;  /* 0x20000010ff0f5230 */ /* 0x008fd40000004100 */
[----:B------:R-:W0:Y:S01]  /*0ea0*/  @!P2 LDC.64 R16, c[0x0][0x380] ;  /* 0x0000e000ff10ab82 */ /* 0x000e220000000a00 */
[----:B------:R-:W-:Y:S01]  /*0eb0*/  @P5 FFMA R0, R15, R19, R0 ;  /* 0x000000130f005223 */ /* 0x000fe20000000000 */
[----:B----4-:R-:W-:-:S06]  /*0ec0*/  @P6 HADD2.F32 R27, -RZ, R27.H0_H0 ;  /* 0x2000001bff1b6230 */ /* 0x010fcc0000004100 */
[----:B------:R-:W1:Y:S01]  /*0ed0*/  @P3 LDC.64 R14, c[0x0][0x380] ;  /* 0x0000e000ff0e3b82 */ /* 0x000e620000000a00 */
[----:B-----5:R-:W-:Y:S02]  /*0ee0*/  @P6 HADD2.F32 R19, -RZ, R28.H0_H0 ;  /* 0x2000001cff136230 */ /* 0x020fe40000004100 */
[----:B------:R-:W2:Y:S03]  /*0ef0*/  @!P2 LDG.E.U16.CONSTANT R28, desc[UR6][R12.64+0xe] ;  /* 0x00000e060c1ca981 */ /* 0x000ea6000c1e9500 */
[----:B------:R-:W-:Y:S02]  /*0f00*/  @P6 FFMA R0, R19, R27, R0 ;  /* 0x0000001b13006223 */ /* 0x000fe40000000000 */
[----:B------:R-:W3:Y:S01]  /*0f10*/  @P1 LDC.64 R18, c[0x0][0x380] ;  /* 0x0000e000ff121b82 */ /* 0x000ee20000000a00 */
[----:B0-----:R-:W-:Y:S01]  /*0f20*/  @!P2 IMAD.WIDE R16, R11, 0x2, R16 ;  /* 0x000000020b10a825 */ /* 0x001fe200078e0210 */
[----:B------:R-:W4:Y:S03]  /*0f30*/  @P3 LDG.E.U16.CONSTANT R27, desc[UR6][R12.64+0xc] ;  /* 0x00000c060c1b3981 */ /* 0x000f26000c1e9500 */
[----:B-1----:R-:W-:-:S02]  /*0f40*/  @P3 IMAD.WIDE R14, R23, 0x2, R14 ;  /* 0x00000002170e3825 */ /* 0x002fc400078e020e */
[----:B------:R-:W5:Y:S04]  /*0f50*/  @!P2 LDG.E.U16.CONSTANT R16, desc[UR6][R16.64] ;  /* 0x000000061010a981 */ /* 0x000f68000c1e9500 */
[----:B------:R2:W5:Y:S01]  /*0f60*/  @P3 LDG.E.U16.CONSTANT R14, desc[UR6][R14.64] ;  /* 0x000000060e0e3981 */ /* 0x000562000c1e9500 */
[----:B---3--:R-:W-:-:S06]  /*0f70*/  @P1 IMAD.WIDE R18, R21, 0x2, R18 ;  /* 0x0000000215121825 */ /* 0x008fcc00078e0212 */
[----:B------:R-:W3:Y:S04]  /*0f80*/  @P1 LDG.E.U16.CONSTANT R18, desc[UR6][R18.64] ;  /* 0x0000000612121981 */ /* 0x000ee8000c1e9500 */
[----:B------:R-:W3:Y:S01]  /*0f90*/  @P1 LDG.E.U16.CONSTANT R19, desc[UR6][R12.64+0x10] ;  /* 0x000010060c131981 */ /* 0x000ee2000c1e9500 */
[----:B------:R-:W-:-:S04]  /*0fa0*/  UIADD3 UR4, UPT, UPT, UR4, 0x1, URZ ;  /* 0x0000000104047890 */ /* 0x000fc8000fffe0ff */
[----:B------:R-:W-:Y:S01]  /*0fb0*/  UISETP.NE.AND UP0, UPT, UR4, URZ, UPT ;  /* 0x000000ff0400728c */ /* 0x000fe2000bf05270 */
[----:B------:R-:W-:Y:S01]  /*0fc0*/  IADD3 R26, PT, PT, R26, 0x1, RZ ;  /* 0x000000011a1a7810 */ /* 0x000fe20007ffe0ff */
[----:B------:R-:W-:Y:S01]  /*0fd0*/  VIADD R24, R24, 0x9 ;  /* 0x0000000918187836 */ /* 0x000fe20000000000 */
[----:B------:R-:W-:Y:S01]  /*0fe0*/  IADD3 R9, PT, PT, R9, 0x1, RZ ;  /* 0x0000000109097810 */ /* 0x000fe20007ffe0ff */
[----:B------:R-:W-:Y:S01]  /*0ff0*/  VIADD R25, R25, 0x1 ;  /* 0x0000000119197836 */ /* 0x000fe20000000000 */
[----:B------:R-:W-:Y:S01]  /*1000*/  IADD3 R20, PT, PT, R20, 0x1, RZ ;  /* 0x0000000114147810 */ /* 0x000fe20007ffe0ff */
[----:B------:R-:W-:Y:S01]  /*1010*/  VIADD R22, R22, 0x1 ;  /* 0x0000000116167836 */ /* 0x000fe20000000000 */
[----:B------:R-:W-:Y:S02]  /*1020*/  IADD3 R23, PT, PT, R23, 0x1, RZ ;  /* 0x0000000117177810 */ /* 0x000fe40007ffe0ff */
[----:B------:R-:W-:Y:S02]  /*1030*/  IADD3 R21, PT, PT, R21, 0x1, RZ ;  /* 0x0000000115157810 */ /* 0x000fe40007ffe0ff */
[----:B------:R-:W-:-:S02]  /*1040*/  IADD3 R10, PT, PT, R10, 0x1, RZ ;  /* 0x000000010a0a7810 */ /* 0x000fc40007ffe0ff */
[----:B------:R-:W-:Y:S01]  /*1050*/  IADD3 R11, PT, PT, R11, 0x1, RZ ;  /* 0x000000010b0b7810 */ /* 0x000fe20007ffe0ff */
[----:B--2---:R-:W-:Y:S02]  /*1060*/  @!P2 HADD2.F32 R15, -RZ, R28.H0_H0 ;  /* 0x2000001cff0fa230 */ /* 0x004fe40000004100 */
[----:B----4-:R-:W-:Y:S02]  /*1070*/  @P3 HADD2.F32 R27, -RZ, R27.H0_H0 ;  /* 0x2000001bff1b3230 */ /* 0x010fe40000004100 */
[----:B-----5:R-:W-:Y:S02]  /*1080*/  @!P2 HADD2.F32 R28, -RZ, R16.H0_H0 ;  /* 0x20000010ff1ca230 */ /* 0x020fe40000004100 */
[----:B------:R-:W-:-:S05]  /*1090*/  @P3 HADD2.F32 R29, -RZ, R14.H0_H0 ;  /* 0x2000000eff1d3230 */ /* 0x000fca0000004100 */
[----:B------:R-:W-:-:S04]  /*10a0*/  @P3 FFMA R0, R29, R27, R0 ;  /* 0x0000001b1d003223 */ /* 0x000fc80000000000 */
[----:B------:R-:W-:Y:S01]  /*10b0*/  @!P2 FFMA R0, R28, R15, R0 ;  /* 0x0000000f1c00a223 */ /* 0x000fe20000000000 */
[----:B---3--:R-:W-:Y:S02]  /*10c0*/  @P1 HADD2.F32 R17, -RZ, R18.H0_H0 ;  /* 0x20000012ff111230 */ /* 0x008fe40000004100 */
[----:B------:R-:W-:-:S05]  /*10d0*/  @P1 HADD2.F32 R14, -RZ, R19.H0_H0 ;  /* 0x20000013ff0e1230 */ /* 0x000fca0000004100 */
[----:B------:R-:W-:Y:S01]  /*10e0*/  @P1 FFMA R0, R17, R14, R0 ;  /* 0x0000000e11001223 */ /* 0x000fe20000000000 */
[----:B------:R-:W-:Y:S06]  /*10f0*/  BRA.U UP0, `(.L_x_1) ;  /* 0xfffffff900947547 */ /* 0x000fec000b83ffff */
.L_x_0:
[----:B------:R-:W0:Y:S01]  /*1100*/  LDC.64 R10, c[0x0][0x390] ;  /* 0x0000e400ff0a7b82 */ /* 0x000e220000000a00 */
[----:B------:R-:W1:Y:S07]  /*1110*/  LDCU UR4, c[0x0][0x3b0] ;  /* 0x00007600ff0477ac */ /* 0x000e6e0008000800 */
[----:B------:R-:W2:Y:S01]  /*1120*/  LDC.64 R8, c[0x0][0x398] ;  /* 0x0000e600ff087b82 */ /* 0x000ea20000000a00 */
[----:B0-----:R-:W-:-:S06]  /*1130*/  IMAD.WIDE R10, R6, 0x2, R10 ;  /* 0x00000002060a7825 */ /* 0x001fcc00078e020a */
[----:B------:R-:W3:Y:S01]  /*1140*/  LDG.E.U16.CONSTANT R10, desc[UR6][R10.64] ;  /* 0x000000060a0a7981 */ /* 0x000ee2000c1e9500 */
[----:B------:R-:W-:-:S04]  /*1150*/  IMAD R2, R5, R2, R7 ;  /* 0x0000000205027224 */ /* 0x000fc800078e0207 */
[----:B------:R-:W-:-:S04]  /*1160*/  IMAD R3, R2, R3, R4 ;  /* 0x0000000302037224 */ /* 0x000fc800078e0204 */
[----:B-1----:R-:W-:-:S04]  /*1170*/  IMAD R3, R3, UR4, R6 ;  /* 0x0000000403037c24 */ /* 0x002fc8000f8e0206 */
[----:B--2---:R-:W-:-:S04]  /*1180*/  IMAD.WIDE R8, R3, 0x2, R8 ;  /* 0x0000000203087825 */ /* 0x004fc800078e0208 */
[----:B---3--:R-:W-:-:S05]  /*1190*/  HADD2.F32 R5, -RZ, R10.H0_H0 ;  /* 0x2000000aff057230 */ /* 0x008fca0000004100 */
[----:B------:R-:W-:-:S05]  /*11a0*/  FADD R5, R5, R0 ;  /* 0x0000000005057221 */ /* 0x000fca0000000000 */
[----:B------:R-:W-:-:S05]  /*11b0*/  F2FP.F16.F32.PACK_AB R5, RZ, R5 ;  /* 0x00000005ff05723e */ /* 0x000fca00000000ff */
[----:B------:R-:W-:Y:S01]  /*11c0*/  STG.E.U16 desc[UR6][R8.64], R5 ;  /* 0x0000000508007986 */ /* 0x000fe2000c101506 */
[----:B------:R-:W-:Y:S05]  /*11d0*/  EXIT ;  /* 0x000000000000794d */ /* 0x000fea0003800000 */
.L_x_2:
[----:B------:R-:W-:-:S00]  /*11e0*/  BRA `(.L_x_2) ;  /* 0xfffffffc00fc7947 */ /* 0x000fc0000383ffff */
[----:B------:R-:W-:-:S00]  /*11f0*/  NOP ;  /* 0x0000000000007918 */ /* 0x000fc00000000000 */
        /* <DEDUP_REMOVED lines=8> */
.L_x_45:


//--------------------- .text._Z31conv2d_relu_fp16_wmma_v6_kernelPK6__halfS1_S1_PS_S2_iiiii --------------------------
	.section	.text._Z31conv2d_relu_fp16_wmma_v6_kernelPK6__halfS1_S1_PS_S2_iiiii,"ax",@progbits
	.align	128
        .global         _Z31conv2d_relu_fp16_wmma_v6_kernelPK6__halfS1_S1_PS_S2_iiiii
        .type           _Z31conv2d_relu_fp16_wmma_v6_kernelPK6__halfS1_S1_PS_S2_iiiii,@function
        .size           _Z31conv2d_relu_fp16_wmma_v6_kernelPK6__halfS1_S1_PS_S2_iiiii,(.L_x_46 - _Z31conv2d_relu_fp16_wmma_v6_kernelPK6__halfS1_S1_PS_S2_iiiii)
        .other          _Z31conv2d_relu_fp16_wmma_v6_kernelPK6__halfS1_S1_PS_S2_iiiii,@"STO_CUDA_ENTRY STV_DEFAULT"
_Z31conv2d_relu_fp16_wmma_v6_kernelPK6__halfS1_S1_PS_S2_iiiii:
.text._Z31conv2d_relu_fp16_wmma_v6_kernelPK6__halfS1_S1_PS_S2_iiiii:
[----:B------:R-:W-:Y:S01]  /*0000*/  LDC R1, c[0x0][0x37c] ;  /* 0x0000df00ff017b82 */ /* 0x000fe20000000800 */
[----:B------:R-:W0:Y:S01]  /*0010*/  LDCU UR4, c[0x0][0x3b8] ;  /* 0x00007700ff0477ac */ /* 0x000e220008000800 */
[----:B------:R-:W1:Y:S01]  /*0020*/  LDCU UR5, c[0x0][0x3a8] ;  /* 0x00007500ff0577ac */ /* 0x000e620008000800 */
[----:B0-----:R-:W-:-:S05]  /*0030*/  IMAD.U32 R0, RZ, RZ, UR4 ;  /* 0x00000004ff007e24 */ /* 0x001fca000f8e00ff */
[----:B------:R-:W0:Y:S01]  /*0040*/  S2UR UR4, SR_CTAID.Z ;  /* 0x00000000000479c3 */ /* 0x000e220000002700 */
[----:B------:R-:W-:-:S05]  /*0050*/  VIADD R2, R0, 0x1f ;  /* 0x0000001f00027836 */ /* 0x000fca0000000000 */
[----:B------:R-:W-:-:S04]  /*0060*/  SHF.R.S32.HI R3, RZ, 0x1f, R2 ;  /* 0x0000001fff037819 */ /* 0x000fc80000011402 */
[----:B------:R-:W-:-:S04]  /*0070*/  LEA.HI R3, R3, R2, RZ, 0x5 ;  /* 0x0000000203037211 */ /* 0x000fc800078f28ff */
[----:B------:R-:W-:-:S04]  /*0080*/  SHF.R.S32.HI R118, RZ, 0x5, R3 ;  /* 0x00000005ff767819 */ /* 0x000fc80000011403 */
[----:B------:R-:W2:Y:S01]  /*0090*/  I2F.U32.RP R4, R118 ;  /* 0x0000007600047306 */ /* 0x000ea20000209000 */
[----:B------:R-:W-:Y:S01]  /*00a0*/  IMAD.MOV R5, RZ, RZ, -R118 ;  /* 0x000000ffff057224 */ /* 0x000fe200078e0a76 */
[----:B------:R-:W-:-:S06]  /*00b0*/  ISETP.NE.U32.AND P2, PT, R118, RZ, PT ;  /* 0x000000ff7600720c */ /* 0x000fcc0003f45070 */
[----:B--2---:R-:W2:Y:S02]  /*00c0*/  MUFU.RCP R4, R4 ;  /* 0x0000000400047308 */ /* 0x004ea40000001000 */
[----:B--2---:R-:W-:-:S06]  /*00d0*/  VIADD R2, R4, 0xffffffe ;  /* 0x0ffffffe04027836 */ /* 0x004fcc0000000000 */
[----:B------:R2:W3:Y:S02]  /*00e0*/  F2I.FTZ.U32.TRUNC.NTZ R3, R2 ;  /* 0x0000000200037305 */ /* 0x0004e4000021f000 */
[----:B--2---:R-:W-:Y:S02]  /*00f0*/  IMAD.MOV.U32 R2, RZ, RZ, RZ ;  /* 0x000000ffff027224 */ /* 0x004fe400078e00ff */
[----:B---3--:R-:W-:-:S04]  /*0100*/  IMAD R5, R5, R3, RZ ;  /* 0x0000000305057224 */ /* 0x008fc800078e02ff */
[----:B------:R-:W-:-:S06]  /*0110*/  IMAD.HI.U32 R3, R3, R5, R2 ;  /* 0x0000000503037227 */ /* 0x000fcc00078e0002 */
[----:B0-----:R-:W-:-:S04]  /*0120*/  IMAD.HI.U32 R117, R3, UR4, RZ ;  /* 0x0000000403757c27 */ /* 0x001fc8000f8e00ff */
[----:B------:R-:W-:-:S04]  /*0130*/  IMAD.MOV R3, RZ, RZ, -R117 ;  /* 0x000000ffff037224 */ /* 0x000fc800078e0a75 */
[----:B------:R-:W-:-:S05]  /*0140*/  IMAD R3, R118, R3, UR4 ;  /* 0x0000000476037e24 */ /* 0x000fca000f8e0203 */
[----:B------:R-:W-:-:S13]  /*0150*/  ISETP.GE.U32.AND P0, PT, R3, R118, PT ;  /* 0x000000760300720c */ /* 0x000fda0003f06070 */
[----:B------:R-:W-:Y:S02]  /*0160*/  @P0 IMAD.IADD R3, R3, 0x1, -R118 ;  /* 0x0000000103030824 */ /* 0x000fe400078e0a76 */
[----:B------:R-:W-:-:S03]  /*0170*/  @P0 VIADD R117, R117, 0x1 ;  /* 0x0000000175750836 */ /* 0x000fc60000000000 */
[----:B------:R-:W-:-:S13]  /*0180*/  ISETP.GE.U32.AND P1, PT, R3, R118, PT ;  /* 0x000000760300720c */ /* 0x000fda0003f26070 */
[----:B------:R-:W-:Y:S01]  /*0190*/  @P1 VIADD R117, R117, 0x1 ;  /* 0x0000000175751836 */ /* 0x000fe20000000000 */
[----:B------:R-:W-:-:S04]  /*01a0*/  @!P2 LOP3.LUT R117, RZ, R118, RZ, 0x33, !PT ;  /* 0x00000076ff75a212 */ /* 0x000fc800078e33ff */
[----:B-1----:R-:W-:-:S13]  /*01b0*/  ISETP.GE.AND P0, PT, R117, UR5, PT ;  /* 0x0000000575007c0c */ /* 0x002fda000bf06270 */
[----:B------:R-:W-:Y:S05]  /*01c0*/  @P0 EXIT ;  /* 0x000000000000094d */ /* 0x000fea0003800000 */
[----:B------:R-:W0:Y:S01]  /*01d0*/  S2UR UR6, SR_CTAID.X ;  /* 0x00000000000679c3 */ /* 0x000e220000002500 */
[----:B------:R-:W1:Y:S07]  /*01e0*/  LDCU UR7, c[0x0][0x3b0] ;  /* 0x00007600ff0777ac */ /* 0x000e6e0008000800 */
[----:B------:R-:W2:Y:S08]  /*01f0*/  S2UR UR5, SR_CTAID.Y ;  /* 0x00000000000579c3 */ /* 0x000eb00000002600 */
[----:B------:R-:W3:Y:S01]  /*0200*/  LDC R2, c[0x0][0x3ac] ;  /* 0x0000eb00ff027b82 */ /* 0x000ee20000000800 */
[----:B-1----:R-:W-:Y:S01]  /*0210*/  IMAD.U32 R3, RZ, RZ, UR7 ;  /* 0x00000007ff037e24 */ /* 0x002fe2000f8e00ff */
[----:B0-----:R-:W-:-:S06]  /*0220*/  USHF.L.U32 UR6, UR6, 0x3, URZ ;  /* 0x0000000306067899 */ /* 0x001fcc00080006ff */
[----:B------:R-:W-:Y:S01]  /*0230*/  ISETP.LE.AND P0, PT, R3, UR6, PT ;  /* 0x0000000603007c0c */ /* 0x000fe2000bf03270 */
[----:B--2---:R-:W-:-:S06]  /*0240*/  USHF.L.U32 UR5, UR5, 0x3, URZ ;  /* 0x0000000305057899 */ /* 0x004fcc00080006ff */
[----:B---3--:R-:W-:-:S13]  /*0250*/  ISETP.LE.OR P0, PT, R2, UR5, P0 ;  /* 0x0000000502007c0c */ /* 0x008fda0008703670 */
[----:B------:R-:W-:Y:S05]  /*0260*/  @P0 EXIT ;  /* 0x000000000000094d */ /* 0x000fea0003800000 */
[----:B------:R-:W0:Y:S01]  /*0270*/  LDC R36, c[0x0][0x3b4] ;  /* 0x0000ed00ff247b82 */ /* 0x000e220000000800 */
[----:B------:R-:W1:Y:S01]  /*0280*/  S2R R4, SR_TID.X ;  /* 0x0000000000047919 */ /* 0x000e620000002100 */
[----:B------:R-:W-:Y:S01]  /*0290*/  IMAD.MOV R5, RZ, RZ, -R117 ;  /* 0x000000ffff057224 */ /* 0x000fe200078e0a75 */
[----:B------:R-:W2:Y:S01]  /*02a0*/  LDCU.64 UR10, c[0x0][0x358] ;  /* 0x00006b00ff0a77ac */ /* 0x000ea20008000a00 */
[----:B------:R-:W-:Y:S02]  /*02b0*/  CS2R R30, SRZ ;  /* 0x00000000001e7805 */ /* 0x000fe4000001ff00 */
[----:B------:R-:W-:Y:S01]  /*02c0*/  CS2R R28, SRZ ;  /* 0x00000000001c7805 */ /* 0x000fe2000001ff00 */
[----:B------:R-:W-:Y:S01]  /*02d0*/  IMAD R118, R118, R5, UR4 ;  /* 0x0000000476767e24 */ /* 0x000fe2000f8e0205 */
[----:B------:R-:W-:Y:S02]  /*02e0*/  CS2R R78, SRZ ;  /* 0x00000000004e7805 */ /* 0x000fe4000001ff00 */
[----:B------:R-:W-:-:S02]  /*02f0*/  CS2R R76, SRZ ;  /* 0x00000000004c7805 */ /* 0x000fc4000001ff00 */
[----:B------:R-:W-:Y:S02]  /*0300*/  CS2R R86, SRZ ;  /* 0x0000000000567805 */ /* 0x000fe4000001ff00 */
[----:B------:R-:W-:Y:S02]  /*0310*/  CS2R R84, SRZ ;  /* 0x0000000000547805 */ /* 0x000fe4000001ff00 */
[----:B------:R-:W-:Y:S02]  /*0320*/  CS2R R14, SRZ ;  /* 0x00000000000e7805 */ /* 0x000fe4000001ff00 */
[----:B------:R-:W-:Y:S02]  /*0330*/  CS2R R12, SRZ ;  /* 0x00000000000c7805 */ /* 0x000fe4000001ff00 */
[----:B0-----:R-:W-:Y:S02]  /*0340*/  ISETP.GE.AND P0, PT, R36, 0x1, PT ;  /* 0x000000012400780c */ /* 0x001fe40003f06270 */
[----:B-1----:R-:W-:-:S02]  /*0350*/  SHF.R.U32.HI R120, RZ, 0x5, R4 ;  /* 0x00000005ff787819 */ /* 0x002fc40000011604 */
[----:B------:R-:W-:-:S03]  /*0360*/  LOP3.LUT R119, R4, 0x1f, RZ, 0xc0, !PT ;  /* 0x0000001f04777812 */ /* 0x000fc600078ec0ff */
[----:B------:R-:W-:-:S06]  /*0370*/  IMAD.SHL.U32 R116, R120, 0x10, RZ ;  /* 0x0000001078747824 */ /* 0x000fcc00078e00ff */
[----:B--2---:R-:W-:Y:S05]  /*0380*/  @!P0 BRA `(.L_x_3) ;  /* 0x00000034003c8947 */ /* 0x004fea0003800000 */
[----:B------:R-:W0:Y:S01]  /*0390*/  S2R R16, SR_CgaCtaId ;  /* 0x0000000000107919 */ /* 0x000e220000008800 */
[----:B------:R-:W-:Y:S01]  /*03a0*/  MOV R0, 0x400 ;  /* 0x0000040000007802 */ /* 0x000fe20000000f00 */
[----:B------:R-:W-:Y:S01]  /*03b0*/  IMAD R112, R117, R2, UR5 ;  /* 0x0000000575707e24 */ /* 0x000fe2000f8e0202 */
[C---:B------:R-:W-:Y:S01]  /*03c0*/  LOP3.LUT R8, R119.reuse, 0xc0, RZ, 0xfc, !PT ;  /* 0x000000c077087812 */ /* 0x040fe200078efcff */
[----:B------:R-:W-:Y:S01]  /*03d0*/  VIADD R113, R4, 0x1c0 ;  /* 0x000001c004717836 */ /* 0x000fe20000000000 */
[----:B------:R-:W-:Y:S01]  /*03e0*/  LOP3.LUT R9, R119, 0xe0, RZ, 0xfc, !PT ;  /* 0x000000e077097812 */ /* 0x000fe200078efcff */
[C---:B------:R-:W-:Y:S01]  /*03f0*/  VIADD R5, R0.reuse, 0x48c0 ;  /* 0x000048c000057836 */ /* 0x040fe20000000000 */
[----:B------:R-:W-:Y:S01]  /*0400*/  SHF.R.U32.HI R35, RZ, 0x4, R8 ;  /* 0x00000004ff237819 */ /* 0x000fe20000011608 */
[----:B------:R-:W-:Y:S01]  /*0410*/  VIADD R7, R0, 0x12c0 ;  /* 0x000012c000077836 */ /* 0x000fe20000000000 */
[----:B------:R-:W-:Y:S01]  /*0420*/  SHF.R.U32.HI R37, RZ, 0x4, R9 ;  /* 0x00000004ff257819 */ /* 0x000fe20000011609 */
[----:B------:R-:W-:Y:S01]  /*0430*/  VIADD R112, R112, 0xffffffff ;  /* 0xffffffff70707836 */ /* 0x000fe20000000000 */
[----:B------:R-:W-:Y:S01]  /*0440*/  LOP3.LUT R17, R35, 0x5, RZ, 0xc0, !PT ;  /* 0x0000000523117812 */ /* 0x000fe200078ec0ff */
[C---:B------:R-:W-:Y:S01]  /*0450*/  IMAD R11, R120.reuse, 0x10, R35 ;  /* 0x00000010780b7824 */ /* 0x040fe200078e0223 */
[----:B------:R-:W-:Y:S01]  /*0460*/  SHF.R.U32.HI R111, RZ, 0x4, R4 ;  /* 0x00000004ff6f7819 */ /* 0x000fe20000011604 */
[----:B------:R-:W-:Y:S01]  /*0470*/  IMAD R18, R120, 0x10, R37 ;  /* 0x0000001078127824 */ /* 0x000fe200078e0225 */
[----:B------:R-:W-:Y:S01]  /*0480*/  LOP3.LUT R115, R4, 0xf, RZ, 0xc0, !PT ;  /* 0x0000000f04737812 */ /* 0x000fe200078ec0ff */
[----:B------:R-:W-:Y:S01]  /*0490*/  UMOV UR4, URZ ;  /* 0x000000ff00047c82 */ /* 0x000fe20008000000 */
[----:B------:R-:W-:Y:S01]  /*04a0*/  SHF.R.U32.HI R11, RZ, 0x3, R11 ;  /* 0x00000003ff0b7819 */ /* 0x000fe2000001160b */
[----:B------:R-:W-:Y:S01]  /*04b0*/  VIADD R109, R111, UR6 ;  /* 0x000000066f6d7c36 */ /* 0x000fe20008000000 */
[----:B------:R-:W-:Y:S01]  /*04c0*/  SHF.R.U32.HI R19, RZ, 0x3, R18 ;  /* 0x00000003ff137819 */ /* 0x000fe20000011612 */
[----:B------:R-:W-:Y:S01]  /*04d0*/  IMAD R105, R118, 0x20, R115 ;  /* 0x0000002076697824 */ /* 0x000fe200078e0273 */
[----:B------:R-:W-:Y:S01]  /*04e0*/  LOP3.LUT R18, R37, 0x7, RZ, 0xc0, !PT ;  /* 0x0000000725127812 */ /* 0x000fe200078ec0ff */
[----:B------:R-:W-:Y:S01]  /*04f0*/  IMAD R110, R112, R3, R109 ;  /* 0x00000003706e7224 */ /* 0x000fe200078e026d */
[----:B------:R-:W-:Y:S01]  /*0500*/  LOP3.LUT R107, R4, 0x80, RZ, 0xfc, !PT ;  /* 0x00000080046b7812 */ /* 0x000fe200078efcff */
[----:B------:R-:W-:Y:S01]  /*0510*/  IMAD R103, R105, R36, RZ ;  /* 0x0000002469677224 */ /* 0x000fe200078e02ff */
[----:B------:R-:W-:Y:S01]  /*0520*/  LOP3.LUT R104, R111, 0x8, RZ, 0xfc, !PT ;  /* 0x000000086f687812 */ /* 0x000fe200078efcff */
[----:B------:R-:W-:Y:S01]  /*0530*/  VIADD R101, R105, 0x10 ;  /* 0x0000001069657836 */ /* 0x000fe20000000000 */
[----:B------:R-:W-:Y:S01]  /*0540*/  SHF.R.U32.HI R106, RZ, 0x4, R107 ;  /* 0x00000004ff6a7819 */ /* 0x000fe2000001166b */
[----:B------:R-:W-:-:S02]  /*0550*/  VIADD R110, R110, 0xffffffff ;  /* 0xffffffff6e6e7836 */ /* 0x000fc40000000000 */
[----:B------:R-:W-:Y:S01]  /*0560*/  IMAD R99, R36, 0x10, R103 ;  /* 0x0000001024637824 */ /* 0x000fe200078e0267 */
[C---:B0-----:R-:W-:Y:S02]  /*0570*/  LEA R6, R16.reuse, R0, 0x18 ;  /* 0x0000000010067211 */ /* 0x041fe400078ec0ff */
[C---:B------:R-:W-:Y:S02]  /*0580*/  LEA R5, R16.reuse, R5, 0x18 ;  /* 0x0000000510057211 */ /* 0x040fe400078ec0ff */
[----:B------:R-:W-:Y:S01]  /*0590*/  LEA R16, R16, R7, 0x18 ;  /* 0x0000000710107211 */ /* 0x000fe200078ec0ff */
[----:B------:R-:W-:Y:S01]  /*05a0*/  IMAD R19, R19, 0x1e0, R6 ;  /* 0x000001e013137824 */ /* 0x000fe200078e0206 */
[C---:B------:R-:W-:Y:S01]  /*05b0*/  LOP3.LUT R0, R119.reuse, 0x80, RZ, 0xfc, !PT ;  /* 0x0000008077007812 */ /* 0x040fe200078efcff */
[----:B------:R-:W-:Y:S01]  /*05c0*/  IMAD R114, R120, 0x300, R5 ;  /* 0x0000030078727824 */ /* 0x000fe200078e0205 */
[----:B------:R-:W-:Y:S01]  /*05d0*/  LOP3.LUT R7, R119, 0xa0, RZ, 0xfc, !PT ;  /* 0x000000a077077812 */ /* 0x000fe200078efcff */
[----:B------:R-:W-:Y:S01]  /*05e0*/  IMAD R34, R18, 0x30, R19 ;  /* 0x0000003012227824 */ /* 0x000fe200078e0213 */
[----:B------:R-:W-:Y:S01]  /*05f0*/  SHF.R.U32.HI R31, RZ, 0x4, R0 ;  /* 0x00000004ff1f7819 */ /* 0x000fe20000011600 */
[----:B------:R-:W-:Y:S01]  /*0600*/  IMAD R16, R115, 0x30, R16 ;  /* 0x0000003073107824 */ /* 0x000fe200078e0210 */
[----:B------:R-:W-:Y:S01]  /*0610*/  SHF.R.U32.HI R33, RZ, 0x4, R7 ;  /* 0x00000004ff217819 */ /* 0x000fe20000011607 */
[----:B------:R-:W-:Y:S01]  /*0620*/  IMAD R108, R111, 0x30, R6 ;  /* 0x000000306f6c7824 */ /* 0x000fe200078e0206 */
[----:B------:R-:W-:Y:S01]  /*0630*/  LOP3.LUT R8, R31, 0x1, RZ, 0xc0, !PT ;  /* 0x000000011f087812 */ /* 0x000fe200078ec0ff */
[C---:B------:R-:W-:Y:S01]  /*0640*/  IMAD R0, R120.reuse, 0x10, R31 ;  /* 0x0000001078007824 */ /* 0x040fe200078e021f */
[----:B------:R-:W-:Y:S01]  /*0650*/  LOP3.LUT R10, R33, 0x3, RZ, 0xc0, !PT ;  /* 0x00000003210a7812 */ /* 0x000fe200078ec0ff */
[----:B------:R-:W-:-:S02]  /*0660*/  IMAD R9, R120, 0x10, R33 ;  /* 0x0000001078097824 */ /* 0x000fc400078e0221 */
[----:B------:R-:W-:Y:S01]  /*0670*/  IMAD R102, R111, 0x2, R16 ;  /* 0x000000026f667824 */ /* 0x000fe200078e0210 */
[----:B------:R-:W-:Y:S01]  /*0680*/  SHF.R.U32.HI R7, RZ, 0x3, R0 ;  /* 0x00000003ff077819 */ /* 0x000fe20000011600 */
[----:B------:R-:W-:Y:S01]  /*0690*/  IMAD R0, R11, 0x1e0, R6 ;  /* 0x000001e00b007824 */ /* 0x000fe200078e0206 */
[----:B------:R-:W-:Y:S01]  /*06a0*/  SHF.R.U32.HI R9, RZ, 0x3, R9 ;  /* 0x00000003ff097819 */ /* 0x000fe20000011609 */
[----:B------:R-:W-:Y:S02]  /*06b0*/  IMAD R100, R106, 0x2, R16 ;  /* 0x000000026a647824 */ /* 0x000fe400078e0210 */
[--C-:B------:R-:W-:Y:S02]  /*06c0*/  IMAD R7, R7, 0x1e0, R6.reuse ;  /* 0x000001e007077824 */ /* 0x100fe400078e0206 */
[----:B------:R-:W-:Y:S02]  /*06d0*/  IMAD R9, R9, 0x1e0, R6 ;  /* 0x000001e009097824 */ /* 0x000fe400078e0206 */
[----:B------:R-:W-:Y:S01]  /*06e0*/  IMAD R24, R8, 0x30, R7 ;  /* 0x0000003008187824 */ /* 0x000fe200078e0207 */
[C---:B------:R-:W-:Y:S01]  /*06f0*/  LOP3.LUT R8, R119.reuse, 0x20, RZ, 0xfc, !PT ;  /* 0x0000002077087812 */ /* 0x040fe200078efcff */
[----:B------:R-:W-:Y:S01]  /*0700*/  IMAD R26, R10, 0x30, R9 ;  /* 0x000000300a1a7824 */ /* 0x000fe200078e0209 */
[----:B------:R-:W-:Y:S01]  /*0710*/  LOP3.LUT R9, R119, 0x40, RZ, 0xfc, !PT ;  /* 0x0000004077097812 */ /* 0x000fe200078efcff */
[----:B------:R-:W-:Y:S01]  /*0720*/  IMAD R32, R17, 0x30, R0 ;  /* 0x0000003011207824 */ /* 0x000fe200078e0200 */
[----:B------:R-:W-:Y:S01]  /*0730*/  LOP3.LUT R10, R119, 0x60, RZ, 0xfc, !PT ;  /* 0x00000060770a7812 */ /* 0x000fe200078efcff */
[----:B------:R-:W-:Y:S01]  /*0740*/  IMAD.SHL.U32 R0, R4, 0x2, RZ ;  /* 0x0000000204007824 */ /* 0x000fe200078e00ff */
[----:B------:R-:W-:Y:S01]  /*0750*/  SHF.R.U32.HI R7, RZ, 0x4, R119 ;  /* 0x00000004ff077819 */ /* 0x000fe20000011677 */
[----:B------:R-:W-:Y:S01]  /*0760*/  VIADD R98, R102, 0x10 ;  /* 0x0000001066627836 */ /* 0x000fe20000000000 */
[----:B------:R-:W-:-:S02]  /*0770*/  SHF.R.U32.HI R17, RZ, 0x4, R8 ;  /* 0x00000004ff117819 */ /* 0x000fc40000011608 */
[----:B------:R-:W-:Y:S02]  /*0780*/  SHF.R.U32.HI R21, RZ, 0x4, R9 ;  /* 0x00000004ff157819 */ /* 0x000fe40000011609 */
[----:B------:R-:W-:Y:S01]  /*0790*/  SHF.R.U32.HI R25, RZ, 0x4, R10 ;  /* 0x00000004ff197819 */ /* 0x000fe2000001160a */
[----:B------:R-:W-:Y:S01]  /*07a0*/  IMAD R8, R120, 0x10, R17 ;  /* 0x0000001078087824 */ /* 0x000fe200078e0211 */
[----:B------:R-:W-:Y:S01]  /*07b0*/  LOP3.LUT R11, R0, 0x1e, RZ, 0xc0, !PT ;  /* 0x0000001e000b7812 */ /* 0x000fe200078ec0ff */
[C---:B------:R-:W-:Y:S02]  /*07c0*/  IMAD R0, R120.reuse, 0x10, R7 ;  /* 0x0000001078007824 */ /* 0x040fe400078e0207 */
[C---:B------:R-:W-:Y:S01]  /*07d0*/  IMAD R10, R120.reuse, 0x10, R21 ;  /* 0x00000010780a7824 */ /* 0x040fe200078e0215 */
[----:B------:R-:W-:Y:S01]  /*07e0*/  SHF.R.U32.HI R19, RZ, 0x3, R8 ;  /* 0x00000003ff137819 */ /* 0x000fe20000011608 */
[----:B------:R-:W-:Y:S01]  /*07f0*/  IMAD R18, R120, 0x10, R25 ;  /* 0x0000001078127824 */ /* 0x000fe200078e0219 */
[----:B------:R-:W-:Y:S01]  /*0800*/  SHF.R.U32.HI R9, RZ, 0x3, R0 ;  /* 0x00000003ff097819 */ /* 0x000fe20000011600 */
[----:B------:R-:W-:Y:S01]  /*0810*/  IMAD.IADD R8, R114, 0x1, R11 ;  /* 0x0000000172087824 */ /* 0x000fe200078e020b */
[----:B------:R-:W-:Y:S01]  /*0820*/  SHF.R.U32.HI R23, RZ, 0x3, R10 ;  /* 0x00000003ff177819 */ /* 0x000fe2000001160a */
[----:B------:R-:W-:Y:S01]  /*0830*/  IMAD R10, R19, 0x1e0, R6 ;  /* 0x000001e0130a7824 */ /* 0x000fe200078e0206 */
[----:B------:R-:W-:Y:S01]  /*0840*/  SHF.R.U32.HI R27, RZ, 0x3, R18 ;  /* 0x00000003ff1b7819 */ /* 0x000fe20000011612 */
[----:B------:R-:W-:-:S02]  /*0850*/  IMAD R0, R9, 0x1e0, R6 ;  /* 0x000001e009007824 */ /* 0x000fc400078e0206 */
[--C-:B------:R-:W-:Y:S02]  /*0860*/  IMAD R20, R23, 0x1e0, R6.reuse ;  /* 0x000001e017147824 */ /* 0x100fe400078e0206 */
[----:B------:R-:W-:Y:S02]  /*0870*/  IMAD R22, R27, 0x1e0, R6 ;  /* 0x000001e01b167824 */ /* 0x000fe400078e0206 */
[----:B------:R-:W-:Y:S02]  /*0880*/  IMAD R0, R7, 0x30, R0 ;  /* 0x0000003007007824 */ /* 0x000fe400078e0200 */
[----:B------:R-:W-:Y:S02]  /*0890*/  IMAD R18, R17, 0x30, R10 ;  /* 0x0000003011127824 */ /* 0x000fe400078e020a */
[----:B------:R-:W-:Y:S02]  /*08a0*/  IMAD R20, R21, 0x30, R20 ;  /* 0x0000003015147824 */ /* 0x000fe400078e0214 */
[----:B------:R-:W-:-:S02]  /*08b0*/  IMAD R22, R25, 0x30, R22 ;  /* 0x0000003019167824 */ /* 0x000fc400078e0216 */
[--C-:B------:R-:W-:Y:S02]  /*08c0*/  IMAD R96, R7, 0x30, R8.reuse ;  /* 0x0000003007607824 */ /* 0x100fe400078e0208 */
[--C-:B------:R-:W-:Y:S02]  /*08d0*/  IMAD R94, R17, 0x30, R8.reuse ;  /* 0x00000030115e7824 */ /* 0x100fe400078e0208 */
[--C-:B------:R-:W-:Y:S02]  /*08e0*/  IMAD R92, R21, 0x30, R8.reuse ;  /* 0x00000030155c7824 */ /* 0x100fe400078e0208 */
[--C-:B------:R-:W-:Y:S02]  /*08f0*/  IMAD R90, R25, 0x30, R8.reuse ;  /* 0x00000030195a7824 */ /* 0x100fe400078e0208 */
[--C-:B------:R-:W-:Y:S02]  /*0900*/  IMAD R88, R31, 0x30, R8.reuse ;  /* 0x000000301f587824 */ /* 0x100fe400078e0208 */
[----:B------:R-:W-:-:S02]  /*0910*/  IMAD R6, R33, 0x30, R8 ;  /* 0x0000003021067824 */ /* 0x000fc400078e0208 */
[----:B------:R-:W-:Y:S02]  /*0920*/  IMAD R7, R35, 0x30, R8 ;  /* 0x0000003023077824 */ /* 0x000fe400078e0208 */
[C---:B------:R-:W-:Y:S02]  /*0930*/  IMAD.IADD R108, R11.reuse, 0x1, R108 ;  /* 0x000000010b6c7824 */ /* 0x040fe400078e026c */
[C---:B------:R-:W-:Y:S02]  /*0940*/  IMAD.IADD R97, R11.reuse, 0x1, R0 ;  /* 0x000000010b617824 */ /* 0x040fe400078e0200 */
[C---:B------:R-:W-:Y:S02]  /*0950*/  IMAD.IADD R89, R11.reuse, 0x1, R24 ;  /* 0x000000010b597824 */ /* 0x040fe400078e0218 */
[C---:B------:R-:W-:Y:S02]  /*0960*/  IMAD.IADD R9, R11.reuse, 0x1, R26 ;  /* 0x000000010b097824 */ /* 0x040fe400078e021a */
[----:B------:R-:W-:-:S02]  /*0970*/  IMAD.IADD R10, R11, 0x1, R32 ;  /* 0x000000010b0a7824 */ /* 0x000fc400078e0220 */
[C---:B------:R-:W-:Y:S02]  /*0980*/  IMAD.IADD R95, R11.reuse, 0x1, R18 ;  /* 0x000000010b5f7824 */ /* 0x040fe400078e0212 */
[C---:B------:R-:W-:Y:S02]  /*0990*/  IMAD.IADD R93, R11.reuse, 0x1, R20 ;  /* 0x000000010b5d7824 */ /* 0x040fe400078e0214 */
[----:B------:R-:W-:Y:S02]  /*09a0*/  IMAD.IADD R91, R11, 0x1, R22 ;  /* 0x000000010b5b7824 */ /* 0x000fe400078e0216 */
[----:B------:R-:W-:Y:S02]  /*09b0*/  IMAD R8, R37, 0x30, R8 ;  /* 0x0000003025087824 */ /* 0x000fe400078e0208 */
[----:B------:R-:W-:Y:S02]  /*09c0*/  IMAD.IADD R11, R11, 0x1, R34 ;  /* 0x000000010b0b7824 */ /* 0x000fe400078e0222 */
[----:B------:R-:W-:-:S07]  /*09d0*/  IMAD.MOV.U32 R31, RZ, RZ, RZ ;  /* 0x000000ffff1f7224 */ /* 0x000fce00078e00ff */
.L_x_12:
[----:B------:R-:W-:Y:S01]  /*09e0*/  LOP3.LUT P0, RZ, R113, 0x180, RZ, 0xc0, !PT ;  /* 0x0000018071ff7812 */ /* 0x000fe2000780c0ff */
[----:B------:R-:W-:Y:S01]  /*09f0*/  BSSY.RECONVERGENT B0, `(.L_x_4) ;  /* 0x0000016000007945 */ /* 0x000fe20003800200 */
[----:B------:R-:W-:-:S11]  /*0a00*/  IMAD.MOV.U32 R5, RZ, RZ, R4 ;  /* 0x000000ffff057224 */ /* 0x000fd600078e0004 */
[----:B------:R-:W-:Y:S05]  /*0a10*/  @!P0 BRA `(.L_x_5) ;  /* 0x00000000004c8947 */ /* 0x000fea0003800000 */
[----:B------:R-:W0:Y:S01]  /*0a20*/  LDC R0, c[0x0][0x3ac] ;  /* 0x0000eb00ff007b82 */ /* 0x000e220000000800 */
[----:B------:R-:W-:Y:S01]  /*0a30*/  VIADD R3, R109, 0xffffffff ;  /* 0xffffffff6d037836 */ /* 0x000fe20000000000 */
[----:B------:R-:W-:Y:S06]  /*0a40*/  BSSY.RECONVERGENT B1, `(.L_x_6) ;  /* 0x000000e000017945 */ /* 0x000fec0003800200 */
[----:B------:R-:W1:Y:S08]  /*0a50*/  S2UR UR7, SR_CTAID.Y ;  /* 0x00000000000779c3 */ /* 0x000e700000002600 */
[----:B------:R-:W2:Y:S01]  /*0a60*/  LDC.64 R16, c[0x0][0x3b0] ;  /* 0x0000ec00ff107b82 */ /* 0x000ea20000000a00 */
[----:B0-----:R-:W-:Y:S01]  /*0a70*/  ISETP.LT.U32.AND P0, PT, R0, UR5, PT ;  /* 0x0000000500007c0c */ /* 0x001fe2000bf01070 */
[----:B------:R-:W-:-:S03]  /*0a80*/  VIADD R0, R115, UR4 ;  /* 0x0000000473007c36 */ /* 0x000fc60008000000 */
[----:B-1----:R-:W-:-:S04]  /*0a90*/  ISETP.EQ.OR P0, PT, RZ, UR7, P0 ;  /* 0x00000007ff007c0c */ /* 0x002fc80008702670 */
[----:B--2---:R-:W-:Y:S02]  /*0aa0*/  ISETP.GE.U32.OR P0, PT, R3, R16, P0 ;  /* 0x000000100300720c */ /* 0x004fe40000706470 */
[----:B------:R-:W-:Y:S02]  /*0ab0*/  PRMT R3, RZ, 0x7610, R3 ;  /* 0x00007610ff037816 */ /* 0x000fe40000000003 */
[----:B------:R-:W-:-:S13]  /*0ac0*/  ISETP.GE.OR P0, PT, R0, R17, P0 ;  /* 0x000000110000720c */ /* 0x000fda0000706670 */
[----:B------:R-:W-:Y:S05]  /*0ad0*/  @P0 BRA `(.L_x_7) ;  /* 0x0000000000100947 */ /* 0x000fea0003800000 */
[----:B------:R-:W0:Y:S01]  /*0ae0*/  LDC.64 R2, c[0x0][0x380] ;  /* 0x0000e000ff027b82 */ /* 0x000e220000000a00 */
[----:B------:R-:W-:-:S04]  /*0af0*/  IMAD R5, R110, R17, R0 ;  /* 0x000000116e057224 */ /* 0x000fc800078e0200 */
[----:B0-----:R-:W-:-:S06]  /*0b00*/  IMAD.WIDE R2, R5, 0x2, R2 ;  /* 0x0000000205027825 */ /* 0x001fcc00078e0202 */
[----:B------:R0:W5:Y:S02]  /*0b10*/  LDG.E.U16.CONSTANT R3, desc[UR10][R2.64] ;  /* 0x0000000a02037981 */ /* 0x000164000c1e9500 */
.L_x_7:
[----:B------:R-:W-:Y:S05]  /*0b20*/  BSYNC.RECONVERGENT B1 ;  /* 0x0000000000017941 */ /* 0x000fea0003800200 */
.L_x_6:
[----:B-----5:R1:W-:Y:S01]  /*0b30*/  STS.U16 [R108], R3 ;  /* 0x000000036c007388 */ /* 0x0203e20000000400 */
[----:B------:R-:W-:-:S07]  /*0b40*/  IMAD.MOV.U32 R5, RZ, RZ, R107 ;  /* 0x000000ffff057224 */ /* 0x000fce00078e006b */
.L_x_5:
[----:B------:R-:W-:Y:S05]  /*0b50*/  BSYNC.RECONVERGENT B0 ;  /* 0x0000000000007941 */ /* 0x000fea0003800200 */
.L_x_4:
[----:B01----:R-:W0:Y:S01]  /*0b60*/  LDC.64 R2, c[0x0][0x3b0] ;  /* 0x0000ec00ff027b82 */ /* 0x003e220000000a00 */
[C---:B------:R-:W-:Y:S01]  /*0b70*/  VIADD R26, R5.reuse, 0x180 ;  /* 0x00000180051a7836 */ /* 0x040fe20000000000 */
[C---:B------:R-:W-:Y:S01]  /*0b80*/  LOP3.LUT R27, R5.reuse, 0x100, RZ, 0xfc, !PT ;  /* 0x00000100051b7812 */ /* 0x040fe200078efcff */
[----:B------:R-:W-:Y:S01]  /*0b90*/  VIADD R32, R5, 0x80 ;  /* 0x0000008005207836 */ /* 0x000fe20000000000 */
[----:B------:R-:W-:Y:S01]  /*0ba0*/  BSSY.RECONVERGENT B0, `(.L_x_8) ;  /* 0x000009f000007945 */ /* 0x000fe20003800200 */
[----:B------:R-:W-:Y:S01]  /*0bb0*/  VIADD R24, R115, UR4 ;  /* 0x0000000473187c36 */ /* 0x000fe20008000000 */
[----:B------:R-:W-:Y:S01]  /*0bc0*/  SHF.R.U32.HI R0, RZ, 0x4, R5 ;  /* 0x00000004ff007819 */ /* 0x000fe20000011605 */
[----:B------:R-:W1:Y:S01]  /*0bd0*/  LDCU UR7, c[0x0][0x3ac] ;  /* 0x00007580ff0777ac */ /* 0x000e620008000800 */
[----:B------:R-:W-:Y:S02]  /*0be0*/  PRMT R25, R5, 0x7610, R25 ;  /* 0x0000761005197816 */ /* 0x000fe40000000019 */
[----:B------:R-:W-:-:S02]  /*0bf0*/  SHF.R.U32.HI R26, RZ, 0x4, R26 ;  /* 0x00000004ff1a7819 */ /* 0x000fc4000001161a */
[----:B------:R-:W-:Y:S02]  /*0c00*/  SHF.R.U32.HI R27, RZ, 0x4, R27 ;  /* 0x00000004ff1b7819 */ /* 0x000fe4000001161b */
[----:B------:R-:W-:-:S07]  /*0c10*/  SHF.R.U32.HI R32, RZ, 0x4, R32 ;  /* 0x00000004ff207819 */ /* 0x000fce0000011620 */
.L_x_9:
[C---:B---3--:R-:W-:Y:S01]  /*0c20*/  VIADD R16, R25.reuse, 0x80 ;  /* 0x0000008019107836 */ /* 0x048fe20000000000 */
[C---:B------:R-:W-:Y:S01]  /*0c30*/  LOP3.LUT R18, R25.reuse, 0xffff, RZ, 0xc0, !PT ;  /* 0x0000ffff19127812 */ /* 0x040fe200078ec0ff */
[----:B------:R-:W-:Y:S01]  /*0c40*/  VIADD R17, R25, 0x100 ;  /* 0x0000010019117836 */ /* 0x000fe20000000000 */
[----:B------:R-:W-:Y:S02]  /*0c50*/  PRMT R19, R27, 0x9910, RZ ;  /* 0x000099101b137816 */ /* 0x000fe400000000ff */
[----:B------:R-:W-:Y:S01]  /*0c60*/  LOP3.LUT R16, R16, 0xffff, RZ, 0xc0, !PT ;  /* 0x0000ffff10107812 */ /* 0x000fe200078ec0ff */
[----:B------:R-:W-:Y:S01]  /*0c70*/  IMAD R18, R18, 0xcccd, RZ ;  /* 0x0000cccd12127824 */ /* 0x000fe200078e02ff */
[----:B------:R-:W-:Y:S02]  /*0c80*/  LOP3.LUT R17, R17, 0xffff, RZ, 0xc0, !PT ;  /* 0x0000ffff11117812 */ /* 0x000fe400078ec0ff */
[----:B------:R-:W-:Y:S01]  /*0c90*/  PRMT R20, R26, 0x9910, RZ ;  /* 0x000099101a147816 */ /* 0x000fe200000000ff */
[----:B------:R-:W-:Y:S01]  /*0ca0*/  IMAD R16, R16, 0xcccd, RZ ;  /* 0x0000cccd10107824 */ /* 0x000fe200078e02ff */
[----:B------:R-:W-:Y:S01]  /*0cb0*/  SHF.R.U32.HI R37, RZ, 0x17, R18 ;  /* 0x00000017ff257819 */ /* 0x000fe20000011612 */
[----:B------:R-:W-:Y:S01]  /*0cc0*/  IMAD R17, R17, 0xcccd, RZ ;  /* 0x0000cccd11117824 */ /* 0x000fe200078e02ff */
[----:B------:R-:W-:-:S02]  /*0cd0*/  PRMT R36, RZ, 0x7610, R36 ;  /* 0x00007610ff247816 */ /* 0x000fc40000000024 */
[----:B------:R-:W-:Y:S01]  /*0ce0*/  SHF.R.U32.HI R35, RZ, 0x17, R16 ;  /* 0x00000017ff237819 */ /* 0x000fe20000011610 */
[----:B------:R-:W-:Y:S01]  /*0cf0*/  VIADD R16, R37, UR5 ;  /* 0x0000000525107c36 */ /* 0x000fe20008000000 */
[----:B------:R-:W-:Y:S02]  /*0d00*/  SHF.R.U32.HI R33, RZ, 0x17, R17 ;  /* 0x00000017ff217819 */ /* 0x000fe40000011611 */
[----:B------:R-:W-:Y:S01]  /*0d10*/  PRMT R38, RZ, 0x7610, R38 ;  /* 0x00007610ff267816 */ /* 0x000fe20000000026 */
[----:B------:R-:W-:Y:S01]  /*0d20*/  VIADD R17, R35, UR5 ;  /* 0x0000000523117c36 */ /* 0x000fe20008000000 */
[C---:B-1----:R-:W-:Y:S01]  /*0d30*/  ISETP.GT.AND P0, PT, R16.reuse, UR7, PT ;  /* 0x0000000710007c0c */ /* 0x042fe2000bf04270 */
[----:B------:R-:W-:Y:S01]  /*0d40*/  VIADD R18, R33, UR5 ;  /* 0x0000000521127c36 */ /* 0x000fe20008000000 */
[----:B------:R-:W-:Y:S02]  /*0d50*/  PRMT R40, RZ, 0x7610, R40 ;  /* 0x00007610ff287816 */ /* 0x000fe40000000028 */
[----:B------:R-:W-:-:S02]  /*0d60*/  ISETP.NE.AND P0, PT, R16, RZ, !P0 ;  /* 0x000000ff1000720c */ /* 0x000fc40004705270 */
[C---:B------:R-:W-:Y:S02]  /*0d70*/  ISETP.GT.AND P4, PT, R17.reuse, UR7, PT ;  /* 0x0000000711007c0c */ /* 0x040fe4000bf84270 */
[----:B------:R-:W-:Y:S02]  /*0d80*/  PRMT R16, R0, 0x9910, RZ ;  /* 0x0000991000107816 */ /* 0x000fe400000000ff */
[C---:B------:R-:W-:Y:S02]  /*0d90*/  ISETP.GT.AND P3, PT, R18.reuse, UR7, PT ;  /* 0x0000000712007c0c */ /* 0x040fe4000bf64270 */
[----:B------:R-:W-:Y:S01]  /*0da0*/  ISETP.NE.AND P4, PT, R17, RZ, !P4 ;  /* 0x000000ff1100720c */ /* 0x000fe20006785270 */
[----:B------:R-:W-:Y:S01]  /*0db0*/  VIADD R17, R25, 0x180 ;  /* 0x0000018019117836 */ /* 0x000fe20000000000 */
[----:B------:R-:W-:Y:S01]  /*0dc0*/  ISETP.NE.AND P3, PT, R18, RZ, !P3 ;  /* 0x000000ff1200720c */ /* 0x000fe20005f65270 */
[----:B------:R-:W-:Y:S01]  /*0dd0*/  IMAD R16, R16, 0xcd, RZ ;  /* 0x000000cd10107824 */ /* 0x000fe200078e02ff */
[----:B------:R-:W-:-:S02]  /*0de0*/  PRMT R18, R32, 0x9910, RZ ;  /* 0x0000991020127816 */ /* 0x000fc400000000ff */
[----:B------:R-:W-:Y:S02]  /*0df0*/  LOP3.LUT R21, R17, 0xffff, RZ, 0xc0, !PT ;  /* 0x0000ffff11157812 */ /* 0x000fe400078ec0ff */
[----:B------:R-:W-:Y:S01]  /*0e00*/  LOP3.LUT R16, R16, 0xffff, RZ, 0xc0, !PT ;  /* 0x0000ffff10107812 */ /* 0x000fe200078ec0ff */
[----:B------:R-:W-:Y:S02]  /*0e10*/  IMAD R17, R18, 0xcd, RZ ;  /* 0x000000cd12117824 */ /* 0x000fe400078e02ff */
[----:B------:R-:W-:Y:S01]  /*0e20*/  IMAD R18, R19, 0xcd, RZ ;  /* 0x000000cd13127824 */ /* 0x000fe200078e02ff */
[----:B------:R-:W-:Y:S01]  /*0e30*/  SHF.R.U32.HI R16, RZ, 0xb, R16 ;  /* 0x0000000bff107819 */ /* 0x000fe20000011610 */
[----:B------:R-:W-:Y:S01]  /*0e40*/  IMAD R19, R20, 0xcd, RZ ;  /* 0x000000cd14137824 */ /* 0x000fe200078e02ff */
[----:B------:R-:W-:Y:S01]  /*0e50*/  LOP3.LUT R17, R17, 0xffff, RZ, 0xc0, !PT ;  /* 0x0000ffff11117812 */ /* 0x000fe200078ec0ff */
[----:B------:R-:W-:Y:S01]  /*0e60*/  IMAD R21, R21, 0xcccd, RZ ;  /* 0x0000cccd15157824 */ /* 0x000fe200078e02ff */
[----:B------:R-:W-:-:S02]  /*0e70*/  LOP3.LUT R18, R18, 0xffff, RZ, 0xc0, !PT ;  /* 0x0000ffff12127812 */ /* 0x000fc400078ec0ff */
[----:B------:R-:W-:Y:S02]  /*0e80*/  LOP3.LUT R19, R19, 0xffff, RZ, 0xc0, !PT ;  /* 0x0000ffff13137812 */ /* 0x000fe400078ec0ff */
[----:B------:R-:W-:Y:S02]  /*0e90*/  PRMT R20, R16, 0x9910, RZ ;  /* 0x0000991010147816 */ /* 0x000fe400000000ff */
[----:B------:R-:W-:Y:S02]  /*0ea0*/  SHF.R.U32.HI R16, RZ, 0xb, R17 ;  /* 0x0000000bff107819 */ /* 0x000fe40000011611 */
[----:B------:R-:W-:Y:S02]  /*0eb0*/  SHF.R.U32.HI R17, RZ, 0xb, R18 ;  /* 0x0000000bff117819 */ /* 0x000fe40000011612 */
[----:B------:R-:W-:Y:S01]  /*0ec0*/  SHF.R.U32.HI R18, RZ, 0xb, R19 ;  /* 0x0000000bff127819 */ /* 0x000fe20000011613 */
[----:B------:R-:W-:Y:S01]  /*0ed0*/  IMAD.MOV.U32 R19, RZ, RZ, R20 ;  /* 0x000000ffff137224 */ /* 0x000fe200078e0014 */
[----:B------:R-:W-:-:S02]  /*0ee0*/  SHF.R.U32.HI R39, RZ, 0x17, R21 ;  /* 0x00000017ff277819 */ /* 0x000fc40000011615 */
[----:B------:R-:W-:Y:S01]  /*0ef0*/  PRMT R20, R16, 0x9910, RZ ;  /* 0x0000991010147816 */ /* 0x000fe200000000ff */
[----:B------:R-:W-:Y:S01]  /*0f00*/  IMAD R16, R19, 0xa, RZ ;  /* 0x0000000a13107824 */ /* 0x000fe200078e02ff */
[----:B------:R-:W-:Y:S02]  /*0f10*/  PRMT R21, R17, 0x9910, RZ ;  /* 0x0000991011157816 */ /* 0x000fe400000000ff */
[----:B------:R-:W-:Y:S01]  /*0f20*/  PRMT R22, R18, 0x9910, RZ ;  /* 0x0000991012167816 */ /* 0x000fe200000000ff */
[----:B------:R-:W-:Y:S02]  /*0f30*/  IMAD.MOV.U32 R17, RZ, RZ, R20 ;  /* 0x000000ffff117224 */ /* 0x000fe400078e0014 */
[----:B------:R-:W-:Y:S02]  /*0f40*/  IMAD.MOV.U32 R18, RZ, RZ, R21 ;  /* 0x000000ffff127224 */ /* 0x000fe400078e0015 */
[----:B------:R-:W-:Y:S02]  /*0f50*/  IMAD.MOV.U32 R19, RZ, RZ, R22 ;  /* 0x000000ffff137224 */ /* 0x000fe400078e0016 */
[----:B------:R-:W-:-:S02]  /*0f60*/  IMAD.MOV R20, RZ, RZ, -R16 ;  /* 0x000000ffff147224 */ /* 0x000fc400078e0a10 */
[----:B------:R-:W-:Y:S02]  /*0f70*/  IMAD R16, R17, 0xa, RZ ;  /* 0x0000000a11107824 */ /* 0x000fe400078e02ff */
[----:B------:R-:W-:Y:S02]  /*0f80*/  IMAD R17, R18, 0xa, RZ ;  /* 0x0000000a12117824 */ /* 0x000fe400078e02ff */
[----:B------:R-:W-:Y:S01]  /*0f90*/  IMAD R18, R19, 0xa, RZ ;  /* 0x0000000a13127824 */ /* 0x000fe200078e02ff */
[----:B------:R-:W-:Y:S01]  /*0fa0*/  PRMT R19, R20, 0x7710, RZ ;  /* 0x0000771014137816 */ /* 0x000fe200000000ff */
[----:B------:R-:W-:Y:S02]  /*0fb0*/  IMAD.MOV R16, RZ, RZ, -R16 ;  /* 0x000000ffff107224 */ /* 0x000fe400078e0a10 */
[----:B------:R-:W-:Y:S02]  /*0fc0*/  IMAD.MOV R20, RZ, RZ, -R17 ;  /* 0x000000ffff147224 */ /* 0x000fe400078e0a11 */
[----:B------:R-:W-:Y:S01]  /*0fd0*/  IMAD.IADD R34, R19, 0x1, R0 ;  /* 0x0000000113227824 */ /* 0x000fe200078e0200 */
[----:B------:R-:W-:Y:S01]  /*0fe0*/  PRMT R17, R16, 0x7710, RZ ;  /* 0x0000771010117816 */ /* 0x000fe200000000ff */
[----:B------:R-:W-:Y:S01]  /*0ff0*/  IMAD.MOV R19, RZ, RZ, -R18 ;  /* 0x000000ffff137224 */ /* 0x000fe200078e0a12 */
[----:B------:R-:W-:Y:S01]  /*1000*/  PRMT R18, R20, 0x7710, RZ ;  /* 0x0000771014127816 */ /* 0x000fe200000000ff */
[----:B------:R-:W-:Y:S01]  /*1010*/  VIADD R21, R39, UR5 ;  /* 0x0000000527157c36 */ /* 0x000fe20008000000 */
[----:B------:R-:W-:Y:S01]  /*1020*/  LOP3.LUT R34, R34, 0xff, RZ, 0xc0, !PT ;  /* 0x000000ff22227812 */ /* 0x000fe200078ec0ff */
[----:B------:R-:W-:Y:S01]  /*1030*/  IMAD.IADD R16, R17, 0x1, R32 ;  /* 0x0000000111107824 */ /* 0x000fe200078e0220 */
[----:B------:R-:W-:Y:S01]  /*1040*/  PRMT R19, R19, 0x7710, RZ ;  /* 0x0000771013137816 */ /* 0x000fe200000000ff */
[----:B------:R-:W-:Y:S01]  /*1050*/  IMAD.IADD R17, R18, 0x1, R27 ;  /* 0x0000000112117824 */ /* 0x000fe200078e021b */
[----:B------:R-:W-:Y:S01]  /*1060*/  ISETP.GT.AND P2, PT, R21, UR7, PT ;  /* 0x0000000715007c0c */ /* 0x000fe2000bf44270 */
[----:B------:R-:W-:Y:S01]  /*1070*/  VIADD R49, R34, UR6 ;  /* 0x0000000622317c36 */ /* 0x000fe20008000000 */
[----:B------:R-:W-:Y:S01]  /*1080*/  LOP3.LUT R42, R16, 0xff, RZ, 0xc0, !PT ;  /* 0x000000ff102a7812 */ /* 0x000fe200078ec0ff */
[----:B------:R-:W-:Y:S01]  /*1090*/  IMAD.IADD R18, R19, 0x1, R26 ;  /* 0x0000000113127824 */ /* 0x000fe200078e021a */
[----:B------:R-:W-:-:S02]  /*10a0*/  LOP3.LUT R44, R17, 0xff, RZ, 0xc0, !PT ;  /* 0x000000ff112c7812 */ /* 0x000fc400078ec0ff */
[CC--:B0-----:R-:W-:Y:S01]  /*10b0*/  ISETP.GT.AND P5, PT, R49.reuse, R2.reuse, PT ;  /* 0x000000023100720c */ /* 0x0c1fe20003fa4270 */
[----:B------:R-:W-:Y:S01]  /*10c0*/  VIADD R51, R42, UR6 ;  /* 0x000000062a337c36 */ /* 0x000fe20008000000 */
[----:B------:R-:W-:Y:S01]  /*10d0*/  LOP3.LUT R46, R18, 0xff, RZ, 0xc0, !PT ;  /* 0x000000ff122e7812 */ /* 0x000fe200078ec0ff */
[----:B------:R-:W-:Y:S01]  /*10e0*/  VIADD R53, R44, UR6 ;  /* 0x000000062c357c36 */ /* 0x000fe20008000000 */
[----:B------:R-:W-:Y:S02]  /*10f0*/  ISETP.NE.AND P5, PT, R49, RZ, !P5 ;  /* 0x000000ff3100720c */ /* 0x000fe40006fa5270 */
[-C--:B------:R-:W-:Y:S01]  /*1100*/  ISETP.GT.AND P1, PT, R51, R2.reuse, PT ;  /* 0x000000023300720c */ /* 0x080fe20003f24270 */
[----:B------:R-:W-:Y:S01]  /*1110*/  VIADD R55, R46, UR6 ;  /* 0x000000062e377c36 */ /* 0x000fe20008000000 */
[----:B------:R-:W-:Y:S02]  /*1120*/  ISETP.GT.AND P6, PT, R53, R2, PT ;  /* 0x000000023500720c */ /* 0x000fe40003fc4270 */
[----:B------:R-:W-:-:S02]  /*1130*/  PLOP3.LUT P0, PT, P0, P5, PT, 0x80, 0x8 ;  /* 0x000000000008781c */ /* 0x000fc4000070b070 */
[----:B------:R-:W-:Y:S02]  /*1140*/  ISETP.GT.AND P5, PT, R55, R2, PT ;  /* 0x000000023700720c */ /* 0x000fe40003fa4270 */
[----:B------:R-:W-:Y:S02]  /*1150*/  ISETP.NE.AND P1, PT, R51, RZ, !P1 ;  /* 0x000000ff3300720c */ /* 0x000fe40004f25270 */
[----:B------:R-:W-:Y:S02]  /*1160*/  ISETP.NE.AND P6, PT, R53, RZ, !P6 ;  /* 0x000000ff3500720c */ /* 0x000fe400077c5270 */
[----:B------:R-:W-:Y:S02]  /*1170*/  ISETP.NE.AND P2, PT, R21, RZ, !P2 ;  /* 0x000000ff1500720c */ /* 0x000fe40005745270 */
[----:B------:R-:W-:Y:S02]  /*1180*/  ISETP.NE.AND P5, PT, R55, RZ, !P5 ;  /* 0x000000ff3700720c */ /* 0x000fe40006fa5270 */
[----:B------:R-:W-:-:S02]  /*1190*/  PLOP3.LUT P1, PT, P4, P1, PT, 0x80, 0x8 ;  /* 0x000000000008781c */ /* 0x000fc40002723070 */
[----:B------:R-:W-:Y:S02]  /*11a0*/  PLOP3.LUT P3, PT, P3, P6, PT, 0x80, 0x8 ;  /* 0x000000000008781c */ /* 0x000fe40001f6d070 */
[----:B------:R-:W-:Y:S02]  /*11b0*/  PLOP3.LUT P2, PT, P2, P5, PT, 0x80, 0x8 ;  /* 0x000000000008781c */ /* 0x000fe4000174b070 */
[CC--:B------:R-:W-:Y:S02]  /*11c0*/  ISETP.GE.OR P0, PT, R24.reuse, R3.reuse, !P0 ;  /* 0x000000031800720c */ /* 0x0c0fe40004706670 */
[CC--:B------:R-:W-:Y:S02]  /*11d0*/  ISETP.GE.OR P1, PT, R24.reuse, R3.reuse, !P1 ;  /* 0x000000031800720c */ /* 0x0c0fe40004f26670 */
[CC--:B------:R-:W-:Y:S02]  /*11e0*/  ISETP.GE.OR P3, PT, R24.reuse, R3.reuse, !P3 ;  /* 0x000000031800720c */ /* 0x0c0fe40005f66670 */
[----:B------:R-:W-:-:S07]  /*11f0*/  ISETP.GE.OR P2, PT, R24, R3, !P2 ;  /* 0x000000031800720c */ /* 0x000fce0005746670 */
[----:B------:R-:W0:Y:S01]  /*1200*/  @!P0 LDC.64 R18, c[0x0][0x380] ;  /* 0x0000e000ff128b82 */ /* 0x000e220000000a00 */
[C---:B------:R-:W-:Y:S02]  /*1210*/  @!P0 IMAD.IADD R41, R112.reuse, 0x1, R37 ;  /* 0x0000000170298824 */ /* 0x040fe400078e0225 */
[C---:B------:R-:W-:Y:S02]  /*1220*/  @!P1 IMAD.IADD R43, R112.reuse, 0x1, R35 ;  /* 0x00000001702b9824 */ /* 0x040fe400078e0223 */
[C---:B------:R-:W-:Y:S02]  /*1230*/  @!P3 IMAD.IADD R45, R112.reuse, 0x1, R33 ;  /* 0x00000001702db824 */ /* 0x040fe400078e0221 */
[----:B------:R-:W-:Y:S01]  /*1240*/  @!P2 IMAD.IADD R47, R112, 0x1, R39 ;  /* 0x00000001702fa824 */ /* 0x000fe200078e0227 */
[----:B------:R-:W1:Y:S01]  /*1250*/  @!P1 LDC.64 R22, c[0x0][0x380] ;  /* 0x0000e000ff169b82 */ /* 0x000e620000000a00 */
[-C--:B------:R-:W-:Y:S02]  /*1260*/  @!P0 IMAD R41, R41, R2.reuse, R49 ;  /* 0x0000000229298224 */ /* 0x080fe400078e0231 */
[----:B------:R-:W-:-:S02]  /*1270*/  @!P1 IMAD R43, R43, R2, R51 ;  /* 0x000000022b2b9224 */ /* 0x000fc400078e0233 */
[-C--:B------:R-:W-:Y:S02]  /*1280*/  @!P3 IMAD R45, R45, R2.reuse, R53 ;  /* 0x000000022d2db224 */ /* 0x080fe400078e0235 */
[----:B------:R-:W-:Y:S01]  /*1290*/  @!P2 IMAD R47, R47, R2, R55 ;  /* 0x000000022f2fa224 */ /* 0x000fe200078e0237 */
[----:B------:R-:W2:Y:S01]  /*12a0*/  @!P3 LDC.64 R20, c[0x0][0x380] ;  /* 0x0000e000ff14bb82 */ /* 0x000ea20000000a00 */
[----:B------:R-:W-:Y:S02]  /*12b0*/  @!P0 VIADD R41, R41, 0xffffffff ;  /* 0xffffffff29298836 */ /* 0x000fe40000000000 */
[----:B------:R-:W-:Y:S02]  /*12c0*/  @!P1 VIADD R43, R43, 0xffffffff ;  /* 0xffffffff2b2b9836 */ /* 0x000fe40000000000 */
[----:B------:R-:W-:Y:S02]  /*12d0*/  @!P3 VIADD R45, R45, 0xffffffff ;  /* 0xffffffff2d2db836 */ /* 0x000fe40000000000 */
[----:B------:R-:W-:Y:S01]  /*12e0*/  @!P2 VIADD R47, R47, 0xffffffff ;  /* 0xffffffff2f2fa836 */ /* 0x000fe20000000000 */
[----:B------:R-:W3:Y:S01]  /*12f0*/  @!P2 LDC.64 R16, c[0x0][0x380] ;  /* 0x0000e000ff10ab82 */ /* 0x000ee20000000a00 */
[----:B------:R-:W-:-:S02]  /*1300*/  @!P0 IMAD R41, R41, R3, R24 ;  /* 0x0000000329298224 */ /* 0x000fc400078e0218 */
[-CC-:B------:R-:W-:Y:S02]  /*1310*/  @!P1 IMAD R43, R43, R3.reuse, R24.reuse ;  /* 0x000000032b2b9224 */ /* 0x180fe400078e0218 */
[-CC-:B------:R-:W-:Y:S02]  /*1320*/  @!P3 IMAD R45, R45, R3.reuse, R24.reuse ;  /* 0x000000032d2db224 */ /* 0x180fe400078e0218 */
[----:B------:R-:W-:Y:S02]  /*1330*/  @!P2 IMAD R47, R47, R3, R24 ;  /* 0x000000032f2fa224 */ /* 0x000fe400078e0218 */
[----:B0-----:R-:W-:Y:S01]  /*1340*/  @!P0 IMAD.WIDE R18, R41, 0x2, R18 ;  /* 0x0000000229128825 */ /* 0x001fe200078e0212 */
[----:B------:R-:W-:-:S03]  /*1350*/  PRMT R41, RZ, 0x7610, R41 ;  /* 0x00007610ff297816 */ /* 0x000fc60000000029 */
[----:B-1----:R-:W-:Y:S01]  /*1360*/  @!P1 IMAD.WIDE R22, R43, 0x2, R22 ;  /* 0x000000022b169825 */ /* 0x002fe200078e0216 */
[----:B------:R0:W4:Y:S03]  /*1370*/  @!P0 LDG.E.U16.CONSTANT R36, desc[UR10][R18.64] ;  /* 0x0000000a12248981 */ /* 0x000126000c1e9500 */
[----:B--2---:R-:W-:Y:S01]  /*1380*/  @!P3 IMAD.WIDE R20, R45, 0x2, R20 ;  /* 0x000000022d14b825 */ /* 0x004fe200078e0214 */
[----:B------:R-:W2:Y:S04]  /*1390*/  @!P1 LDG.E.U16.CONSTANT R38, desc[UR10][R22.64] ;  /* 0x0000000a16269981 */ /* 0x000ea8000c1e9500 */
[----:B------:R1:W5:Y:S01]  /*13a0*/  @!P3 LDG.E.U16.CONSTANT R40, desc[UR10][R20.64] ;  /* 0x0000000a1428b981 */ /* 0x000362000c1e9500 */
[----:B---3--:R-:W-:-:S05]  /*13b0*/  @!P2 IMAD.WIDE R16, R47, 0x2, R16 ;  /* 0x000000022f10a825 */ /* 0x008fca00078e0210 */
[----:B------:R3:W5:Y:S01]  /*13c0*/  @!P2 LDG.E.U16.CONSTANT R41, desc[UR10][R16.64] ;  /* 0x0000000a1029a981 */ /* 0x000762000c1e9500 */
[----:B------:R-:W0:Y:S01]  /*13d0*/  S2R R48, SR_CgaCtaId ;  /* 0x0000000000307919 */ /* 0x000e220000008800 */
[----:B------:R-:W-:Y:S02]  /*13e0*/  MOV R43, 0x400 ;  /* 0x00000400002b7802 */ /* 0x000fe40000000f00 */
[----:B------:R-:W-:Y:S02]  /*13f0*/  ISETP.GE.U32.AND P0, PT, R5, 0x440, PT ;  /* 0x000004400500780c */ /* 0x000fe40003f06070 */
[----:B0-----:R-:W-:-:S05]  /*1400*/  LEA R48, R48, R43, 0x18 ;  /* 0x0000002b30307211 */ /* 0x001fca00078ec0ff */
[--C-:B------:R-:W-:Y:S02]  /*1410*/  IMAD R37, R37, 0x1e0, R48.reuse ;  /* 0x000001e025257824 */ /* 0x100fe400078e0230 */
[--C-:B------:R-:W-:Y:S02]  /*1420*/  IMAD R35, R35, 0x1e0, R48.reuse ;  /* 0x000001e023237824 */ /* 0x100fe400078e0230 */
[--C-:B------:R-:W-:Y:S02]  /*1430*/  IMAD R33, R33, 0x1e0, R48.reuse ;  /* 0x000001e021217824 */ /* 0x100fe400078e0230 */
[----:B------:R-:W-:Y:S02]  /*1440*/  IMAD R39, R39, 0x1e0, R48 ;  /* 0x000001e027277824 */ /* 0x000fe400078e0230 */
[----:B------:R-:W-:Y:S02]  /*1450*/  IMAD R34, R34, 0x30, R37 ;  /* 0x0000003022227824 */ /* 0x000fe400078e0225 */
[----:B------:R-:W-:-:S02]  /*1460*/  IMAD R18, R42, 0x30, R35 ;  /* 0x000000302a127824 */ /* 0x000fc400078e0223 */
[----:B-1----:R-:W-:Y:S02]  /*1470*/  IMAD R20, R44, 0x30, R33 ;  /* 0x000000302c147824 */ /* 0x002fe400078e0221 */
[----:B---3--:R-:W-:Y:S02]  /*1480*/  IMAD R16, R46, 0x30, R39 ;  /* 0x000000302e107824 */ /* 0x008fe400078e0227 */
[C---:B------:R-:W-:Y:S02]  /*1490*/  IMAD R17, R115.reuse, 0x2, R34 ;  /* 0x0000000273117824 */ /* 0x040fe400078e0222 */
[C---:B------:R-:W-:Y:S02]  /*14a0*/  IMAD R19, R115.reuse, 0x2, R18 ;  /* 0x0000000273137824 */ /* 0x040fe400078e0212 */
[C---:B------:R-:W-:Y:S02]  /*14b0*/  IMAD R21, R115.reuse, 0x2, R20 ;  /* 0x0000000273157824 */ /* 0x040fe400078e0214 */
[----:B------:R-:W-:-:S02]  /*14c0*/  IMAD R16, R115, 0x2, R16 ;  /* 0x0000000273107824 */ /* 0x000fc400078e0210 */
[----:B------:R-:W-:Y:S02]  /*14d0*/  VIADD R18, R5, 0x200 ;  /* 0x0000020005127836 */ /* 0x000fe40000000000 */
[----:B------:R-:W-:Y:S02]  /*14e0*/  VIADD R25, R25, 0x200 ;  /* 0x0000020019197836 */ /* 0x000fe40000000000 */
[----:B------:R-:W-:Y:S02]  /*14f0*/  IMAD.MOV.U32 R5, RZ, RZ, R18 ;  /* 0x000000ffff057224 */ /* 0x000fe400078e0012 */
[----:B------:R-:W-:Y:S02]  /*1500*/  VIADD R0, R0, 0x20 ;  /* 0x0000002000007836 */ /* 0x000fe40000000000 */
[----:B------:R-:W-:Y:S02]  /*1510*/  VIADD R32, R32, 0x20 ;  /* 0x0000002020207836 */ /* 0x000fe40000000000 */
[----:B------:R-:W-:-:S02]  /*1520*/  VIADD R27, R27, 0x20 ;  /* 0x000000201b1b7836 */ /* 0x000fc40000000000 */
[----:B------:R-:W-:Y:S01]  /*1530*/  VIADD R26, R26, 0x20 ;  /* 0x000000201a1a7836 */ /* 0x000fe20000000000 */
[----:B----4-:R3:W-:Y:S04]  /*1540*/  STS.U16 [R17], R36 ;  /* 0x0000002411007388 */ /* 0x0107e80000000400 */
[----:B--2---:R3:W-:Y:S04]  /*1550*/  STS.U16 [R19], R38 ;  /* 0x0000002613007388 */ /* 0x0047e80000000400 */
[----:B-----5:R3:W-:Y:S04]  /*1560*/  STS.U16 [R21], R40 ;  /* 0x0000002815007388 */ /* 0x0207e80000000400 */
[----:B------:R3:W-:Y:S01]  /*1570*/  STS.U16 [R16], R41 ;  /* 0x0000002910007388 */ /* 0x0007e20000000400 */
[----:B------:R-:W-:Y:S05]  /*1580*/  @!P0 BRA `(.L_x_9) ;  /* 0xfffffff400a48947 */ /* 0x000fea000383ffff */
[----:B------:R-:W-:Y:S05]  /*1590*/  BSYNC.RECONVERGENT B0 ;  /* 0x0000000000007941 */ /* 0x000fea0003800200 */
.L_x_8:
[----:B------:R-:W0:Y:S01]  /*15a0*/  LDCU UR7, c[0x0][0x3b8] ;  /* 0x00007700ff0777ac */ /* 0x000e220008000800 */
[----:B------:R-:W1:Y:S01]  /*15b0*/  LDC R5, c[0x0][0x3b4] ;  /* 0x0000ed00ff057b82 */ /* 0x000e620000000800 */
[----:B------:R-:W-:Y:S01]  /*15c0*/  VIADD R22, R111, UR4 ;  /* 0x000000046f167c36 */ /* 0x000fe20008000000 */
[----:B------:R-:W-:Y:S01]  /*15d0*/  BSSY.RECONVERGENT B0, `(.L_x_10) ;  /* 0x0000072000007945 */ /* 0x000fe20003800200 */
[----:B------:R-:W-:Y:S01]  /*15e0*/  VIADD R24, R106, UR4 ;  /* 0x000000046a187c36 */ /* 0x000fe20008000000 */
[----:B------:R-:W2:Y:S01]  /*15f0*/  LDCU UR8, c[0x0][0x3b8] ;  /* 0x00007700ff0877ac */ /* 0x000ea20008000800 */
[----:B------:R-:W-:Y:S02]  /*1600*/  VIADD R26, R104, UR4 ;  /* 0x00000004681a7c36 */ /* 0x000fe40008000000 */
[----:B------:R-:W-:Y:S02]  /*1610*/  IMAD.MOV.U32 R33, RZ, RZ, R4 ;  /* 0x000000ffff217224 */ /* 0x000fe400078e0004 */
[----:B------:R-:W-:-:S02]  /*1620*/  IMAD.IADD R23, R103, 0x1, R22 ;  /* 0x0000000167177824 */ /* 0x000fc400078e0216 */
[----:B------:R-:W-:Y:S02]  /*1630*/  IMAD.IADD R25, R103, 0x1, R24 ;  /* 0x0000000167197824 */ /* 0x000fe400078e0218 */
[C---:B------:R-:W-:Y:S02]  /*1640*/  IMAD.IADD R27, R99.reuse, 0x1, R22 ;  /* 0x00000001631b7824 */ /* 0x040fe400078e0216 */
[----:B------:R-:W-:Y:S01]  /*1650*/  IMAD.IADD R32, R99, 0x1, R26 ;  /* 0x0000000163207824 */ /* 0x000fe200078e021a */
[----:B0-----:R-:W-:-:S04]  /*1660*/  ISETP.GE.AND P0, PT, R105, UR7, PT ;  /* 0x0000000769007c0c */ /* 0x001fc8000bf06270 */
[----:B------:R-:W-:-:S13]  /*1670*/  ISETP.GE.OR P2, PT, R22, R3, P0 ;  /* 0x000000031600720c */ /* 0x000fda0000746670 */
.L_x_11:
[----:B--2---:R-:W-:Y:S01]  /*1680*/  IMAD.U32 R0, RZ, RZ, UR8 ;  /* 0x00000008ff007e24 */ /* 0x004fe2000f8e00ff */
[----:B0--3--:R-:W-:Y:S01]  /*1690*/  SHF.R.U32.HI R41, RZ, 0x9, R33 ;  /* 0x00000009ff297819 */ /* 0x009fe20000011621 */
[C---:B------:R-:W-:Y:S01]  /*16a0*/  VIADD R38, R33.reuse, 0x80 ;  /* 0x0000008021267836 */ /* 0x040fe20000000000 */
[C---:B------:R-:W-:Y:S01]  /*16b0*/  @!P2 LOP3.LUT R2, R33.reuse, 0xffff, RZ, 0xc0, !PT ;  /* 0x0000ffff2102a812 */ /* 0x040fe200078ec0ff */
[----:B------:R-:W-:Y:S01]  /*16c0*/  VIADD R42, R33, 0x100 ;  /* 0x00000100212a7836 */ /* 0x000fe20000000000 */
[-C--:B------:R-:W-:Y:S01]  /*16d0*/  ISETP.GE.AND P0, PT, R105, R0.reuse, PT ;  /* 0x000000006900720c */ /* 0x080fe20003f06270 */
[----:B------:R-:W-:Y:S01]  /*16e0*/  VIADD R45, R33, 0x180 ;  /* 0x00000180212d7836 */ /* 0x000fe20000000000 */
[----:B------:R-:W-:Y:S01]  /*16f0*/  ISETP.GE.AND P1, PT, R101, R0, PT ;  /* 0x000000006500720c */ /* 0x000fe20003f26270 */
[----:B------:R-:W-:Y:S01]  /*1700*/  @!P2 IMAD R2, R2, 0xaaab, RZ ;  /* 0x0000aaab0202a824 */ /* 0x000fe200078e02ff */
[-C--:B-1----:R-:W-:Y:S01]  /*1710*/  ISETP.GE.OR P0, PT, R24, R5.reuse, P0 ;  /* 0x000000051800720c */ /* 0x082fe20000706670 */
[----:B------:R-:W0:Y:S01]  /*1720*/  @!P2 LDC.64 R16, c[0x0][0x388] ;  /* 0x0000e200ff10ab82 */ /* 0x000e220000000a00 */
[----:B------:R-:W-:-:S02]  /*1730*/  ISETP.GE.OR P3, PT, R22, R5, P1 ;  /* 0x000000051600720c */ /* 0x000fc40000f66670 */
[----:B------:R-:W-:Y:S02]  /*1740*/  ISETP.GE.OR P1, PT, R26, R5, P1 ;  /* 0x000000051a00720c */ /* 0x000fe40000f26670 */
[----:B------:R-:W-:Y:S02]  /*1750*/  SHF.R.U32.HI R39, RZ, 0x9, R38 ;  /* 0x00000009ff277819 */ /* 0x000fe40000011626 */
[----:B------:R-:W-:Y:S02]  /*1760*/  SHF.R.U32.HI R37, RZ, 0x9, R42 ;  /* 0x00000009ff257819 */ /* 0x000fe4000001162a */
[----:B------:R-:W-:Y:S02]  /*1770*/  SHF.R.U32.HI R35, RZ, 0x9, R45 ;  /* 0x00000009ff237819 */ /* 0x000fe4000001162d */
[----:B------:R-:W-:Y:S01]  /*1780*/  @!P2 PRMT R36, R41, 0x9910, RZ ;  /* 0x000099102924a816 */ /* 0x000fe200000000ff */
[----:B------:R-:W1:Y:S01]  /*1790*/  @!P0 LDC.64 R20, c[0x0][0x388] ;  /* 0x0000e200ff148b82 */ /* 0x000e620000000a00 */
[----:B------:R-:W-:-:S02]  /*17a0*/  @!P0 LOP3.LUT R38, R38, 0xffff, RZ, 0xc0, !PT ;  /* 0x0000ffff26268812 */ /* 0x000fc400078ec0ff */
[----:B------:R-:W-:Y:S01]  /*17b0*/  @!P3 LOP3.LUT R42, R42, 0xffff, RZ, 0xc0, !PT ;  /* 0x0000ffff2a2ab812 */ /* 0x000fe200078ec0ff */
[----:B------:R-:W-:Y:S01]  /*17c0*/  @!P2 IMAD R36, R36, 0xab, RZ ;  /* 0x000000ab2424a824 */ /* 0x000fe200078e02ff */
[----:B------:R-:W-:Y:S01]  /*17d0*/  @!P0 PRMT R43, R39, 0x9910, RZ ;  /* 0x00009910272b8816 */ /* 0x000fe200000000ff */
[----:B------:R-:W-:Y:S01]  /*17e0*/  @!P0 IMAD R40, R38, 0xaaab, RZ ;  /* 0x0000aaab26288824 */ /* 0x000fe200078e02ff */
[----:B------:R-:W-:Y:S01]  /*17f0*/  @!P3 PRMT R46, R37, 0x9910, RZ ;  /* 0x00009910252eb816 */ /* 0x000fe200000000ff */
[----:B------:R-:W-:Y:S01]  /*1800*/  @!P3 IMAD R44, R42, 0xaaab, RZ ;  /* 0x0000aaab2a2cb824 */ /* 0x000fe200078e02ff */
[----:B------:R-:W-:Y:S01]  /*1810*/  @!P1 PRMT R47, R35, 0x9910, RZ ;  /* 0x00009910232f9816 */ /* 0x000fe200000000ff */
[----:B------:R-:W-:Y:S01]  /*1820*/  @!P0 IMAD.MOV.U32 R38, RZ, RZ, R43 ;  /* 0x000000ffff268224 */ /* 0x000fe200078e002b */
[----:B------:R-:W-:Y:S01]  /*1830*/  @!P2 LOP3.LUT R36, R36, 0xffff, RZ, 0xc0, !PT ;  /* 0x0000ffff2424a812 */ /* 0x000fe200078ec0ff */
[----:B------:R-:W-:Y:S01]  /*1840*/  @!P3 IMAD.MOV.U32 R42, RZ, RZ, R46 ;  /* 0x000000ffff2ab224 */ /* 0x000fe200078e002e */
[----:B------:R-:W-:Y:S01]  /*1850*/  @!P1 LOP3.LUT R45, R45, 0xffff, RZ, 0xc0, !PT ;  /* 0x0000ffff2d2d9812 */ /* 0x000fe200078ec0ff */
[----:B------:R-:W-:Y:S01]  /*1860*/  @!P1 IMAD.MOV.U32 R43, RZ, RZ, R47 ;  /* 0x000000ffff2b9224 */ /* 0x000fe200078e002f */
[----:B------:R-:W-:Y:S01]  /*1870*/  @!P2 SHF.R.U32.HI R36, RZ, 0x9, R36 ;  /* 0x00000009ff24a819 */ /* 0x000fe20000011624 */
[----:B------:R-:W-:Y:S01]  /*1880*/  @!P0 IMAD R38, R38, 0xab, RZ ;  /* 0x000000ab26268824 */ /* 0x000fe200078e02ff */
[----:B------:R-:W-:Y:S01]  /*1890*/  @!P0 SHF.R.U32.HI R40, RZ, 0x1a, R40 ;  /* 0x0000001aff288819 */ /* 0x000fe20000011628 */
[----:B------:R-:W-:Y:S01]  /*18a0*/  @!P3 IMAD R42, R42, 0xab, RZ ;  /* 0x000000ab2a2ab824 */ /* 0x000fe200078e02ff */
[----:B------:R-:W-:Y:S01]  /*18b0*/  @!P2 PRMT R36, R36, 0x9910, RZ ;  /* 0x000099102424a816 */ /* 0x000fe200000000ff */
[----:B------:R-:W-:Y:S01]  /*18c0*/  @!P1 IMAD R43, R43, 0xab, RZ ;  /* 0x000000ab2b2b9824 */ /* 0x000fe200078e02ff */
[----:B------:R-:W-:Y:S01]  /*18d0*/  @!P0 LOP3.LUT R38, R38, 0xffff, RZ, 0xc0, !PT ;  /* 0x0000ffff26268812 */ /* 0x000fe200078ec0ff */
[----:B------:R-:W-:Y:S01]  /*18e0*/  @!P1 IMAD R45, R45, 0xaaab, RZ ;  /* 0x0000aaab2d2d9824 */ /* 0x000fe200078e02ff */
[----:B------:R-:W-:Y:S01]  /*18f0*/  @!P3 LOP3.LUT R42, R42, 0xffff, RZ, 0xc0, !PT ;  /* 0x0000ffff2a2ab812 */ /* 0x000fe200078ec0ff */
[----:B------:R-:W-:Y:S01]  /*1900*/  @!P2 IMAD R36, R36, 0x3, RZ ;  /* 0x000000032424a824 */ /* 0x000fe200078e02ff */
[----:B------:R-:W-:Y:S01]  /*1910*/  @!P1 LOP3.LUT R43, R43, 0xffff, RZ, 0xc0, !PT ;  /* 0x0000ffff2b2b9812 */ /* 0x000fe200078ec0ff */
[----:B------:R-:W2:Y:S01]  /*1920*/  @!P3 LDC.64 R18, c[0x0][0x388] ;  /* 0x0000e200ff12bb82 */ /* 0x000ea20000000a00 */
[----:B------:R-:W-:Y:S01]  /*1930*/  @!P0 SHF.R.U32.HI R38, RZ, 0x9, R38 ;  /* 0x00000009ff268819 */ /* 0x000fe20000011626 */
[----:B------:R-:W-:Y:S01]  /*1940*/  @!P2 IMAD.MOV R36, RZ, RZ, -R36 ;  /* 0x000000ffff24a224 */ /* 0x000fe200078e0a24 */
[----:B------:R-:W-:-:S02]  /*1950*/  @!P3 SHF.R.U32.HI R42, RZ, 0x9, R42 ;  /* 0x00000009ff2ab819 */ /* 0x000fc4000001162a */
[----:B------:R-:W-:Y:S02]  /*1960*/  @!P1 SHF.R.U32.HI R43, RZ, 0x9, R43 ;  /* 0x00000009ff2b9819 */ /* 0x000fe4000001162b */
[----:B------:R-:W-:Y:S02]  /*1970*/  @!P0 PRMT R38, R38, 0x9910, RZ ;  /* 0x0000991026268816 */ /* 0x000fe400000000ff */
[----:B------:R-:W-:Y:S02]  /*1980*/  @!P3 PRMT R42, R42, 0x9910, RZ ;  /* 0x000099102a2ab816 */ /* 0x000fe400000000ff */
[----:B------:R-:W-:Y:S01]  /*1990*/  @!P1 PRMT R43, R43, 0x9910, RZ ;  /* 0x000099102b2b9816 */ /* 0x000fe200000000ff */
[----:B------:R-:W-:Y:S01]  /*19a0*/  @!P0 IMAD R38, R38, 0x3, RZ ;  /* 0x0000000326268824 */ /* 0x000fe200078e02ff */
[----:B------:R-:W-:Y:S01]  /*19b0*/  @!P1 SHF.R.U32.HI R49, RZ, 0x1a, R45 ;  /* 0x0000001aff319819 */ /* 0x000fe2000001162d */
[----:B------:R-:W-:Y:S01]  /*19c0*/  @!P0 IMAD R45, R25, 0x3, R40 ;  /* 0x00000003192d8824 */ /* 0x000fe200078e0228 */
[----:B------:R-:W-:Y:S01]  /*19d0*/  @!P2 SHF.R.U32.HI R34, RZ, 0x1a, R2 ;  /* 0x0000001aff22a819 */ /* 0x000fe20000011602 */
[----:B------:R-:W-:Y:S01]  /*19e0*/  @!P3 IMAD R40, R42, 0x3, RZ ;  /* 0x000000032a28b824 */ /* 0x000fe200078e02ff */
[----:B------:R-:W3:Y:S01]  /*19f0*/  @!P1 LDC.64 R2, c[0x0][0x388] ;  /* 0x0000e200ff029b82 */ /* 0x000ee20000000a00 */
[----:B------:R-:W-:Y:S01]  /*1a00*/  @!P1 IMAD R42, R43, 0x3, RZ ;  /* 0x000000032b2a9824 */ /* 0x000fe200078e02ff */
[----:B------:R-:W-:Y:S01]  /*1a10*/  @!P2 PRMT R36, R36, 0x7710, RZ ;  /* 0x000077102424a816 */ /* 0x000fe200000000ff */
[----:B------:R-:W-:Y:S01]  /*1a20*/  @!P0 IMAD.MOV R38, RZ, RZ, -R38 ;  /* 0x000000ffff268224 */ /* 0x000fe200078e0a26 */
[----:B------:R-:W-:Y:S01]  /*1a30*/  @!P3 SHF.R.U32.HI R44, RZ, 0x1a, R44 ;  /* 0x0000001aff2cb819 */ /* 0x000fe2000001162c */
[----:B------:R-:W-:-:S02]  /*1a40*/  @!P3 IMAD.MOV R40, RZ, RZ, -R40 ;  /* 0x000000ffff28b224 */ /* 0x000fc400078e0a28 */
[----:B------:R-:W-:Y:S01]  /*1a50*/  @!P1 IMAD.MOV R42, RZ, RZ, -R42 ;  /* 0x000000ffff2a9224 */ /* 0x000fe200078e0a2a */
[----:B------:R-:W-:Y:S01]  /*1a60*/  @!P0 PRMT R38, R38, 0x7710, RZ ;  /* 0x0000771026268816 */ /* 0x000fe200000000ff */
[----:B------:R-:W-:Y:S01]  /*1a70*/  @!P2 IMAD.IADD R36, R41, 0x1, R36 ;  /* 0x000000012924a824 */ /* 0x000fe200078e0224 */
[----:B------:R-:W-:Y:S01]  /*1a80*/  @!P3 PRMT R40, R40, 0x7710, RZ ;  /* 0x000077102828b816 */ /* 0x000fe200000000ff */
[----:B------:R-:W-:Y:S01]  /*1a90*/  @!P2 IMAD R34, R23, 0x3, R34 ;  /* 0x000000031722a824 */ /* 0x000fe200078e0222 */
[----:B------:R-:W-:Y:S01]  /*1aa0*/  @!P1 PRMT R42, R42, 0x7710, RZ ;  /* 0x000077102a2a9816 */ /* 0x000fe200000000ff */
[----:B------:R-:W-:Y:S01]  /*1ab0*/  @!P0 IMAD.IADD R38, R39, 0x1, R38 ;  /* 0x0000000127268824 */ /* 0x000fe200078e0226 */
[----:B------:R-:W-:Y:S01]  /*1ac0*/  @!P2 LOP3.LUT R43, R36, 0xff, RZ, 0xc0, !PT ;  /* 0x000000ff242ba812 */ /* 0x000fe200078ec0ff */
[----:B------:R-:W-:Y:S01]  /*1ad0*/  @!P3 IMAD.IADD R40, R37, 0x1, R40 ;  /* 0x000000012528b824 */ /* 0x000fe200078e0228 */
[----:B------:R-:W-:Y:S01]  /*1ae0*/  PRMT R36, RZ, 0x7610, R36 ;  /* 0x00007610ff247816 */ /* 0x000fe20000000024 */
[----:B------:R-:W-:Y:S01]  /*1af0*/  @!P1 IMAD.IADD R42, R35, 0x1, R42 ;  /* 0x00000001232a9824 */ /* 0x000fe200078e022a */
[----:B------:R-:W-:Y:S01]  /*1b00*/  @!P0 LOP3.LUT R38, R38, 0xff, RZ, 0xc0, !PT ;  /* 0x000000ff26268812 */ /* 0x000fe200078ec0ff */
[----:B------:R-:W-:Y:S01]  /*1b10*/  @!P3 IMAD R47, R27, 0x3, R44 ;  /* 0x000000031b2fb824 */ /* 0x000fe200078e022c */
[----:B------:R-:W-:Y:S01]  /*1b20*/  @!P3 LOP3.LUT R40, R40, 0xff, RZ, 0xc0, !PT ;  /* 0x000000ff2828b812 */ /* 0x000fe200078ec0ff */
[----:B------:R-:W-:Y:S01]  /*1b30*/  @!P1 IMAD R49, R32, 0x3, R49 ;  /* 0x0000000320319824 */ /* 0x000fe200078e0231 */
[----:B------:R-:W-:Y:S01]  /*1b40*/  @!P1 LOP3.LUT R42, R42, 0xff, RZ, 0xc0, !PT ;  /* 0x000000ff2a2a9812 */ /* 0x000fe200078ec0ff */
[----:B------:R-:W-:Y:S01]  /*1b50*/  @!P2 IMAD R43, R34, 0x3, R43 ;  /* 0x00000003222ba824 */ /* 0x000fe200078e022b */
[----:B------:R-:W-:Y:S01]  /*1b60*/  PRMT R34, RZ, 0x7610, R34 ;  /* 0x00007610ff227816 */ /* 0x000fe20000000022 */
[--C-:B------:R-:W-:Y:S01]  /*1b70*/  @!P0 IMAD R45, R45, 0x3, R38.reuse ;  /* 0x000000032d2d8824 */ /* 0x100fe200078e0226 */
[----:B------:R-:W-:Y:S01]  /*1b80*/  PRMT R38, RZ, 0x7610, R38 ;  /* 0x00007610ff267816 */ /* 0x000fe20000000026 */
[--C-:B------:R-:W-:Y:S01]  /*1b90*/  @!P3 IMAD R47, R47, 0x3, R40.reuse ;  /* 0x000000032f2fb824 */ /* 0x100fe200078e0228 */
[----:B------:R-:W-:Y:S01]  /*1ba0*/  PRMT R40, RZ, 0x7610, R40 ;  /* 0x00007610ff287816 */ /* 0x000fe20000000028 */
[----:B------:R-:W-:-:S02]  /*1bb0*/  @!P1 IMAD R49, R49, 0x3, R42 ;  /* 0x0000000331319824 */ /* 0x000fc400078e022a */
[----:B0-----:R-:W-:-:S04]  /*1bc0*/  @!P2 IMAD.WIDE.U32 R16, R43, 0x2, R16 ;  /* 0x000000022b10a825 */ /* 0x001fc800078e0010 */
[----:B-1----:R-:W-:Y:S01]  /*1bd0*/  @!P0 IMAD.WIDE.U32 R20, R45, 0x2, R20 ;  /* 0x000000022d148825 */ /* 0x002fe200078e0014 */
[----:B------:R-:W4:Y:S03]  /*1be0*/  @!P2 LDG.E.U16.CONSTANT R34, desc[UR10][R16.64] ;  /* 0x0000000a1022a981 */ /* 0x000f26000c1e9500 */
[----:B--2---:R-:W-:Y:S01]  /*1bf0*/  @!P3 IMAD.WIDE.U32 R18, R47, 0x2, R18 ;  /* 0x000000022f12b825 */ /* 0x004fe200078e0012 */
[----:B------:R-:W2:Y:S03]  /*1c00*/  @!P0 LDG.E.U16.CONSTANT R36, desc[UR10][R20.64] ;  /* 0x0000000a14248981 */ /* 0x000ea6000c1e9500 */
[----:B---3--:R-:W-:Y:S01]  /*1c10*/  @!P1 IMAD.WIDE.U32 R2, R49, 0x2, R2 ;  /* 0x0000000231029825 */ /* 0x008fe200078e0002 */
[----:B------:R-:W3:Y:S04]  /*1c20*/  @!P3 LDG.E.U16.CONSTANT R38, desc[UR10][R18.64] ;  /* 0x0000000a1226b981 */ /* 0x000ee8000c1e9500 */
[----:B------:R-:W5:Y:S01]  /*1c30*/  @!P1 LDG.E.U16.CONSTANT R40, desc[UR10][R2.64] ;  /* 0x0000000a02289981 */ /* 0x000f62000c1e9500 */
[----:B------:R-:W-:-:S02]  /*1c40*/  IMAD R41, R41, 0x600, R102 ;  /* 0x0000060029297824 */ /* 0x000fc400078e0266 */
[----:B------:R-:W-:Y:S02]  /*1c50*/  IMAD R39, R39, 0x600, R100 ;  /* 0x0000060027277824 */ /* 0x000fe400078e0264 */
[----:B------:R-:W-:Y:S02]  /*1c60*/  IMAD R37, R37, 0x600, R102 ;  /* 0x0000060025257824 */ /* 0x000fe400078e0266 */
[----:B------:R-:W-:Y:S01]  /*1c70*/  IMAD R35, R35, 0x600, R98 ;  /* 0x0000060023237824 */ /* 0x000fe200078e0262 */
[C---:B------:R-:W-:Y:S01]  /*1c80*/  ISETP.GE.U32.AND P0, PT, R33.reuse, 0x1000, PT ;  /* 0x000010002100780c */ /* 0x040fe20003f06070 */
[----:B------:R-:W-:Y:S01]  /*1c90*/  VIADD R33, R33, 0x200 ;  /* 0x0000020021217836 */ /* 0x000fe20000000000 */
[----:B----4-:R0:W-:Y:S04]  /*1ca0*/  STS.U16 [R41], R34 ;  /* 0x0000002229007388 */ /* 0x0101e80000000400 */
[----:B--2---:R0:W-:Y:S04]  /*1cb0*/  STS.U16 [R39], R36 ;  /* 0x0000002427007388 */ /* 0x0041e80000000400 */
[----:B---3--:R0:W-:Y:S04]  /*1cc0*/  STS.U16 [R37+0x300], R38 ;  /* 0x0003002625007388 */ /* 0x0081e80000000400 */
[----:B-----5:R0:W-:Y:S01]  /*1cd0*/  STS.U16 [R35+0x300], R40 ;  /* 0x0003002823007388 */ /* 0x0201e20000000400 */
[----:B------:R-:W-:Y:S05]  /*1ce0*/  @!P0 BRA `(.L_x_11) ;  /* 0xfffffff800648947 */ /* 0x000fea000383ffff */
[----:B------:R-:W-:Y:S05]  /*1cf0*/  BSYNC.RECONVERGENT B0 ;  /* 0x0000000000007941 */ /* 0x000fea0003800200 */
.L_x_10:
[----:B------:R-:W1:Y:S01]  /*1d00*/  LDC R3, c[0x0][0x3b0] ;  /* 0x0000ec00ff037b82 */ /* 0x000e620000000800 */
[C---:B------:R-:W-:Y:S01]  /*1d10*/  LEA.HI R18, R119.reuse, UR6, RZ, 0x1c ;  /* 0x0000000677127c11 */ /* 0x040fe2000f8fe0ff */
[----:B------:R-:W2:Y:S01]  /*1d20*/  S2R R20, SR_LANEID ;  /* 0x0000000000147919 */ /* 0x000ea20000000000 */
[CC--:B------:R-:W-:Y:S01]  /*1d30*/  LEA.HI R16, R119.reuse, R116.reuse, RZ, 0x1c ;  /* 0x0000007477107211 */ /* 0x0c0fe200078fe0ff */
[----:B------:R-:W-:Y:S01]  /*1d40*/  UMOV UR7, 0x400 ;  /* 0x0000040000077882 */ /* 0x000fe20000000000 */
[----:B------:R-:W-:Y:S01]  /*1d50*/  LOP3.LUT R19, R119, 0x20, RZ, 0xfc, !PT ;  /* 0x0000002077137812 */ /* 0x000fe200078efcff */
[----:B------:R-:W-:Y:S01]  /*1d60*/  UIADD3 UR7, UPT, UPT, UR7, 0x12c0, URZ ;  /* 0x000012c007077890 */ /* 0x000fe2000fffe0ff */
[----:B------:R-:W-:Y:S01]  /*1d70*/  LEA.HI R17, R16, UR5, RZ, 0x1d ;  /* 0x0000000510117c11 */ /* 0x000fe2000f8fe8ff */
[----:B------:R-:W3:Y:S01]  /*1d80*/  LDC R2, c[0x0][0x3ac] ;  /* 0x0000eb00ff027b82 */ /* 0x000ee20000000800 */
[----:B------:R-:W-:Y:S01]  /*1d90*/  LEA.HI R16, R19, R116, RZ, 0x1c ;  /* 0x0000007413107211 */ /* 0x000fe200078fe0ff */
[----:B------:R-:W-:Y:S01]  /*1da0*/  UIADD3 UR4, UPT, UPT, UR4, 0x10, URZ ;  /* 0x0000001004047890 */ /* 0x000fe2000fffe0ff */
[----:B------:R-:W-:-:S02]  /*1db0*/  LOP3.LUT R21, R119, 0x40, RZ, 0xfc, !PT ;  /* 0x0000004077157812 */ /* 0x000fc400078efcff */
[----:B------:R-:W-:Y:S02]  /*1dc0*/  PRMT R23, RZ, 0x7610, R23 ;  /* 0x00007610ff177816 */ /* 0x000fe40000000017 */
[----:B------:R-:W-:Y:S01]  /*1dd0*/  PRMT R25, RZ, 0x7610, R25 ;  /* 0x00007610ff197816 */ /* 0x000fe20000000019 */
[----:B------:R-:W4:Y:S01]  /*1de0*/  S2UR UR8, SR_CgaCtaId ;  /* 0x00000000000879c3 */ /* 0x000f220000008800 */
[----:B------:R-:W-:Y:S02]  /*1df0*/  PRMT R33, RZ, 0x7610, R33 ;  /* 0x00007610ff217816 */ /* 0x000fe40000000021 */
[----:B------:R-:W-:Y:S02]  /*1e00*/  PRMT R53, RZ, 0x7610, R53 ;  /* 0x00007610ff357816 */ /* 0x000fe40000000035 */
[----:B------:R-:W-:Y:S02]  /*1e10*/  PRMT R55, RZ, 0x7610, R55 ;  /* 0x00007610ff377816 */ /* 0x000fe40000000037 */
[----:B------:R-:W-:Y:S01]  /*1e20*/  PRMT R57, RZ, 0x7610, R57 ;  /* 0x00007610ff397816 */ /* 0x000fe20000000039 */
[----:B------:R-:W-:Y:S01]  /*1e30*/  BAR.SYNC.DEFER_BLOCKING 0x0 ;  /* 0x0000000000007b1d */ /* 0x000fe20000010000 */
[----:B-1----:R-:W-:-:S02]  /*1e40*/  ISETP.GE.U32.AND P0, PT, R18, R3, PT ;  /* 0x000000031200720c */ /* 0x002fc40003f06070 */
[----:B------:R-:W-:Y:S02]  /*1e50*/  LEA.HI R18, R19, UR6, RZ, 0x1c ;  /* 0x0000000613127c11 */ /* 0x000fe4000f8fe0ff */
[----:B------:R-:W-:Y:S02]  /*1e60*/  LEA.HI R19, R16, UR5, RZ, 0x1d ;  /* 0x0000000510137c11 */ /* 0x000fe4000f8fe8ff */
[----:B------:R-:W-:Y:S02]  /*1e70*/  LEA.HI R16, R21, R116, RZ, 0x1c ;  /* 0x0000007415107211 */ /* 0x000fe400078fe0ff */
[----:B---3--:R-:W-:Y:S02]  /*1e80*/  ISETP.GE.U32.OR P1, PT, R17, R2, P0 ;  /* 0x000000021100720c */ /* 0x008fe40000726470 */
[----:B------:R-:W-:Y:S02]  /*1e90*/  PRMT R17, RZ, 0x7610, R17 ;  /* 0x00007610ff117816 */ /* 0x000fe40000000011 */
[----:B------:R-:W-:-:S02]  /*1ea0*/  ISETP.GE.U32.AND P0, PT, R18, R3, PT ;  /* 0x000000031200720c */ /* 0x000fc40003f06070 */
[----:B------:R-:W-:Y:S01]  /*1eb0*/  LEA.HI R18, R21, UR6, RZ, 0x1c ;  /* 0x0000000615127c11 */ /* 0x000fe2000f8fe0ff */
[----:B----4-:R-:W-:Y:S01]  /*1ec0*/  ULEA UR7, UR8, UR7, 0x18 ;  /* 0x0000000708077291 */ /* 0x010fe2000f8ec0ff */
[----:B------:R-:W-:Y:S02]  /*1ed0*/  ISETP.GE.U32.OR P0, PT, R19, R2, P0 ;  /* 0x000000021300720c */ /* 0x000fe40000706470 */
[----:B------:R-:W-:Y:S01]  /*1ee0*/  PRMT R19, RZ, 0x7610, R19 ;  /* 0x00007610ff137816 */ /* 0x000fe20000000013 */
[----:B------:R-:W-:Y:S01]  /*1ef0*/  UIADD3 UR8, UPT, UPT, UR7, 0x300, URZ ;  /* 0x0000030007087890 */ /* 0x000fe2000fffe0ff */
[----:B------:R-:W-:Y:S01]  /*1f00*/  P2R R124, PR, RZ, 0x2 ;  /* 0x00000002ff7c7803 */ /* 0x000fe20000000000 */
[----:B------:R-:W-:Y:S01]  /*1f10*/  UIADD3 UR9, UPT, UPT, UR7, 0x900, URZ ;  /* 0x0000090007097890 */ /* 0x000fe2000fffe0ff */
[----:B------:R-:W-:Y:S01]  /*1f20*/  LEA.HI R21, R16, UR5, RZ, 0x1d ;  /* 0x0000000510157c11 */ /* 0x000fe2000f8fe8ff */
[----:B------:R-:W1:Y:S01]  /*1f30*/  @!P1 LDS.U16 R17, [R97] ;  /* 0x0000000061119984 */ /* 0x000e620000000400 */
[----:B------:R-:W-:-:S02]  /*1f40*/  ISETP.GE.U32.AND P1, PT, R18, R3, PT ;  /* 0x000000031200720c */ /* 0x000fc40003f26070 */
[----:B------:R-:W-:Y:S02]  /*1f50*/  P2R R22, PR, RZ, 0x1 ;  /* 0x00000001ff167803 */ /* 0x000fe40000000000 */
[----:B------:R-:W-:Y:S02]  /*1f60*/  ISETP.LT.U32.AND P1, PT, R21, R2, !P1 ;  /* 0x000000021500720c */ /* 0x000fe40004f21070 */
[----:B------:R-:W-:Y:S02]  /*1f70*/  PRMT R21, RZ, 0x7610, R21 ;  /* 0x00007610ff157816 */ /* 0x000fe40000000015 */
[----:B------:R-:W-:Y:S02]  /*1f80*/  PRMT R52, RZ, 0x7610, R52 ;  /* 0x00007610ff347816 */ /* 0x000fe40000000034 */
[----:B------:R-:W-:Y:S02]  /*1f90*/  PRMT R125, RZ, 0x7610, R125 ;  /* 0x00007610ff7d7816 */ /* 0x000fe4000000007d */
[----:B------:R-:W-:Y:S01]  /*1fa0*/  LOP3.LUT R121, R121, 0xffffffdf, RZ, 0xc0, !PT ;  /* 0xffffffdf79797812 */ /* 0x000fe200078ec0ff */
[----:B-1----:R1:W-:Y:S04]  /*1fb0*/  STS.U16 [R96], R17 ;  /* 0x0000001160007388 */ /* 0x0023e80000000400 */
[----:B------:R-:W3:Y:S01]  /*1fc0*/  @!P0 LDS.U16 R19, [R95] ;  /* 0x000000005f138984 */ /* 0x000ee20000000400 */
[----:B------:R-:W-:-:S02]  /*1fd0*/  ISETP.NE.AND P0, PT, R124, RZ, PT ;  /* 0x000000ff7c00720c */ /* 0x000fc40003f05270 */
[----:B-1----:R-:W-:-:S04]  /*1fe0*/  LOP3.LUT R17, R119, 0x60, RZ, 0xfc, !PT ;  /* 0x0000006077117812 */ /* 0x002fc800078efcff */
[C---:B------:R-:W-:Y:S02]  /*1ff0*/  LEA.HI R18, R17.reuse, UR6, RZ, 0x1c ;  /* 0x0000000611127c11 */ /* 0x040fe4000f8fe0ff */
[----:B------:R-:W-:Y:S02]  /*2000*/  LEA.HI R16, R17, R116, RZ, 0x1c ;  /* 0x0000007411107211 */ /* 0x000fe400078fe0ff */
[----:B------:R-:W-:Y:S02]  /*2010*/  ISETP.GE.U32.AND P2, PT, R18, R3, PT ;  /* 0x000000031200720c */ /* 0x000fe40003f46070 */
[----:B------:R-:W-:Y:S02]  /*2020*/  LEA.HI R17, R16, UR5, RZ, 0x1d ;  /* 0x0000000510117c11 */ /* 0x000fe4000f8fe8ff */
[----:B------:R-:W-:Y:S02]  /*2030*/  LOP3.LUT R16, R119, 0x80, RZ, 0xfc, !PT ;  /* 0x0000008077107812 */ /* 0x000fe400078efcff */
[----:B------:R-:W-:-:S02]  /*2040*/  ISETP.LT.U32.AND P2, PT, R17, R2, !P2 ;  /* 0x000000021100720c */ /* 0x000fc40005741070 */
[----:B------:R-:W-:Y:S01]  /*2050*/  PRMT R17, RZ, 0x7610, R17 ;  /* 0x00007610ff117816 */ /* 0x000fe20000000011 */
[----:B---3--:R1:W-:Y:S04]  /*2060*/  STS.U16 [R94], R19 ;  /* 0x000000135e007388 */ /* 0x0083e80000000400 */
[----:B------:R-:W3:Y:S01]  /*2070*/  @P1 LDS.U16 R21, [R93] ;  /* 0x000000005d151984 */ /* 0x000ee20000000400 */
[----:B-1----:R-:W-:-:S04]  /*2080*/  SHF.R.U32.HI R19, RZ, 0x4, R16 ;  /* 0x00000004ff137819 */ /* 0x002fc80000011610 */
[----:B------:R-:W-:Y:S01]  /*2090*/  LOP3.LUT R18, R19, 0x1, RZ, 0xc0, !PT ;  /* 0x0000000113127812 */ /* 0x000fe200078ec0ff */
[----:B------:R-:W-:-:S04]  /*20a0*/  IMAD.IADD R16, R116, 0x1, R19 ;  /* 0x0000000174107824 */ /* 0x000fc800078e0213 */
[----:B------:R-:W-:Y:S01]  /*20b0*/  VIADD R18, R18, UR6 ;  /* 0x0000000612127c36 */ /* 0x000fe20008000000 */
[----:B------:R-:W-:Y:S02]  /*20c0*/  LEA.HI R19, R16, UR5, RZ, 0x1d ;  /* 0x0000000510137c11 */ /* 0x000fe4000f8fe8ff */
[----:B------:R-:W-:Y:S02]  /*20d0*/  LOP3.LUT R16, R119, 0xa0, RZ, 0xfc, !PT ;  /* 0x000000a077107812 */ /* 0x000fe400078efcff */
[----:B------:R-:W-:-:S04]  /*20e0*/  ISETP.GE.U32.AND P3, PT, R18, R3, PT ;  /* 0x000000031200720c */ /* 0x000fc80003f66070 */
[----:B------:R-:W-:Y:S02]  /*20f0*/  ISETP.LT.U32.AND P3, PT, R19, R2, !P3 ;  /* 0x000000021300720c */ /* 0x000fe40005f61070 */
        /* <DEDUP_REMOVED lines=19> */
[----:B------:R-:W-:Y:S02]  /*2230*/  PRMT R16, RZ, 0x7610, R16 ;  /* 0x00007610ff107816 */ /* 0x000fe40000000010 */
[----:B------:R-:W-:-:S04]  /*2240*/  ISETP.GE.U32.AND P5, PT, R18, R3, PT ;  /* 0x000000031200720c */ /* 0x000fc80003fa6070 */
[----:B------:R-:W-:Y:S02]  /*2250*/  ISETP.LT.U32.AND P5, PT, R17, R2, !P5 ;  /* 0x000000021100720c */ /* 0x000fe40006fa1070 */
[----:B------:R-:W-:-:S04]  /*2260*/  LOP3.LUT R17, R119, 0xe0, RZ, 0xfc, !PT ;  /* 0x000000e077117812 */ /* 0x000fc800078efcff */
[----:B------:R-:W-:-:S04]  /*2270*/  SHF.R.U32.HI R17, RZ, 0x4, R17 ;  /* 0x00000004ff117819 */ /* 0x000fc80000011611 */
[----:B------:R-:W-:Y:S01]  /*2280*/  LOP3.LUT R18, R17, 0x7, RZ, 0xc0, !PT ;  /* 0x0000000711127812 */ /* 0x000fe200078ec0ff */
[----:B------:R-:W-:-:S04]  /*2290*/  IMAD.IADD R17, R116, 0x1, R17 ;  /* 0x0000000174117824 */ /* 0x000fc800078e0211 */
[----:B------:R-:W-:Y:S01]  /*22a0*/  VIADD R18, R18, UR6 ;  /* 0x0000000612127c36 */ /* 0x000fe20008000000 */
[----:B---3--:R1:W-:Y:S01]  /*22b0*/  STS.U16 [R88], R19 ;  /* 0x0000001358007388 */ /* 0x0083e20000000400 */
[----:B------:R-:W-:-:S03]  /*22c0*/  LEA.HI R17, R17, UR5, RZ, 0x1d ;  /* 0x0000000511117c11 */ /* 0x000fc6000f8fe8ff */
[----:B------:R-:W3:Y:S01]  /*22d0*/  @P4 LDS.U16 R21, [R9] ;  /* 0x0000000009154984 */ /* 0x000ee20000000400 */
[----:B------:R-:W-:Y:S02]  /*22e0*/  ISETP.GE.U32.AND P6, PT, R18, R3, PT ;  /* 0x000000031200720c */ /* 0x000fe40003fc6070 */
[--C-:B--2---:R-:W-:Y:S02]  /*22f0*/  SHF.R.U32.HI R18, RZ, 0x3, R20.reuse ;  /* 0x00000003ff127819 */ /* 0x104fe40000011614 */
[----:B------:R-:W-:Y:S02]  /*2300*/  ISETP.LT.U32.AND P6, PT, R17, R2, !P6 ;  /* 0x000000021100720c */ /* 0x000fe400077c1070 */
[----:B------:R-:W-:Y:S01]  /*2310*/  PRMT R17, RZ, 0x7610, R17 ;  /* 0x00007610ff117816 */ /* 0x000fe20000000011 */
[----:B------:R-:W-:Y:S01]  /*2320*/  IMAD.SHL.U32 R123, R18, 0x8, RZ ;  /* 0x00000008127b7824 */ /* 0x000fe200078e00ff */
[----:B-1----:R-:W-:Y:S01]  /*2330*/  LOP3.LUT R19, R20, 0x7, RZ, 0xc0, !PT ;  /* 0x0000000714137812 */ /* 0x002fe200078ec0ff */
[----:B------:R-:W-:Y:S01]  /*2340*/  IMAD.SHL.U32 R24, R18, 0x8, RZ ;  /* 0x0000000812187824 */ /* 0x000fe200078e00ff */
[----:B------:R-:W-:-:S02]  /*2350*/  SHF.R.U32.HI R20, RZ, 0x4, R20 ;  /* 0x00000004ff147819 */ /* 0x000fc40000011614 */
[----:B------:R-:W-:Y:S01]  /*2360*/  LOP3.LUT R123, R123, 0x8, RZ, 0xe2, !PT ;  /* 0x000000087b7b7812 */ /* 0x000fe200078ee2ff */
[----:B---3--:R1:W-:Y:S04]  /*2370*/  STS.U16 [R6], R21 ;  /* 0x0000001506007388 */ /* 0x0083e80000000400 */
[----:B------:R-:W2:Y:S01]  /*2380*/  @P5 LDS.U16 R16, [R10] ;  /* 0x000000000a105984 */ /* 0x000ea20000000400 */
[----:B-1----:R-:W-:-:S03]  /*2390*/  LOP3.LUT R21, R24, 0x8, R19, 0xe2, !PT ;  /* 0x0000000818157812 */ /* 0x002fc600078ee213 */
[----:B--2---:R1:W-:Y:S04]  /*23a0*/  STS.U16 [R7], R16 ;  /* 0x0000001007007388 */ /* 0x0043e80000000400 */
[----:B------:R-:W2:Y:S01]  /*23b0*/  @P6 LDS.U16 R17, [R11] ;  /* 0x000000000b116984 */ /* 0x000ea20000000400 */
[C-C-:B-1----:R-:W-:Y:S01]  /*23c0*/  IMAD R16, R20.reuse, 0x8, R19.reuse ;  /* 0x0000000814107824 */ /* 0x142fe200078e0213 */
[----:B------:R-:W-:Y:S01]  /*23d0*/  PRMT R19, RZ, 0x7610, R19 ;  /* 0x00007610ff137816 */ /* 0x000fe20000000013 */
[----:B------:R-:W-:Y:S02]  /*23e0*/  IMAD.SHL.U32 R20, R20, 0x8, RZ ;  /* 0x0000000814147824 */ /* 0x000fe400078e00ff */
[----:B------:R-:W-:Y:S01]  /*23f0*/  IMAD R123, R16, 0x18, R123 ;  /* 0x00000018107b7824 */ /* 0x000fe200078e027b */
[----:B------:R-:W-:Y:S01]  /*2400*/  PRMT R16, RZ, 0x7610, R16 ;  /* 0x00007610ff107816 */ /* 0x000fe20000000010 */
[----:B------:R-:W-:-:S03]  /*2410*/  IMAD R21, R21, 0x18, R20 ;  /* 0x0000001815157824 */ /* 0x000fc600078e0214 */
[----:B------:R-:W-:Y:S01]  /*2420*/  LEA R48, R123, UR7, 0x1 ;  /* 0x000000077b307c11 */ /* 0x000fe2000f8e08ff */
[----:B------:R-:W-:Y:S01]  /*2430*/  IMAD.U32 R122, R21, 0x2, R114 ;  /* 0x00000002157a7824 */ /* 0x000fe200078e0072 */
[C---:B0-----:R-:W-:Y:S01]  /*2440*/  LEA R40, R123.reuse, UR8, 0x1 ;  /* 0x000000087b287c11 */ /* 0x041fe2000f8e08ff */
[----:B------:R-:W-:Y:S01]  /*2450*/  UIADD3 UR8, UPT, UPT, UR7, 0x600, URZ ;  /* 0x0000060007087890 */ /* 0x000fe2000fffe0ff */
[----:B------:R-:W-:Y:S02]  /*2460*/  PRMT R21, RZ, 0x7610, R21 ;  /* 0x00007610ff157816 */ /* 0x000fe40000000015 */
[C---:B------:R-:W-:Y:S01]  /*2470*/  LEA R72, R123.reuse, UR9, 0x1 ;  /* 0x000000097b487c11 */ /* 0x040fe2000f8e08ff */
[----:B------:R-:W-:Y:S02]  /*2480*/  UIADD3 UR9, UPT, UPT, UR7, 0xf00, URZ ;  /* 0x00000f0007097890 */ /* 0x000fe4000fffe0ff */
[----:B------:R-:W-:Y:S01]  /*2490*/  LEA R80, R123, UR8, 0x1 ;  /* 0x000000087b507c11 */ /* 0x000fe2000f8e08ff */
[----:B------:R-:W-:-:S03]  /*24a0*/  UIADD3 UR8, UPT, UPT, UR7, 0xc00, URZ ;  /* 0x00000c0007087890 */ /* 0x000fc6000fffe0ff */
[C---:B------:R-:W-:Y:S01]  /*24b0*/  LEA R36, R123.reuse, UR9, 0x1 ;  /* 0x000000097b247c11 */ /* 0x040fe2000f8e08ff */
[----:B------:R-:W-:Y:S02]  /*24c0*/  UIADD3 UR9, UPT, UPT, UR7, 0x1500, URZ ;  /* 0x0000150007097890 */ /* 0x000fe4000fffe0ff */
[----:B------:R-:W-:Y:S01]  /*24d0*/  LEA R64, R123, UR8, 0x1 ;  /* 0x000000087b407c11 */ /* 0x000fe2000f8e08ff */
[----:B------:R-:W-:-:S03]  /*24e0*/  UIADD3 UR8, UPT, UPT, UR7, 0x1200, URZ ;  /* 0x0000120007087890 */ /* 0x000fc6000fffe0ff */
[C---:B------:R-:W-:Y:S01]  /*24f0*/  LEA R32, R123.reuse, UR9, 0x1 ;  /* 0x000000097b207c11 */ /* 0x040fe2000f8e08ff */
[----:B------:R-:W-:Y:S02]  /*2500*/  UIADD3 UR9, UPT, UPT, UR7, 0x1b00, URZ ;  /* 0x00001b0007097890 */ /* 0x000fe4000fffe0ff */
[----:B------:R-:W-:Y:S01]  /*2510*/  LEA R60, R123, UR8, 0x1 ;  /* 0x000000087b3c7c11 */ /* 0x000fe2000f8e08ff */
[----:B------:R-:W-:Y:S01]  /*2520*/  UIADD3 UR8, UPT, UPT, UR7, 0x1800, URZ ;  /* 0x0000180007087890 */ /* 0x000fe2000fffe0ff */
[----:B--2---:R0:W-:Y:S01]  /*2530*/  STS.U16 [R8], R17 ;  /* 0x0000001108007388 */ /* 0x0041e20000000400 */
[----:B------:R-:W-:-:S03]  /*2540*/  NOP ;  /* 0x0000000000007918 */ /* 0x000fc60000000000 */
[----:B------:R-:W-:Y:S01]  /*2550*/  LDSM.16.M88.4 R48, [R48] ;  /* 0x000000003030783b */ /* 0x000fe20000000200 */
[----:B------:R-:W-:Y:S01]  /*2560*/  LEA R56, R123, UR9, 0x1 ;  /* 0x000000097b387c11 */ /* 0x000fe2000f8e08ff */
[----:B------:R-:W-:Y:S01]  /*2570*/  UIADD3 UR9, UPT, UPT, UR7, 0x2100, URZ ;  /* 0x0000210007097890 */ /* 0x000fe2000fffe0ff */
[----:B0-----:R-:W-:Y:S01]  /*2580*/  PRMT R17, RZ, 0x7610, R17 ;  /* 0x00007610ff117816 */ /* 0x001fe20000000011 */
[----:B------:R-:W-:Y:S04]  /*2590*/  LDSM.16.M88.4 R40, [R40] ;  /* 0x000000002828783b */ /* 0x000fe80000000200 */
[----:B------:R-:W0:Y:S01]  /*25a0*/  LDSM.16.M88.4 R44, [R122] ;  /* 0x000000007a2c783b */ /* 0x000e220000000200 */
[----:B------:R-:W-:-:S03]  /*25b0*/  NOP ;  /* 0x0000000000007918 */ /* 0x000fc60000000000 */
[----:B------:R-:W1:Y:S01]  /*25c0*/  @!P0 LDS.U16 R19, [R97+0x30] ;  /* 0x0000300061138984 */ /* 0x000e620000000400 */
[----:B------:R-:W-:-:S04]  /*25d0*/  ISETP.NE.AND P0, PT, R22, RZ, PT ;  /* 0x000000ff1600720c */ /* 0x000fc80003f05270 */
[----:B------:R-:W-:Y:S01]  /*25e0*/  P2R R18, PR, RZ, 0x1 ;  /* 0x00000001ff127803 */ /* 0x000fe20000000000 */
[C---:B0-----:R-:W-:Y:S01]  /*25f0*/  HMMA.16816.F32 R12, R44.reuse, R48, R12 ;  /* 0x000000302c0c723c */ /* 0x041fe2000000180c */
[----:B------:R-:W-:Y:S02]  /*2600*/  PRMT R49, RZ, 0x7610, R49 ;  /* 0x00007610ff317816 */ /* 0x000fe40000000031 */
[----:B------:R-:W-:Y:S01]  /*2610*/  PRMT R48, RZ, 0x7610, R48 ;  /* 0x00007610ff307816 */ /* 0x000fe20000000030 */
[----:B-1----:R0:W-:Y:S04]  /*2620*/  STS.U16 [R96], R19 ;  /* 0x0000001360007388 */ /* 0x0021e80000000400 */
[----:B------:R-:W-:Y:S01]  /*2630*/  HMMA.16816.F32 R84, R44, R50, R84 ;  /* 0x000000322c54723c */ /* 0x000fe20000001854 */
[----:B------:R-:W1:Y:S01]  /*2640*/  @!P0 LDS.U16 R17, [R95+0x30] ;  /* 0x000030005f118984 */ /* 0x000e620000000400 */
[----:B------:R-:W-:-:S06]  /*2650*/  ISETP.NE.AND P0, PT, R124, RZ, PT ;  /* 0x000000ff7c00720c */ /* 0x000fcc0003f05270 */
[----:B------:R-:W-:Y:S01]  /*2660*/  HMMA.16816.F32 R76, R44, R40, R76 ;  /* 0x000000282c4c723c */ /* 0x000fe2000000184c */
[----:B0-----:R-:W-:-:S07]  /*2670*/  PRMT R19, RZ, 0x7610, R19 ;  /* 0x00007610ff137816 */ /* 0x001fce0000000013 */
[----:B------:R-:W-:Y:S01]  /*2680*/  HMMA.16816.F32 R28, R44, R42, R28 ;  /* 0x0000002a2c1c723c */ /* 0x000fe2000000181c */
[----:B------:R-:W-:Y:S01]  /*2690*/  LEA R44, R123, UR9, 0x1 ;  /* 0x000000097b2c7c11 */ /* 0x000fe2000f8e08ff */
[----:B------:R-:W-:Y:S01]  /*26a0*/  UIADD3 UR9, UPT, UPT, UR7, 0x2700, URZ ;  /* 0x0000270007097890 */ /* 0x000fe2000fffe0ff */
[----:B-1----:R0:W-:Y:S04]  /*26b0*/  STS.U16 [R94], R17 ;  /* 0x000000115e007388 */ /* 0x0021e80000000400 */
[----:B------:R-:W1:Y:S01]  /*26c0*/  @P1 LDS.U16 R21, [R93+0x30] ;  /* 0x000030005d151984 */ /* 0x000e620000000400 */
[----:B0-----:R-:W-:-:S03]  /*26d0*/  PRMT R17, RZ, 0x7610, R17 ;  /* 0x00007610ff117816 */ /* 0x001fc60000000011 */
        /* <DEDUP_REMOVED lines=15> */
[----:B-1----:R0:W-:Y:S01]  /*27d0*/  STS.U16 [R8], R17 ;  /* 0x0000001108007388 */ /* 0x0021e20000000400 */
[----:B------:R-:W-:-:S03]  /*27e0*/  NOP ;  /* 0x0000000000007918 */ /* 0x000fc60000000000 */
[----:B------:R-:W-:Y:S01]  /*27f0*/  LDSM.16.M88.4 R80, [R80] ;  /* 0x000000005050783b */ /* 0x000fe20000000200 */
[----:B0-----:R-:W-:-:S03]  /*2800*/  PRMT R17, RZ, 0x7610, R17 ;  /* 0x00007610ff117816 */ /* 0x001fc60000000011 */
        /* <DEDUP_REMOVED lines=27> */
[----:B-1----:R-:W-:Y:S04]  /*29c0*/  STS.U16 [R88], R25 ;  /* 0x0000001958007388 */ /* 0x002fe80000000400 */
[----:B------:R-:W0:Y:S04]  /*29d0*/  @P4 LDS.U16 R21, [R9+0x60] ;  /* 0x0000600009154984 */ /* 0x000e280000000400 */
[----:B0-----:R0:W-:Y:S04]  /*29e0*/  STS.U16 [R6], R21 ;  /* 0x0000001506007388 */ /* 0x0011e80000000400 */
        /* <DEDUP_REMOVED lines=16> */
[----:B-1----:R0:W-:Y:S07]  /*2af0*/  STS.U16 [R96], R19 ;  /* 0x0000001360007388 */ /* 0x0021ee0000000400 */
[----:B------:R-:W-:Y:S01]  /*2b00*/  HMMA.16816.F32 R76, R24, R36, R76 ;  /* 0x00000024184c723c */ /* 0x000fe2000000184c */
[----:B------:R-:W-:Y:S01]  /*2b10*/  LEA R36, R123, UR9, 0x1 ;  /* 0x000000097b247c11 */ /* 0x000fe2000f8e08ff */
[----:B------:R-:W1:Y:S01]  /*2b20*/  @!P0 LDS.U16 R21, [R95+0x1e0] ;  /* 0x0001e0005f158984 */ /* 0x000e620000000400 */
[----:B------:R-:W-:-:S05]  /*2b30*/  ISETP.NE.AND P0, PT, R124, RZ, PT ;  /* 0x000000ff7c00720c */ /* 0x000fca0003f05270 */
[----:B------:R-:W-:Y:S01]  /*2b40*/  HMMA.16816.F32 R28, R24, R38, R28 ;  /* 0x00000026181c723c */ /* 0x000fe2000000181c */
[----:B0-----:R-:W-:Y:S01]  /*2b50*/  PRMT R19, RZ, 0x7610, R19 ;  /* 0x00007610ff137816 */ /* 0x001fe20000000013 */
        /* <DEDUP_REMOVED lines=8> */
[----:B-1----:R-:W-:Y:S04]  /*2be0*/  STS.U16 [R88], R33 ;  /* 0x0000002158007388 */ /* 0x002fe80000000400 */
[----:B------:R-:W0:Y:S04]  /*2bf0*/  @P4 LDS.U16 R19, [R9+0x1e0] ;  /* 0x0001e00009134984 */ /* 0x000e280000000400 */
[----:B0-----:R-:W-:Y:S04]  /*2c00*/  STS.U16 [R6], R19 ;  /* 0x0000001306007388 */ /* 0x001fe80000000400 */
[----:B------:R-:W0:Y:S04]  /*2c10*/  @P5 LDS.U16 R16, [R10+0x1e0] ;  /* 0x0001e0000a105984 */ /* 0x000e280000000400 */
[----:B0-----:R-:W-:Y:S04]  /*2c20*/  STS.U16 [R7], R16 ;  /* 0x0000001007007388 */ /* 0x001fe80000000400 */
[----:B------:R-:W0:Y:S04]  /*2c30*/  @P6 LDS.U16 R21, [R11+0x1e0] ;  /* 0x0001e0000b156984 */ /* 0x000e280000000400 */
[----:B0-----:R0:W-:Y:S01]  /*2c40*/  STS.U16 [R8], R21 ;  /* 0x0000001508007388 */ /* 0x0011e20000000400 */
[----:B------:R-:W-:-:S03]  /*2c50*/  NOP ;  /* 0x0000000000007918 */ /* 0x000fc60000000000 */
[----:B------:R-:W-:Y:S01]  /*2c60*/  LDSM.16.M88.4 R60, [R60] ;  /* 0x000000003c3c783b */ /* 0x000fe20000000200 */
[----:B0-----:R-:W-:-:S03]  /*2c70*/  PRMT R21, RZ, 0x7610, R21 ;  /* 0x00007610ff157816 */ /* 0x001fc60000000015 */
[----:B------:R-:W-:Y:S04]  /*2c80*/  LDSM.16.M88.4 R32, [R32] ;  /* 0x000000002020783b */ /* 0x000fe80000000200 */
[----:B------:R-:W0:Y:S01]  /*2c90*/  LDSM.16.M88.4 R16, [R122] ;  /* 0x000000007a10783b */ /* 0x000e220000000200 */
[----:B------:R-:W-:-:S03]  /*2ca0*/  NOP ;  /* 0x0000000000007918 */ /* 0x000fc60000000000 */
[----:B------:R-:W1:Y:S01]  /*2cb0*/  @!P0 LDS.U16 R23, [R97+0x210] ;  /* 0x0002100061178984 */ /* 0x000e620000000400 */
[----:B------:R-:W-:Y:S02]  /*2cc0*/  ISETP.NE.AND P0, PT, R20, RZ, PT ;  /* 0x000000ff1400720c */ /* 0x000fe40003f05270 */
[----:B------:R-:W-:Y:S01]  /*2cd0*/  LEA R20, R123, UR8, 0x1 ;  /* 0x000000087b147c11 */ /* 0x000fe2000f8e08ff */
[----:B------:R-:W-:-:S10]  /*2ce0*/  UIADD3 UR8, UPT, UPT, UR7, 0x1e00, URZ ;  /* 0x00001e0007087890 */ /* 0x000fd4000fffe0ff */
[----:B------:R-:W-:Y:S01]  /*2cf0*/  @P0 LOP3.LUT R121, R121, 0x20, RZ, 0xfc, !PT ;  /* 0x0000002079790812 */ /* 0x000fe200078efcff */
[C---:B0-----:R-:W-:Y:S01]  /*2d00*/  HMMA.16816.F32 R84, R16.reuse, R62, R84 ;  /* 0x0000003e1054723c */ /* 0x041fe20000001854 */
[----:B-1----:R0:W-:Y:S07]  /*2d10*/  STS.U16 [R96], R23 ;  /* 0x0000001760007388 */ /* 0x0021ee0000000400 */
[----:B------:R-:W-:Y:S01]  /*2d20*/  HMMA.16816.F32 R76, R16, R32, R76 ;  /* 0x00000020104c723c */ /* 0x000fe2000000184c */
[----:B------:R-:W1:Y:S01]  /*2d30*/  @!P0 LDS.U16 R53, [R95+0x210] ;  /* 0x000210005f358984 */ /* 0x000e620000000400 */
[----:B------:R-:W-:-:S06]  /*2d40*/  ISETP.NE.AND P0, PT, R124, RZ, PT ;  /* 0x000000ff7c00720c */ /* 0x000fcc0003f05270 */
[----:B------:R-:W-:Y:S01]  /*2d50*/  HMMA.16816.F32 R28, R16, R34, R28 ;  /* 0x00000022101c723c */ /* 0x000fe2000000181c */
[----:B0-----:R-:W-:Y:S01]  /*2d60*/  PRMT R23, RZ, 0x7610, R23 ;  /* 0x00007610ff177816 */ /* 0x001fe20000000017 */
[----:B-1----:R-:W-:Y:S04]  /*2d70*/  STS.U16 [R94], R53 ;  /* 0x000000355e007388 */ /* 0x002fe80000000400 */
[----:B------:R-:W0:Y:S04]  /*2d80*/  @P1 LDS.U16 R21, [R93+0x210] ;  /* 0x000210005d151984 */ /* 0x000e280000000400 */
[----:B0-----:R-:W-:Y:S04]  /*2d90*/  STS.U16 [R92], R21 ;  /* 0x000000155c007388 */ /* 0x001fe80000000400 */
        /* <DEDUP_REMOVED lines=17> */
[C---:B------:R-:W-:Y:S02]  /*2eb0*/  LOP3.LUT P0, RZ, R121.reuse, 0x20, RZ, 0xc0, !PT ;  /* 0x0000002079ff7812 */ /* 0x040fe4000780c0ff */
[----:B------:R-:W-:-:S11]  /*2ec0*/  LOP3.LUT R121, R121, 0xffffffef, RZ, 0xc0, !PT ;  /* 0xffffffef79797812 */ /* 0x000fd600078ec0ff */
        /* <DEDUP_REMOVED lines=19> */
[----:B0-----:R-:W-:Y:S01]  /*3000*/  LEA R48, R123, UR8, 0x1 ;  /* 0x000000087b307c11 */ /* 0x001fe2000f8e08ff */
[----:B------:R-:W-:-:S06]  /*3010*/  UIADD3 UR8, UPT, UPT, UR7, 0x2400, URZ ;  /* 0x0000240007087890 */ /* 0x000fcc000fffe0ff */
[----:B------:R-:W-:Y:S01]  /*3020*/  LEA R72, R123, UR8, 0x1 ;  /* 0x000000087b487c11 */ /* 0x000fe2000f8e08ff */
[----:B------:R-:W-:Y:S01]  /*3030*/  UIADD3 UR8, UPT, UPT, UR7, 0x2a00, URZ ;  /* 0x00002a0007087890 */ /* 0x000fe2000fffe0ff */
[----:B-1----:R-:W-:Y:S04]  /*3040*/  STS.U16 [R6], R49 ;  /* 0x0000003106007388 */ /* 0x002fe80000000400 */
[----:B------:R-:W0:Y:S04]  /*3050*/  @P5 LDS.U16 R125, [R10+0x240] ;  /* 0x000240000a7d5984 */ /* 0x000e280000000400 */
[----:B0-----:R0:W-:Y:S02]  /*3060*/  STS.U16 [R7], R125 ;  /* 0x0000007d07007388 */ /* 0x0011e40000000400 */
[----:B0-----:R-:W-:-:S06]  /*3070*/  PRMT R125, RZ, 0x7610, R125 ;  /* 0x00007610ff7d7816 */ /* 0x001fcc000000007d */
        /* <DEDUP_REMOVED lines=16> */
[----:B------:R-:W-:-:S02]  /*3180*/  ISETP.NE.AND P0, PT, R124, RZ, PT ;  /* 0x000000ff7c00720c */ /* 0x000fc40003f05270 */
        /* <DEDUP_REMOVED lines=14> */
[----:B0-----:R-:W-:Y:S01]  /*3270*/  HMMA.16816.F32 R80, R24, R64, R12 ;  /* 0x000000401850723c */ /* 0x001fe2000000180c */
[----:B------:R-:W-:-:S02]  /*3280*/  PRMT R65, RZ, 0x7610, R65 ;  /* 0x00007610ff417816 */ /* 0x000fc40000000041 */
[----:B------:R-:W-:Y:S02]  /*3290*/  PRMT R64, RZ, 0x7610, R64 ;  /* 0x00007610ff407816 */ /* 0x000fe40000000040 */
[----:B------:R-:W-:Y:S01]  /*32a0*/  LEA R24, R123, UR8, 0x1 ;  /* 0x000000087b187c11 */ /* 0x000fe2000f8e08ff */
[----:B------:R-:W-:Y:S02]  /*32b0*/  UIADD3 UR8, UPT, UPT, UR7, 0x3000, URZ ;  /* 0x0000300007087890 */ /* 0x000fe4000fffe0ff */
[----:B------:R-:W-:-:S12]  /*32c0*/  UIADD3 UR7, UPT, UPT, UR7, 0x3300, URZ ;  /* 0x0000330007077890 */ /* 0x000fd8000fffe0ff */
[----:B------:R-:W-:Y:S01]  /*32d0*/  HMMA.16816.F32 R80, R16, R60, R80 ;  /* 0x0000003c1050723c */ /* 0x000fe20000001850 */
[----:B------:R-:W-:Y:S02]  /*32e0*/  PRMT R61, RZ, 0x7610, R61 ;  /* 0x00007610ff3d7816 */ /* 0x000fe4000000003d */
[----:B------:R-:W-:Y:S02]  /*32f0*/  PRMT R60, RZ, 0x7610, R60 ;  /* 0x00007610ff3c7816 */ /* 0x000fe4000000003c */
[----:B------:R-:W-:Y:S01]  /*3300*/  LEA R16, R123, UR7, 0x1 ;  /* 0x000000077b107c11 */ /* 0x000fe2000f8e08ff */
[----:B-1----:R0:W-:-:S14]  /*3310*/  STS.U16 [R7], R125 ;  /* 0x0000007d07007388 */ /* 0x0021dc0000000400 */
[----:B------:R-:W-:Y:S01]  /*3320*/  HMMA.16816.F32 R80, R52, R20, R80 ;  /* 0x000000143450723c */ /* 0x000fe20000001850 */
[----:B------:R-:W-:Y:S02]  /*3330*/  PRMT R21, RZ, 0x7610, R21 ;  /* 0x00007610ff157816 */ /* 0x000fe40000000015 */
[----:B------:R-:W-:Y:S02]  /*3340*/  LEA R20, R123, UR8, 0x1 ;  /* 0x000000087b147c11 */ /* 0x000fe4000f8e08ff */
[----:B0-----:R-:W-:-:S06]  /*3350*/  PRMT R125, RZ, 0x7610, R125 ;  /* 0x00007610ff7d7816 */ /* 0x001fcc000000007d */
[----:B------:R-:W0:Y:S09]  /*3360*/  @P6 LDS.U16 R125, [R11+0x3c0] ;  /* 0x0003c0000b7d6984 */ /* 0x000e320000000400 */
[C---:B------:R-:W-:Y:S08]  /*3370*/  HMMA.16816.F32 R80, R40.reuse, R48, R80 ;  /* 0x000000302850723c */ /* 0x040ff00000001850 */
[----:B------:R-:W-:Y:S01]  /*3380*/  HMMA.16816.F32 R40, R40, R46, R28 ;  /* 0x0000002e2828723c */ /* 0x000fe2000000181c */
        /* <DEDUP_REMOVED lines=16> */
[----:B------:R-:W-:-:S04]  /*3490*/  PRMT R124, RZ, 0x7610, R124 ;  /* 0x00007610ff7c7816 */ /* 0x000fc8000000007c */
[----:B------:R-:W-:Y:S01]  /*34a0*/  HMMA.16816.F32 R76, R12, R68, R76 ;  /* 0x000000440c4c723c */ /* 0x000fe2000000184c */
[----:B0-----:R-:W-:-:S07]  /*34b0*/  PRMT R65, RZ, 0x7610, R65 ;  /* 0x00007610ff417816 */ /* 0x001fce0000000041 */
[----:B------:R-:W-:Y:S01]  /*34c0*/  HMMA.16816.F32 R40, R12, R70, R40 ;  /* 0x000000460c28723c */ /* 0x000fe20000001828 */
        /* <DEDUP_REMOVED lines=9> */
[----:B-1----:R0:W-:Y:S02]  /*3560*/  STS.U16 [R88], R65 ;  /* 0x0000004158007388 */ /* 0x0021e40000000400 */
[----:B0-----:R-:W-:-:S06]  /*3570*/  PRMT R65, RZ, 0x7610, R65 ;  /* 0x00007610ff417816 */ /* 0x001fcc0000000041 */
        /* <DEDUP_REMOVED lines=13> */
[----:B------:R-:W-:Y:S01]  /*3650*/  LOP3.LUT P0, RZ, R121, 0x4, RZ, 0xc0, !PT ;  /* 0x0000000479ff7812 */ /* 0x000fe2000780c0ff */
[C---:B0-----:R-:W-:Y:S02]  /*3660*/  HMMA.16816.F32 R80, R64.reuse, R24, R80 ;  /* 0x000000184050723c */ /* 0x041fe40000001850 */
[----:B-1----:R0:W-:Y:S06]  /*3670*/  STS.U16 [R96], R61 ;  /* 0x0000003d60007388 */ /* 0x0021ec0000000400 */
[----:B------:R-:W-:Y:S04]  /*3680*/  HMMA.16816.F32 R72, R64, R26, R72 ;  /* 0x0000001a4048723c */ /* 0x000fe80000001848 */
[----:B------:R-:W1:Y:S01]  /*3690*/  @!P0 LDS.U16 R125, [R95+0x420] ;  /* 0x000420005f7d8984 */ /* 0x000e620000000400 */
[----:B------:R-:W-:-:S03]  /*36a0*/  ISETP.LE.AND P0, PT, R5, UR4, PT ;  /* 0x0000000405007c0c */ /* 0x000fc6000bf03270 */
[----:B------:R-:W-:Y:S01]  /*36b0*/  HMMA.16816.F32 R76, R64, R36, R76 ;  /* 0x00000024404c723c */ /* 0x000fe2000000184c */
[----:B0-----:R-:W-:-:S07]  /*36c0*/  PRMT R61, RZ, 0x7610, R61 ;  /* 0x00007610ff3d7816 */ /* 0x001fce000000003d */
[----:B------:R-:W-:Y:S01]  /*36d0*/  HMMA.16816.F32 R40, R64, R38, R40 ;  /* 0x000000264028723c */ /* 0x000fe20000001828 */
        /* <DEDUP_REMOVED lines=14> */
[----:B0-----:R-:W-:Y:S01]  /*37c0*/  STS.U16 [R8], R21 ;  /* 0x0000001508007388 */ /* 0x001fe20000000400 */
[----:B------:R-:W-:-:S03]  /*37d0*/  NOP ;  /* 0x0000000000007918 */ /* 0x000fc60000000000 */
[----:B------:R-:W-:Y:S04]  /*37e0*/  LDSM.16.M88.4 R28, [R122] ;  /* 0x000000007a1c783b */ /* 0x000fe80000000200 */
[----:B------:R-:W0:Y:S04]  /*37f0*/  LDSM.16.M88.4 R84, [R20] ;  /* 0x000000001454783b */ /* 0x000e280000000200 */
[----:B------:R-:W1:Y:S01]  /*3800*/  LDSM.16.M88.4 R16, [R16] ;  /* 0x000000001010783b */ /* 0x000e620000000200 */
[C---:B0-----:R-:W-:Y:S08]  /*3810*/  HMMA.16816.F32 R12, R28.reuse, R84, R80 ;  /* 0x000000541c0c723c */ /* 0x041ff00000001850 */
[C---:B------:R-:W-:Y:S08]  /*3820*/  HMMA.16816.F32 R84, R28.reuse, R86, R72 ;  /* 0x000000561c54723c */ /* 0x040ff00000001848 */
[C---:B-1----:R-:W-:Y:S08]  /*3830*/  HMMA.16816.F32 R76, R28.reuse, R16, R76 ;  /* 0x000000101c4c723c */ /* 0x042ff0000000184c */
[----:B------:R-:W-:Y:S01]  /*3840*/  HMMA.16816.F32 R28, R28, R18, R40 ;  /* 0x000000121c1c723c */ /* 0x000fe20000001828 */
[----:B------:R-:W-:Y:S01]  /*3850*/  NOP ;  /* 0x0000000000007918 */ /* 0x000fe20000000000 */
[----:B------:R-:W-:Y:S06]  /*3860*/  BAR.SYNC.DEFER_BLOCKING 0x0 ;  /* 0x0000000000007b1d */ /* 0x000fec0000010000 */
[----:B------:R-:W-:-:S12]  /*3870*/  @!P0 BRA `(.L_x_12) ;  /* 0xffffffd000588947 */ /* 0x000fd8000383ffff */
.L_x_3:
[----:B------:R-:W0:Y:S01]  /*3880*/  S2R R7, SR_LANEID ;  /* 0x0000000000077919 */ /* 0x000e220000000000 */
[----:B------:R-:W1:Y:S01]  /*3890*/  LDCU.64 UR8, c[0x0][0x3a0] ;  /* 0x00007400ff0877ac */ /* 0x000e620008000a00 */
[----:B------:R-:W-:Y:S01]  /*38a0*/  MOV R5, 0x400 ;  /* 0x0000040000057802 */ /* 0x000fe20000000f00 */
[----:B------:R-:W2:Y:S01]  /*38b0*/  LDC.64 R10, c[0x0][0x390] ;  /* 0x0000e400ff0a7b82 */ /* 0x000ea20000000a00 */
[----:B------:R-:W3:Y:S01]  /*38c0*/  S2R R8, SR_CgaCtaId ;  /* 0x0000000000087919 */ /* 0x000ee20000008800 */
[----:B------:R-:W-:Y:S02]  /*38d0*/  BSSY.RECONVERGENT B0, `(.L_x_13) ;  /* 0x00001a5000007945 */ /* 0x000fe40003800200 */
[----:B------:R-:W-:Y:S01]  /*38e0*/  VIADD R5, R5, 0x54c0 ;  /* 0x000054c005057836 */ /* 0x000fe20000000000 */
[----:B-1----:R-:W-:-:S04]  /*38f0*/  UISETP.NE.U32.AND UP0, UPT, UR8, URZ, UPT ;  /* 0x000000ff0800728c */ /* 0x002fc8000bf05070 */
[----:B------:R-:W-:Y:S01]  /*3900*/  UISETP.NE.AND.EX UP0, UPT, UR9, URZ, UPT, UP0 ;  /* 0x000000ff0900728c */ /* 0x000fe2000bf05300 */
[----:B0-----:R-:W-:Y:S02]  /*3910*/  SHF.R.U32.HI R6, RZ, 0x2, R7 ;  /* 0x00000002ff067819 */ /* 0x001fe40000011607 */
[----:B------:R-:W-:Y:S02]  /*3920*/  LOP3.LUT R7, R7, 0x3, RZ, 0xc0, !PT ;  /* 0x0000000307077812 */ /* 0x000fe400078ec0ff */
[----:B---3--:R-:W-:-:S03]  /*3930*/  LEA R5, R8, R5, 0x18 ;  /* 0x0000000508057211 */ /* 0x008fc600078ec0ff */
[----:B------:R-:W-:Y:S01]  /*3940*/  IMAD R6, R6, 0xa, R7 ;  /* 0x0000000a06067824 */ /* 0x000fe200078e0207 */
[C---:B------:R-:W-:Y:S01]  /*3950*/  LOP3.LUT R7, R4.reuse, 0xf, RZ, 0xc0, !PT ;  /* 0x0000000f04077812 */ /* 0x040fe200078ec0ff */
[----:B------:R-:W-:Y:S02]  /*3960*/  IMAD.SHL.U32 R4, R4, 0x4, RZ ;  /* 0x0000000404047824 */ /* 0x000fe400078e00ff */
[----:B------:R-:W-:Y:S02]  /*3970*/  IMAD R5, R120, 0x500, R5 ;  /* 0x0000050078057824 */ /* 0x000fe400078e0205 */
[----:B------:R-:W-:Y:S01]  /*3980*/  IMAD R7, R118, 0x20, R7 ;  /* 0x0000002076077824 */ /* 0x000fe200078e0207 */
[----:B------:R-:W-:Y:S01]  /*3990*/  LOP3.LUT R4, R4, 0x3c, RZ, 0xc0, !PT ;  /* 0x0000003c04047812 */ /* 0x000fe200078ec0ff */
[----:B------:R-:W-:-:S04]  /*39a0*/  IMAD.U32 R8, R6, 0x8, R5 ;  /* 0x0000000806087824 */ /* 0x000fc800078e0005 */
[----:B------:R-:W-:Y:S01]  /*39b0*/  IMAD.IADD R6, R5, 0x1, R4 ;  /* 0x0000000105067824 */ /* 0x000fe200078e0204 */
[----:B------:R0:W-:Y:S01]  /*39c0*/  STS.64 [R8], R12 ;  /* 0x0000000c08007388 */ /* 0x0001e20000000a00 */
[----:B--2---:R-:W-:-:S03]  /*39d0*/  IMAD.WIDE.U32 R4, R7, 0x2, R10 ;  /* 0x0000000207047825 */ /* 0x004fc600078e000a */
[----:B------:R0:W-:Y:S04]  /*39e0*/  STS.64 [R8+0x280], R14 ;  /* 0x0002800e08007388 */ /* 0x0001e80000000a00 */
[----:B------:R0:W-:Y:S04]  /*39f0*/  STS.64 [R8+0x20], R84 ;  /* 0x0000205408007388 */ /* 0x0001e80000000a00 */
[----:B------:R0:W-:Y:S01]  /*3a00*/  STS.64 [R8+0x2a0], R86 ;  /* 0x0002a05608007388 */ /* 0x0001e20000000a00 */
[----:B------:R-:W-:Y:S01]  /*3a10*/  NOP ;  /* 0x0000000000007918 */ /* 0x000fe20000000000 */
[----:B------:R-:W-:Y:S05]  /*3a20*/  BRA.U !UP0, `(.L_x_14) ;  /* 0x0000000d086c7547 */ /* 0x000fea000b800000 */
[----:B0-----:R-:W-:Y:S02]  /*3a30*/  SHF.R.U32.HI R13, RZ, 0x4, R119 ;  /* 0x00000004ff0d7819 */ /* 0x001fe40000011677 */
[----:B------:R-:W-:Y:S02]  /*3a40*/  LOP3.LUT R15, R119, 0x20, RZ, 0xfc, !PT ;  /* 0x00000020770f7812 */ /* 0x000fe400078efcff */
[----:B------:R-:W-:Y:S01]  /*3a50*/  LOP3.LUT R121, R121, 0xfffffffe, RZ, 0xc0, !PT ;  /* 0xfffffffe79797812 */ /* 0x000fe200078ec0ff */
[----:B------:R-:W-:Y:S01]  /*3a60*/  IMAD.IADD R23, R116, 0x1, R13 ;  /* 0x0000000174177824 */ /* 0x000fe200078e020d */
[----:B------:R-:W-:Y:S01]  /*3a70*/  SHF.R.U32.HI R15, RZ, 0x4, R15 ;  /* 0x00000004ff0f7819 */ /* 0x000fe2000001160f */
[----:B------:R-:W-:-:S03]  /*3a80*/  VIADD R16, R13, UR6 ;  /* 0x000000060d107c36 */ /* 0x000fc60008000000 */
[----:B------:R-:W-:Y:S01]  /*3a90*/  LEA.HI R23, R23, UR5, RZ, 0x1d ;  /* 0x0000000517177c11 */ /* 0x000fe2000f8fe8ff */
[----:B------:R-:W-:Y:S01]  /*3aa0*/  IMAD.IADD R19, R116, 0x1, R15 ;  /* 0x0000000174137824 */ /* 0x000fe200078e020f */
[----:B------:R-:W-:Y:S01]  /*3ab0*/  ISETP.GE.AND P0, PT, R16, R3, PT ;  /* 0x000000031000720c */ /* 0x000fe20003f06270 */
[----:B------:R-:W-:-:S03]  /*3ac0*/  VIADD R12, R15, UR6 ;  /* 0x000000060f0c7c36 */ /* 0x000fc60008000000 */
[----:B------:R-:W-:Y:S02]  /*3ad0*/  ISETP.GE.OR P1, PT, R23, R2, P0 ;  /* 0x000000021700720c */ /* 0x000fe40000726670 */
[----:B------:R-:W-:Y:S02]  /*3ae0*/  LEA.HI R19, R19, UR5, RZ, 0x1d ;  /* 0x0000000513137c11 */ /* 0x000fe4000f8fe8ff */
[----:B------:R-:W-:Y:S02]  /*3af0*/  ISETP.GE.OR P2, PT, R7, R0, P1 ;  /* 0x000000000700720c */ /* 0x000fe40000f46670 */
[----:B------:R-:W-:-:S04]  /*3b00*/  ISETP.GE.AND P0, PT, R12, R3, PT ;  /* 0x000000030c00720c */ /* 0x000fc80003f06270 */
[----:B------:R-:W-:Y:S02]  /*3b10*/  ISETP.GE.OR P0, PT, R19, R2, P0 ;  /* 0x000000021300720c */ /* 0x000fe40000706670 */
[----:B------:R-:W-:Y:S02]  /*3b20*/  LOP3.LUT R9, R119, 0x40, RZ, 0xfc, !PT ;  /* 0x0000004077097812 */ /* 0x000fe400078efcff */
[----:B------:R-:W-:Y:S02]  /*3b30*/  ISETP.GE.OR P3, PT, R7, R0, P0 ;  /* 0x000000000700720c */ /* 0x000fe40000766670 */
[----:B------:R-:W-:Y:S01]  /*3b40*/  SHF.R.U32.HI R9, RZ, 0x4, R9 ;  /* 0x00000004ff097819 */ /* 0x000fe20000011609 */
[----:B------:R-:W2:Y:S01]  /*3b50*/  @!P2 LDG.E.U16.CONSTANT R18, desc[UR10][R4.64] ;  /* 0x0000000a0412a981 */ /* 0x000ea2000c1e9500 */
[----:B------:R-:W-:Y:S01]  /*3b60*/  @P1 LOP3.LUT R121, R121, 0x1, RZ, 0xfc, !PT ;  /* 0x0000000179791812 */ /* 0x000fe200078efcff */
[----:B------:R-:W0:Y:S02]  /*3b70*/  @!P2 LDC.64 R20, c[0x0][0x3a0] ;  /* 0x0000e800ff14ab82 */ /* 0x000e240000000a00 */
[----:B------:R-:W-:-:S02]  /*3b80*/  IMAD.IADD R17, R116, 0x1, R9 ;  /* 0x0000000174117824 */ /* 0x000fc400078e0209 */
[----:B------:R-:W-:-:S03]  /*3b90*/  VIADD R10, R9, UR6 ;  /* 0x00000006090a7c36 */ /* 0x000fc60008000000 */
[----:B------:R-:W-:Y:S01]  /*3ba0*/  LEA.HI R17, R17, UR5, RZ, 0x1d ;  /* 0x0000000511117c11 */ /* 0x000fe2000f8fe8ff */
[----:B------:R-:W3:Y:S01]  /*3bb0*/  @!P3 LDG.E.U16.CONSTANT R34, desc[UR10][R4.64] ;  /* 0x0000000a0422b981 */ /* 0x000ee2000c1e9500 */
[----:B------:R-:W-:Y:S01]  /*3bc0*/  ISETP.GE.AND P1, PT, R10, R3, PT ;  /* 0x000000030a00720c */ /* 0x000fe20003f26270 */
[----:B------:R-:W-:Y:S01]  /*3bd0*/  @!P2 IMAD R14, R13, 0x50, R6 ;  /* 0x000000500d0ea824 */ /* 0x000fe200078e0206 */
[----:B------:R-:W1:Y:S02]  /*3be0*/  @!P2 LDC.64 R26, c[0x0][0x398] ;  /* 0x0000e600ff1aab82 */ /* 0x000e640000000a00 */
[----:B------:R-:W-:-:S03]  /*3bf0*/  ISETP.GE.OR P1, PT, R17, R2, P1 ;  /* 0x000000021100720c */ /* 0x000fc60000f26670 */
[----:B------:R-:W4:Y:S01]  /*3c00*/  @!P2 LDS R14, [R14] ;  /* 0x000000000e0ea984 */ /* 0x000f220000000800 */
[----:B------:R-:W-:Y:S01]  /*3c10*/  ISETP.GE.OR P5, PT, R7, R0, P1 ;  /* 0x000000000700720c */ /* 0x000fe20000fa6670 */
[----:B------:R-:W-:Y:S01]  /*3c20*/  @!P2 IMAD R11, R117, R2, R23 ;  /* 0x00000002750ba224 */ /* 0x000fe200078e0217 */
[----:B------:R-:W5:Y:S11]  /*3c30*/  @!P3 LDC.64 R32, c[0x0][0x3a0] ;  /* 0x0000e800ff20bb82 */ /* 0x000f760000000a00 */
[----:B------:R-:W5:Y:S01]  /*3c40*/  @!P5 LDG.E.U16.CONSTANT R40, desc[UR10][R4.64] ;  /* 0x0000000a0428d981 */ /* 0x000f62000c1e9500 */
[--C-:B------:R-:W-:Y:S01]  /*3c50*/  @!P3 IMAD R22, R15, 0x50, R6.reuse ;  /* 0x000000500f16b824 */ /* 0x100fe200078e0206 */
[----:B------:R-:W-:Y:S01]  /*3c60*/  LOP3.LUT R36, R119, 0x60, RZ, 0xfc, !PT ;  /* 0x0000006077247812 */ /* 0x000fe200078efcff */
[----:B------:R-:W5:Y:S04]  /*3c70*/  @!P5 LDC.64 R38, c[0x0][0x398] ;  /* 0x0000e600ff26db82 */ /* 0x000f680000000a00 */
[----:B------:R-:W3:Y:S01]  /*3c80*/  @!P3 LDS R22, [R22] ;  /* 0x000000001616b984 */ /* 0x000ee20000000800 */
[----:B------:R-:W-:-:S06]  /*3c90*/  @!P5 IMAD R24, R9, 0x50, R6 ;  /* 0x000000500918d824 */ /* 0x000fcc00078e0206 */
[----:B------:R-:W5:Y:S01]  /*3ca0*/  @!P5 LDS R24, [R24] ;  /* 0x000000001818d984 */ /* 0x000f620000000800 */
[----:B------:R-:W-:-:S04]  /*3cb0*/  @!P2 IMAD R11, R11, R3, R16 ;  /* 0x000000030b0ba224 */ /* 0x000fc800078e0210 */
[----:B------:R-:W-:-:S04]  /*3cc0*/  @!P2 IMAD R11, R11, R0, R7 ;  /* 0x000000000b0ba224 */ /* 0x000fc800078e0207 */
[----:B0-----:R-:W-:-:S04]  /*3cd0*/  @!P2 IMAD.WIDE.U32 R20, R11, 0x2, R20 ;  /* 0x000000020b14a825 */ /* 0x001fc800078e0014 */
[----:B-1----:R-:W-:-:S04]  /*3ce0*/  @!P2 IMAD.WIDE.U32 R26, R11, 0x2, R26 ;  /* 0x000000020b1aa825 */ /* 0x002fc800078e001a */
[----:B--2---:R-:W-:-:S05]  /*3cf0*/  @!P2 HADD2.F32 R25, -RZ, R18.H0_H0 ;  /* 0x20000012ff19a230 */ /* 0x004fca0000004100 */
[----:B----4-:R-:W-:Y:S01]  /*3d00*/  @!P2 FADD R25, R14, R25 ;  /* 0x000000190e19a221 */ /* 0x010fe20000000000 */
[----:B------:R-:W-:Y:S02]  /*3d10*/  @!P3 IMAD R14, R117, R2, R19 ;  /* 0x00000002750eb224 */ /* 0x000fe400078e0213 */
[----:B---3--:R-:W-:Y:S02]  /*3d20*/  @!P3 HADD2.F32 R37, -RZ, R34.H0_H0 ;  /* 0x20000022ff25b230 */ /* 0x008fe40000004100 */
[----:B------:R-:W-:Y:S01]  /*3d30*/  @!P2 FMNMX R11, RZ, R25, !PT ;  /* 0x00000019ff0ba209 */ /* 0x000fe20007800000 */
[----:B------:R-:W-:Y:S01]  /*3d40*/  @!P3 IMAD R18, R14, R3, R12 ;  /* 0x000000030e12b224 */ /* 0x000fe200078e020c */
[----:B------:R-:W0:Y:S02]  /*3d50*/  @!P3 LDC.64 R34, c[0x0][0x398] ;  /* 0x0000e600ff22bb82 */ /* 0x000e240000000a00 */
[----:B------:R-:W-:Y:S01]  /*3d60*/  @!P2 F2FP.F16.F32.PACK_AB R14, RZ, R11 ;  /* 0x0000000bff0ea23e */ /* 0x000fe200000000ff */
[----:B------:R-:W-:Y:S01]  /*3d70*/  @!P3 FADD R22, R37, R22 ;  /* 0x000000162516b221 */ /* 0x000fe20000000000 */
[----:B------:R-:W-:-:S04]  /*3d80*/  SHF.R.U32.HI R11, RZ, 0x4, R36 ;  /* 0x00000004ff0b7819 */ /* 0x000fc80000011624 */
[----:B------:R-:W1:Y:S01]  /*3d90*/  @!P5 LDC.64 R36, c[0x0][0x3a0] ;  /* 0x0000e800ff24db82 */ /* 0x000e620000000a00 */
[----:B------:R-:W-:Y:S01]  /*3da0*/  @!P2 F2FP.F16.F32.PACK_AB R25, RZ, R25 ;  /* 0x00000019ff19a23e */ /* 0x000fe200000000ff */
[----:B------:R-:W-:Y:S01]  /*3db0*/  @!P3 IMAD R41, R18, R0, R7 ;  /* 0x000000001229b224 */ /* 0x000fe200078e0207 */
[----:B------:R-:W-:Y:S02]  /*3dc0*/  @!P3 F2FP.F16.F32.PACK_AB R18, RZ, R22 ;  /* 0x00000016ff12b23e */ /* 0x000fe400000000ff */
[----:B------:R-:W-:Y:S01]  /*3dd0*/  PRMT R42, R25, 0x7610, R42 ;  /* 0x00007610192a7816 */ /* 0x000fe2000000002a */
[----:B-----5:R-:W-:Y:S01]  /*3de0*/  @!P3 IMAD.WIDE.U32 R32, R41, 0x2, R32 ;  /* 0x000000022920b825 */ /* 0x020fe200078e0020 */
[----:B------:R-:W-:Y:S02]  /*3df0*/  PRMT R43, R14, 0x7610, R43 ;  /* 0x000076100e2b7816 */ /* 0x000fe4000000002b */
[----:B------:R-:W-:Y:S01]  /*3e00*/  PRMT R44, R18, 0x7610, R44 ;  /* 0x00007610122c7816 */ /* 0x000fe2000000002c */
[----:B------:R2:W-:Y:S01]  /*3e10*/  @!P2 STG.E.U16 desc[UR10][R20.64], R42 ;  /* 0x0000002a1400a986 */ /* 0x0005e2000c10150a */
[----:B------:R-:W-:-:S03]  /*3e20*/  @!P5 IMAD R18, R117, R2, R17 ;  /* 0x000000027512d224 */ /* 0x000fc600078e0211 */
[----:B------:R-:W-:Y:S01]  /*3e30*/  @!P2 STG.E.U16 desc[UR10][R26.64], R43 ;  /* 0x0000002b1a00a986 */ /* 0x000fe2000c10150a */
[----:B------:R-:W-:-:S03]  /*3e40*/  @!P5 IMAD R18, R18, R3, R10 ;  /* 0x000000031212d224 */ /* 0x000fc600078e020a */
[----:B------:R3:W-:Y:S01]  /*3e50*/  @!P3 STG.E.U16 desc[UR10][R32.64], R44 ;  /* 0x0000002c2000b986 */ /* 0x0007e2000c10150a */
[----:B--2---:R-:W-:Y:S01]  /*3e60*/  LOP3.LUT R21, R119, 0x80, RZ, 0xfc, !PT ;  /* 0x0000008077157812 */ /* 0x004fe200078efcff */
[----:B------:R-:W-:Y:S02]  /*3e70*/  IMAD.IADD R25, R116, 0x1, R11 ;  /* 0x0000000174197824 */ /* 0x000fe400078e020b */
[----:B------:R-:W-:Y:S01]  /*3e80*/  VIADD R14, R11, UR6 ;  /* 0x000000060b0e7c36 */ /* 0x000fe20008000000 */
[----:B------:R-:W-:Y:S01]  /*3e90*/  SHF.R.U32.HI R21, RZ, 0x4, R21 ;  /* 0x00000004ff157819 */ /* 0x000fe20000011615 */
[----:B---3--:R-:W-:Y:S01]  /*3ea0*/  @!P5 HADD2.F32 R33, -RZ, R40.H0_H0 ;  /* 0x20000028ff21d230 */ /* 0x008fe20000004100 */
[----:B------:R-:W-:Y:S01]  /*3eb0*/  @!P3 FMNMX R22, RZ, R22, !PT ;  /* 0x00000016ff16b209 */ /* 0x000fe20007800000 */
[----:B------:R-:W-:Y:S01]  /*3ec0*/  @!P5 IMAD R27, R18, R0, R7 ;  /* 0x00000000121bd224 */ /* 0x000fe200078e0207 */
[----:B------:R-:W-:Y:S02]  /*3ed0*/  LOP3.LUT R18, R21, 0x1, RZ, 0xc0, !PT ;  /* 0x0000000115127812 */ /* 0x000fe400078ec0ff */
[----:B------:R-:W-:Y:S01]  /*3ee0*/  @!P5 FADD R24, R33, R24 ;  /* 0x000000182118d221 */ /* 0x000fe20000000000 */
[----:B------:R-:W-:-:S02]  /*3ef0*/  LEA.HI R25, R25, UR5, RZ, 0x1d ;  /* 0x0000000519197c11 */ /* 0x000fc4000f8fe8ff */
[----:B------:R-:W-:Y:S01]  /*3f00*/  ISETP.GE.AND P2, PT, R14, R3, PT ;  /* 0x000000030e00720c */ /* 0x000fe20003f46270 */
[----:B-1----:R-:W-:Y:S01]  /*3f10*/  @!P5 IMAD.WIDE.U32 R32, R27, 0x2, R36 ;  /* 0x000000021b20d825 */ /* 0x002fe200078e0024 */
[----:B------:R-:W-:Y:S02]  /*3f20*/  @!P3 F2FP.F16.F32.PACK_AB R22, RZ, R22 ;  /* 0x00000016ff16b23e */ /* 0x000fe400000000ff */
[----:B------:R-:W-:Y:S01]  /*3f30*/  @!P5 FMNMX R20, RZ, R24, !PT ;  /* 0x00000018ff14d209 */ /* 0x000fe20007800000 */
[----:B0-----:R-:W-:Y:S01]  /*3f40*/  @!P3 IMAD.WIDE.U32 R34, R41, 0x2, R34 ;  /* 0x000000022922b825 */ /* 0x001fe200078e0022 */
[----:B------:R-:W-:-:S03]  /*3f50*/  ISETP.GE.OR P2, PT, R25, R2, P2 ;  /* 0x000000021900720c */ /* 0x000fc60001746670 */
[----:B------:R-:W-:Y:S01]  /*3f60*/  @!P5 IMAD.WIDE.U32 R36, R27, 0x2, R38 ;  /* 0x000000021b24d825 */ /* 0x000fe200078e0026 */
[----:B------:R-:W-:-:S03]  /*3f70*/  @!P5 F2FP.F16.F32.PACK_AB R20, RZ, R20 ;  /* 0x00000014ff14d23e */ /* 0x000fc600000000ff */
[----:B------:R-:W-:Y:S02]  /*3f80*/  IMAD.IADD R27, R116, 0x1, R21 ;  /* 0x00000001741b7824 */ /* 0x000fe400078e0215 */
[----:B------:R-:W-:Y:S01]  /*3f90*/  VIADD R18, R18, UR6 ;  /* 0x0000000612127c36 */ /* 0x000fe20008000000 */
[----:B------:R-:W-:Y:S01]  /*3fa0*/  ISETP.GE.OR P4, PT, R7, R0, P2 ;  /* 0x000000000700720c */ /* 0x000fe20001786670 */
[----:B------:R0:W-:Y:S01]  /*3fb0*/  @!P3 STG.E.U16 desc[UR10][R34.64], R22 ;  /* 0x000000162200b986 */ /* 0x0001e2000c10150a */
[----:B------:R-:W-:Y:S02]  /*3fc0*/  LEA.HI R27, R27, UR5, RZ, 0x1d ;  /* 0x000000051b1b7c11 */ /* 0x000fe4000f8fe8ff */
[----:B------:R-:W-:Y:S02]  /*3fd0*/  ISETP.GE.AND P3, PT, R18, R3, PT ;  /* 0x000000031200720c */ /* 0x000fe40003f66270 */
[----:B------:R-:W-:Y:S02]  /*3fe0*/  @!P5 F2FP.F16.F32.PACK_AB R24, RZ, R24 ;  /* 0x00000018ff18d23e */ /* 0x000fe400000000ff */
[----:B------:R-:W-:-:S02]  /*3ff0*/  ISETP.GE.OR P3, PT, R27, R2, P3 ;  /* 0x000000021b00720c */ /* 0x000fc40001f66670 */
[----:B0-----:R-:W-:Y:S01]  /*4000*/  PRMT R35, R20, 0x7610, R35 ;  /* 0x0000761014237816 */ /* 0x001fe20000000023 */
[----:B------:R-:W-:Y:S02]  /*4010*/  @!P5 STG.E.U16 desc[UR10][R32.64], R24 ;  /* 0x000000182000d986 */ /* 0x000fe4000c10150a */
[----:B------:R-:W0:Y:S02]  /*4020*/  @!P4 LDC.64 R38, c[0x0][0x398] ;  /* 0x0000e600ff26cb82 */ /* 0x000e240000000a00 */
[----:B------:R1:W-:Y:S01]  /*4030*/  @!P5 STG.E.U16 desc[UR10][R36.64], R35 ;  /* 0x000000232400d986 */ /* 0x0003e2000c10150a */
[----:B------:R-:W-:-:S03]  /*4040*/  ISETP.GE.OR P5, PT, R7, R0, P3 ;  /* 0x000000000700720c */ /* 0x000fc60001fa6670 */
[----:B------:R-:W2:Y:S01]  /*4050*/  @!P4 LDG.E.U16.CONSTANT R40, desc[UR10][R4.64] ;  /* 0x0000000a0428c981 */ /* 0x000ea2000c1e9500 */
[----:B------:R-:W-:-:S06]  /*4060*/  @!P4 IMAD R22, R11, 0x50, R6 ;  /* 0x000000500b16c824 */ /* 0x000fcc00078e0206 */
[----:B------:R-:W3:Y:S01]  /*4070*/  @!P4 LDS R22, [R22] ;  /* 0x000000001616c984 */ /* 0x000ee20000000800 */
[----:B-1----:R-:W1:Y:S03]  /*4080*/  @!P4 LDC.64 R34, c[0x0][0x3a0] ;  /* 0x0000e800ff22cb82 */ /* 0x002e660000000a00 */
[----:B------:R-:W4:Y:S01]  /*4090*/  @!P5 LDG.E.U16.CONSTANT R44, desc[UR10][R4.64] ;  /* 0x0000000a042cd981 */ /* 0x000f22000c1e9500 */
[----:B------:R-:W-:Y:S02]  /*40a0*/  @!P5 IMAD R26, R21, 0x50, R6 ;  /* 0x00000050151ad824 */ /* 0x000fe400078e0206 */
[----:B------:R-:W-:Y:S02]  /*40b0*/  @!P4 IMAD R20, R117, R2, R25 ;  /* 0x000000027514c224 */ /* 0x000fe400078e0219 */
[----:B------:R-:W5:Y:S02]  /*40c0*/  @!P5 LDC.64 R42, c[0x0][0x398] ;  /* 0x0000e600ff2adb82 */ /* 0x000f640000000a00 */
[----:B------:R-:W4:Y:S01]  /*40d0*/  @!P5 LDS R26, [R26] ;  /* 0x000000001a1ad984 */ /* 0x000f220000000800 */
[----:B------:R-:W-:-:S04]  /*40e0*/  @!P4 IMAD R20, R20, R3, R14 ;  /* 0x000000031414c224 */ /* 0x000fc800078e020e */
[----:B------:R-:W-:-:S04]  /*40f0*/  @!P4 IMAD R37, R20, R0, R7 ;  /* 0x000000001425c224 */ /* 0x000fc800078e0207 */
[----:B-1----:R-:W-:-:S04]  /*4100*/  @!P4 IMAD.WIDE.U32 R34, R37, 0x2, R34 ;  /* 0x000000022522c825 */ /* 0x002fc800078e0022 */
[----:B0-----:R-:W-:-:S04]  /*4110*/  @!P4 IMAD.WIDE.U32 R36, R37, 0x2, R38 ;  /* 0x000000022524c825 */ /* 0x001fc800078e0026 */
[----:B--2---:R-:W-:Y:S02]  /*4120*/  @!P4 HADD2.F32 R33, -RZ, R40.H0_H0 ;  /* 0x20000028ff21c230 */ /* 0x004fe40000004100 */
[----:B------:R-:W0:Y:S03]  /*4130*/  @!P5 LDC.64 R40, c[0x0][0x3a0] ;  /* 0x0000e800ff28db82 */ /* 0x000e260000000a00 */
[----:B---3--:R-:W-:Y:S01]  /*4140*/  @!P4 FADD R24, R33, R22 ;  /* 0x000000162118c221 */ /* 0x008fe20000000000 */
[----:B------:R-:W-:Y:S01]  /*4150*/  LOP3.LUT R33, R119, 0xa0, RZ, 0xfc, !PT ;  /* 0x000000a077217812 */ /* 0x000fe200078efcff */
[----:B------:R-:W-:-:S03]  /*4160*/  @!P5 IMAD R22, R117, R2, R27 ;  /* 0x000000027516d224 */ /* 0x000fc600078e021b */
[-C--:B------:R-:W-:Y:S01]  /*4170*/  @!P4 F2FP.F16.F32.PACK_AB R20, RZ, R24.reuse ;  /* 0x00000018ff14c23e */ /* 0x080fe200000000ff */
[----:B----4-:R-:W-:Y:S01]  /*4180*/  @!P5 HADD2.F32 R39, -RZ, R44.H0_H0 ;  /* 0x2000002cff27d230 */ /* 0x010fe20000004100 */
[----:B------:R-:W-:Y:S02]  /*4190*/  @!P4 FMNMX R24, RZ, R24, !PT ;  /* 0x00000018ff18c209 */ /* 0x000fe40007800000 */
[----:B------:R-:W-:Y:S01]  /*41a0*/  SHF.R.U32.HI R33, RZ, 0x4, R33 ;  /* 0x00000004ff217819 */ /* 0x000fe20000011621 */
[----:B------:R-:W-:Y:S01]  /*41b0*/  @!P5 IMAD R22, R22, R3, R18 ;  /* 0x000000031616d224 */ /* 0x000fe200078e0212 */
[----:B------:R-:W-:Y:S01]  /*41c0*/  PRMT R32, R20, 0x7610, R32 ;  /* 0x0000761014207816 */ /* 0x000fe20000000020 */
[----:B------:R-:W-:Y:S01]  /*41d0*/  @!P5 FADD R26, R39, R26 ;  /* 0x0000001a271ad221 */ /* 0x000fe20000000000 */
[----:B------:R-:W-:Y:S02]  /*41e0*/  @!P4 F2FP.F16.F32.PACK_AB R24, RZ, R24 ;  /* 0x00000018ff18c23e */ /* 0x000fe400000000ff */
[----:B------:R-:W-:Y:S01]  /*41f0*/  LOP3.LUT R20, R33, 0x3, RZ, 0xc0, !PT ;  /* 0x0000000321147812 */ /* 0x000fe200078ec0ff */
[----:B------:R-:W-:Y:S01]  /*4200*/  @!P5 IMAD R45, R22, R0, R7 ;  /* 0x00000000162dd224 */ /* 0x000fe200078e0207 */
[----:B------:R-:W-:Y:S01]  /*4210*/  PRMT R44, R24, 0x7610, R44 ;  /* 0x00007610182c7816 */ /* 0x000fe2000000002c */
[----:B------:R-:W-:Y:S01]  /*4220*/  IMAD.IADD R24, R116, 0x1, R33 ;  /* 0x0000000174187824 */ /* 0x000fe200078e0221 */
[-C--:B------:R-:W-:Y:S01]  /*4230*/  @!P5 FMNMX R22, RZ, R26.reuse, !PT ;  /* 0x0000001aff16d209 */ /* 0x080fe20007800000 */
[----:B------:R-:W-:Y:S01]  /*4240*/  VIADD R20, R20, UR6 ;  /* 0x0000000614147c36 */ /* 0x000fe20008000000 */
[----:B------:R-:W-:Y:S01]  /*4250*/  @!P5 F2FP.F16.F32.PACK_AB R26, RZ, R26 ;  /* 0x0000001aff1ad23e */ /* 0x000fe200000000ff */
[----:B------:R1:W-:Y:S01]  /*4260*/  @!P4 STG.E.U16 desc[UR10][R34.64], R32 ;  /* 0x000000202200c986 */ /* 0x0003e2000c10150a */
[----:B------:R-:W-:Y:S01]  /*4270*/  @!P5 F2FP.F16.F32.PACK_AB R22, RZ, R22 ;  /* 0x00000016ff16d23e */ /* 0x000fe200000000ff */
[----:B0-----:R-:W-:-:S02]  /*4280*/  @!P5 IMAD.WIDE.U32 R38, R45, 0x2, R40 ;  /* 0x000000022d26d825 */ /* 0x001fc400078e0028 */
[----:B------:R0:W-:Y:S01]  /*4290*/  @!P4 STG.E.U16 desc[UR10][R36.64], R44 ;  /* 0x0000002c2400c986 */ /* 0x0001e2000c10150a */
[----:B------:R-:W-:Y:S01]  /*42a0*/  ISETP.GE.AND P4, PT, R20, R3, PT ;  /* 0x000000031400720c */ /* 0x000fe20003f86270 */
[----:B-----5:R-:W-:Y:S01]  /*42b0*/  @!P5 IMAD.WIDE.U32 R40, R45, 0x2, R42 ;  /* 0x000000022d28d825 */ /* 0x020fe200078e002a */
[----:B-1----:R-:W-:Y:S02]  /*42c0*/  LEA.HI R35, R24, UR5, RZ, 0x1d ;  /* 0x0000000518237c11 */ /* 0x002fe4000f8fe8ff */
[----:B------:R-:W-:Y:S02]  /*42d0*/  PRMT R32, R26, 0x7610, R32 ;  /* 0x000076101a207816 */ /* 0x000fe40000000020 */
[----:B------:R-:W-:Y:S02]  /*42e0*/  PRMT R34, R22, 0x7610, R34 ;  /* 0x0000761016227816 */ /* 0x000fe40000000022 */
[----:B------:R-:W-:Y:S01]  /*42f0*/  ISETP.GE.OR P4, PT, R35, R2, P4 ;  /* 0x000000022300720c */ /* 0x000fe20002786670 */
[----:B------:R-:W-:Y:S04]  /*4300*/  @!P5 STG.E.U16 desc[UR10][R38.64], R32 ;  /* 0x000000202600d986 */ /* 0x000fe8000c10150a */
[----:B------:R-:W-:Y:S01]  /*4310*/  @!P5 STG.E.U16 desc[UR10][R40.64], R34 ;  /* 0x000000222800d986 */ /* 0x000fe2000c10150a */
[----:B------:R-:W-:-:S13]  /*4320*/  ISETP.GE.OR P5, PT, R7, R0, P4 ;  /* 0x000000000700720c */ /* 0x000fda00027a6670 */
[----:B------:R-:W2:Y:S01]  /*4330*/  @!P5 LDG.E.U16.CONSTANT R22, desc[UR10][R4.64] ;  /* 0x0000000a0416d981 */ /* 0x000ea2000c1e9500 */
[----:B------:R-:W-:Y:S01]  /*4340*/  @!P5 IMAD R24, R33, 0x50, R6 ;  /* 0x000000502118d824 */ /* 0x000fe200078e0206 */
[----:B------:R-:W1:Y:S05]  /*4350*/  @!P5 LDC.64 R42, c[0x0][0x3a0] ;  /* 0x0000e800ff2adb82 */ /* 0x000e6a0000000a00 */
[----:B------:R-:W3:Y:S03]  /*4360*/  @!P5 LDS R24, [R24] ;  /* 0x000000001818d984 */ /* 0x000ee60000000800 */
[----:B0-----:R-:W0:Y:S01]  /*4370*/  @!P5 LDC.64 R44, c[0x0][0x398] ;  /* 0x0000e600ff2cdb82 */ /* 0x001e220000000a00 */
[----:B--2---:R-:W-:-:S02]  /*4380*/  @!P5 HADD2.F32 R37, -RZ, R22.H0_H0 ;  /* 0x20000016ff25d230 */ /* 0x004fc40000004100 */
[----:B------:R-:W-:-:S03]  /*4390*/  @!P5 IMAD R22, R117, R2, R35 ;  /* 0x000000027516d224 */ /* 0x000fc600078e0223 */
[----:B---3--:R-:W-:Y:S01]  /*43a0*/  @!P5 FADD R26, R37, R24 ;  /* 0x00000018251ad221 */ /* 0x008fe20000000000 */
[----:B------:R-:W-:Y:S01]  /*43b0*/  @!P5 IMAD R22, R22, R3, R20 ;  /* 0x000000031616d224 */ /* 0x000fe200078e0214 */
[----:B------:R-:W-:-:S03]  /*43c0*/  LOP3.LUT R37, R119, 0xc0, RZ, 0xfc, !PT ;  /* 0x000000c077257812 */ /* 0x000fc600078efcff */
[----:B------:R-:W-:Y:S01]  /*43d0*/  @!P5 IMAD R39, R22, R0, R7 ;  /* 0x000000001627d224 */ /* 0x000fe200078e0207 */
[-C--:B------:R-:W-:Y:S02]  /*43e0*/  @!P5 F2FP.F16.F32.PACK_AB R22, RZ, R26.reuse ;  /* 0x0000001aff16d23e */ /* 0x080fe400000000ff */
[----:B------:R-:W-:Y:S02]  /*43f0*/  @!P5 FMNMX R26, RZ, R26, !PT ;  /* 0x0000001aff1ad209 */ /* 0x000fe40007800000 */
[----:B------:R-:W-:Y:S02]  /*4400*/  SHF.R.U32.HI R37, RZ, 0x4, R37 ;  /* 0x00000004ff257819 */ /* 0x000fe40000011625 */
[----:B------:R-:W-:Y:S02]  /*4410*/  @!P5 F2FP.F16.F32.PACK_AB R26, RZ, R26 ;  /* 0x0000001aff1ad23e */ /* 0x000fe400000000ff */
[----:B------:R-:W-:Y:S01]  /*4420*/  LOP3.LUT R24, R37, 0x5, RZ, 0xc0, !PT ;  /* 0x0000000525187812 */ /* 0x000fe200078ec0ff */
[----:B-1----:R-:W-:Y:S01]  /*4430*/  @!P5 IMAD.WIDE.U32 R40, R39, 0x2, R42 ;  /* 0x000000022728d825 */ /* 0x002fe200078e002a */
[----:B------:R-:W-:-:S02]  /*4440*/  PRMT R32, R22, 0x7610, R32 ;  /* 0x0000761016207816 */ /* 0x000fc40000000020 */
[----:B------:R-:W-:Y:S01]  /*4450*/  PRMT R34, R26, 0x7610, R34 ;  /* 0x000076101a227816 */ /* 0x000fe20000000022 */
[----:B0-----:R-:W-:-:S04]  /*4460*/  @!P5 IMAD.WIDE.U32 R42, R39, 0x2, R44 ;  /* 0x00000002272ad825 */ /* 0x001fc800078e002c */
[----:B------:R-:W-:Y:S02]  /*4470*/  IMAD.IADD R39, R116, 0x1, R37 ;  /* 0x0000000174277824 */ /* 0x000fe400078e0225 */
[----:B------:R-:W-:Y:S01]  /*4480*/  VIADD R22, R24, UR6 ;  /* 0x0000000618167c36 */ /* 0x000fe20008000000 */
[----:B------:R0:W-:Y:S02]  /*4490*/  @!P5 STG.E.U16 desc[UR10][R40.64], R32 ;  /* 0x000000202800d986 */ /* 0x0001e4000c10150a */
[----:B------:R-:W-:Y:S02]  /*44a0*/  LEA.HI R39, R39, UR5, RZ, 0x1d ;  /* 0x0000000527277c11 */ /* 0x000fe4000f8fe8ff */
[----:B------:R-:W-:Y:S01]  /*44b0*/  @!P5 STG.E.U16 desc[UR10][R42.64], R34 ;  /* 0x000000222a00d986 */ /* 0x000fe2000c10150a */
[----:B------:R-:W-:-:S04]  /*44c0*/  ISETP.GE.AND P5, PT, R22, R3, PT ;  /* 0x000000031600720c */ /* 0x000fc80003fa6270 */
[----:B------:R-:W-:-:S04]  /*44d0*/  ISETP.GE.OR P5, PT, R39, R2, P5 ;  /* 0x000000022700720c */ /* 0x000fc80002fa6670 */
[----:B------:R-:W-:-:S13]  /*44e0*/  ISETP.GE.OR P6, PT, R7, R0, P5 ;  /* 0x000000000700720c */ /* 0x000fda0002fc6670 */
[----:B------:R-:W0:Y:S01]  /*44f0*/  @!P6 LDG.E.U16.CONSTANT R24, desc[UR10][R4.64] ;  /* 0x0000000a0418e981 */ /* 0x000e22000c1e9500 */
[----:B------:R-:W-:Y:S01]  /*4500*/  @!P6 IMAD R26, R37, 0x50, R6 ;  /* 0x00000050251ae824 */ /* 0x000fe200078e0206 */
[----:B------:R-:W1:Y:S05]  /*4510*/  @!P6 LDC.64 R44, c[0x0][0x3a0] ;  /* 0x0000e800ff2ceb82 */ /* 0x000e6a0000000a00 */
[----:B------:R-:W2:Y:S03]  /*4520*/  @!P6 LDS R26, [R26] ;  /* 0x000000001a1ae984 */ /* 0x000ea60000000800 */
[----:B------:R-:W3:Y:S01]  /*4530*/  @!P6 LDC.64 R46, c[0x0][0x398] ;  /* 0x0000e600ff2eeb82 */ /* 0x000ee20000000a00 */
[----:B------:R-:W-:Y:S01]  /*4540*/  LOP3.LUT R121, R121, 0xfffffffd, RZ, 0xc0, !PT ;  /* 0xfffffffd79797812 */ /* 0x000fe200078ec0ff */
[----:B0-----:R-:W-:-:S02]  /*4550*/  @!P6 HADD2.F32 R41, -RZ, R24.H0_H0 ;  /* 0x20000018ff29e230 */ /* 0x001fc40000004100 */
[----:B------:R-:W-:-:S04]  /*4560*/  @!P6 IMAD R24, R117, R2, R39 ;  /* 0x000000027518e224 */ /* 0x000fc800078e0227 */
[----:B------:R-:W-:Y:S02]  /*4570*/  @!P6 IMAD R24, R24, R3, R22 ;  /* 0x000000031818e224 */ /* 0x000fe400078e0216 */
[----:B--2---:R-:W-:Y:S02]  /*4580*/  @!P6 FADD R32, R41, R26 ;  /* 0x0000001a2920e221 */ /* 0x004fe40000000000 */
[----:B------:R-:W-:-:S04]  /*4590*/  @!P6 IMAD R41, R24, R0, R7 ;  /* 0x000000001829e224 */ /* 0x000fc800078e0207 */
[----:B-1----:R-:W-:-:S04]  /*45a0*/  @!P6 IMAD.WIDE.U32 R44, R41, 0x2, R44 ;  /* 0x00000002292ce825 */ /* 0x002fc800078e002c */
[----:B---3--:R-:W-:Y:S01]  /*45b0*/  @!P6 IMAD.WIDE.U32 R46, R41, 0x2, R46 ;  /* 0x00000002292ee825 */ /* 0x008fe200078e002e */
[----:B------:R-:W-:-:S04]  /*45c0*/  LOP3.LUT R41, R119, 0xe0, RZ, 0xfc, !PT ;  /* 0x000000e077297812 */ /* 0x000fc800078efcff */
[----:B------:R-:W-:Y:S02]  /*45d0*/  SHF.R.U32.HI R41, RZ, 0x4, R41 ;  /* 0x00000004ff297819 */ /* 0x000fe40000011629 */
[-C--:B------:R-:W-:Y:S02]  /*45e0*/  @!P6 FMNMX R34, RZ, R32.reuse, !PT ;  /* 0x00000020ff22e209 */ /* 0x080fe40007800000 */
[----:B------:R-:W-:Y:S02]  /*45f0*/  LOP3.LUT R24, R41, 0x7, RZ, 0xc0, !PT ;  /* 0x0000000729187812 */ /* 0x000fe400078ec0ff */
[----:B------:R-:W-:Y:S01]  /*4600*/  @!P6 F2FP.F16.F32.PACK_AB R32, RZ, R32 ;  /* 0x00000020ff20e23e */ /* 0x000fe200000000ff */
[----:B------:R-:W-:Y:S01]  /*4610*/  IMAD.IADD R43, R116, 0x1, R41 ;  /* 0x00000001742b7824 */ /* 0x000fe200078e0229 */
[----:B------:R-:W-:Y:S01]  /*4620*/  @!P6 F2FP.F16.F32.PACK_AB R34, RZ, R34 ;  /* 0x00000022ff22e23e */ /* 0x000fe200000000ff */
[----:B------:R-:W-:Y:S02]  /*4630*/  VIADD R24, R24, UR6 ;  /* 0x0000000618187c36 */ /* 0x000fe40008000000 */
[----:B------:R0:W-:Y:S01]  /*4640*/  @!P6 STG.E.U16 desc[UR10][R44.64], R32 ;  /* 0x000000202c00e986 */ /* 0x0001e2000c10150a */
[----:B------:R-:W-:-:S03]  /*4650*/  LEA.HI R43, R43, UR5, RZ, 0x1d ;  /* 0x000000052b2b7c11 */ /* 0x000fc6000f8fe8ff */
[----:B------:R0:W-:Y:S01]  /*4660*/  @!P6 STG.E.U16 desc[UR10][R46.64], R34 ;  /* 0x000000222e00e986 */ /* 0x0001e2000c10150a */
[----:B------:R-:W-:-:S04]  /*4670*/  ISETP.GE.AND P6, PT, R24, R3, PT ;  /* 0x000000031800720c */ /* 0x000fc80003fc6270 */
[----:B------:R-:W-:-:S13]  /*4680*/  ISETP.GE.OR P6, PT, R43, R2, P6 ;  /* 0x000000022b00720c */ /* 0x000fda00037c6670 */
[----:B------:R-:W-:Y:S02]  /*4690*/  @P6 LOP3.LUT R121, R121, 0x2, RZ, 0xfc, !PT ;  /* 0x0000000279796812 */ /* 0x000fe400078efcff */
[----:B------:R-:W-:-:S13]  /*46a0*/  ISETP.GE.OR P6, PT, R7, R0, P6 ;  /* 0x000000000700720c */ /* 0x000fda00037c6670 */
[----:B0-----:R-:W-:Y:S05]  /*46b0*/  @P6 BRA `(.L_x_15) ;  /* 0x0000000c00186947 */ /* 0x001fea0003800000 */
[----:B------:R-:W2:Y:S01]  /*46c0*/  LDG.E.U16.CONSTANT R26, desc[UR10][R4.64] ;  /* 0x0000000a041a7981 */ /* 0x000ea2000c1e9500 */
[----:B------:R-:W-:Y:S01]  /*46d0*/  IMAD R32, R41, 0x50, R6 ;  /* 0x0000005029207824 */ /* 0x000fe200078e0206 */
[----:B------:R-:W0:Y:S05]  /*46e0*/  LDC.64 R44, c[0x0][0x3a0] ;  /* 0x0000e800ff2c7b82 */ /* 0x000e2a0000000a00 */
[----:B------:R-:W1:Y:S03]  /*46f0*/  LDS R32, [R32] ;  /* 0x0000000020207984 */ /* 0x000e660000000800 */
[----:B------:R-:W3:Y:S01]  /*4700*/  LDC.64 R46, c[0x0][0x398] ;  /* 0x0000e600ff2e7b82 */ /* 0x000ee20000000a00 */
[----:B--2---:R-:W-:-:S02]  /*4710*/  HADD2.F32 R49, -RZ, R26.H0_H0 ;  /* 0x2000001aff317230 */ /* 0x004fc40000004100 */
[----:B------:R-:W-:-:S03]  /*4720*/  IMAD R26, R117, R2, R43 ;  /* 0x00000002751a7224 */ /* 0x000fc600078e022b */
[----:B-1----:R-:W-:Y:S01]  /*4730*/  FADD R34, R49, R32 ;  /* 0x0000002031227221 */ /* 0x002fe20000000000 */
[----:B------:R-:W-:-:S04]  /*4740*/  IMAD R26, R26, R3, R24 ;  /* 0x000000031a1a7224 */ /* 0x000fc800078e0218 */
[----:B------:R-:W-:Y:S01]  /*4750*/  IMAD R49, R26, R0, R7 ;  /* 0x000000001a317224 */ /* 0x000fe200078e0207 */
[-C--:B------:R-:W-:Y:S02]  /*4760*/  FMNMX R36, RZ, R34.reuse, !PT ;  /* 0x00000022ff247209 */ /* 0x080fe40007800000 */
[----:B------:R-:W-:Y:S01]  /*4770*/  F2FP.F16.F32.PACK_AB R34, RZ, R34 ;  /* 0x00000022ff22723e */ /* 0x000fe200000000ff */
[----:B0-----:R-:W-:Y:S01]  /*4780*/  IMAD.WIDE.U32 R44, R49, 0x2, R44 ;  /* 0x00000002312c7825 */ /* 0x001fe200078e002c */
[----:B------:R-:W-:-:S03]  /*4790*/  F2FP.F16.F32.PACK_AB R36, RZ, R36 ;  /* 0x00000024ff24723e */ /* 0x000fc600000000ff */
[----:B---3--:R-:W-:Y:S01]  /*47a0*/  IMAD.WIDE.U32 R46, R49, 0x2, R46 ;  /* 0x00000002312e7825 */ /* 0x008fe200078e002e */
[----:B------:R0:W-:Y:S04]  /*47b0*/  STG.E.U16 desc[UR10][R44.64], R34 ;  /* 0x000000222c007986 */ /* 0x0001e8000c10150a */
[----:B------:R0:W-:Y:S01]  /*47c0*/  STG.E.U16 desc[UR10][R46.64], R36 ;  /* 0x000000242e007986 */ /* 0x0001e2000c10150a */
[----:B------:R-:W-:Y:S05]  /*47d0*/  BRA `(.L_x_15) ;  /* 0x0000000800d07947 */ /* 0x000fea0003800000 */
.L_x_14:
[----:B0-----:R-:W-:Y:S02]  /*47e0*/  SHF.R.U32.HI R13, RZ, 0x4, R119 ;  /* 0x00000004ff0d7819 */ /* 0x001fe40000011677 */
[----:B------:R-:W-:Y:S02]  /*47f0*/  LOP3.LUT R15, R119, 0x20, RZ, 0xfc, !PT ;  /* 0x00000020770f7812 */ /* 0x000fe400078efcff */
[----:B------:R-:W-:Y:S01]  /*4800*/  LOP3.LUT R121, R121, 0xfffffffe, RZ, 0xc0, !PT ;  /* 0xfffffffe79797812 */ /* 0x000fe200078ec0ff */
[C---:B------:R-:W-:Y:S01]  /*4810*/  IMAD.IADD R23, R116.reuse, 0x1, R13 ;  /* 0x0000000174177824 */ /* 0x040fe200078e020d */
[----:B------:R-:W-:Y:S01]  /*4820*/  SHF.R.U32.HI R15, RZ, 0x4, R15 ;  /* 0x00000004ff0f7819 */ /* 0x000fe2000001160f */
[----:B------:R-:W-:Y:S01]  /*4830*/  VIADD R16, R13, UR6 ;  /* 0x000000060d107c36 */ /* 0x000fe20008000000 */
[----:B------:R-:W-:Y:S02]  /*4840*/  LOP3.LUT R9, R119, 0x40, RZ, 0xfc, !PT ;  /* 0x0000004077097812 */ /* 0x000fe400078efcff */
[----:B------:R-:W-:Y:S01]  /*4850*/  LEA.HI R23, R23, UR5, RZ, 0x1d ;  /* 0x0000000517177c11 */ /* 0x000fe2000f8fe8ff */
[----:B------:R-:W-:Y:S01]  /*4860*/  IMAD.IADD R19, R116, 0x1, R15 ;  /* 0x0000000174137824 */ /* 0x000fe200078e020f */
[----:B------:R-:W-:Y:S01]  /*4870*/  ISETP.GE.AND P0, PT, R16, R3, PT ;  /* 0x000000031000720c */ /* 0x000fe20003f06270 */
[----:B------:R-:W-:Y:S01]  /*4880*/  VIADD R12, R15, UR6 ;  /* 0x000000060f0c7c36 */ /* 0x000fe20008000000 */
[----:B------:R-:W-:-:S02]  /*4890*/  SHF.R.U32.HI R9, RZ, 0x4, R9 ;  /* 0x00000004ff097819 */ /* 0x000fc40000011609 */
[----:B------:R-:W-:Y:S02]  /*48a0*/  ISETP.GE.OR P2, PT, R23, R2, P0 ;  /* 0x000000021700720c */ /* 0x000fe40000746670 */
[----:B------:R-:W-:Y:S01]  /*48b0*/  LEA.HI R19, R19, UR5, RZ, 0x1d ;  /* 0x0000000513137c11 */ /* 0x000fe2000f8fe8ff */
[----:B------:R-:W-:Y:S01]  /*48c0*/  IMAD.IADD R17, R116, 0x1, R9 ;  /* 0x0000000174117824 */ /* 0x000fe200078e0209 */
[----:B------:R-:W-:Y:S01]  /*48d0*/  ISETP.GE.AND P1, PT, R12, R3, PT ;  /* 0x000000030c00720c */ /* 0x000fe20003f26270 */
[----:B------:R-:W-:-:S03]  /*48e0*/  VIADD R10, R9, UR6 ;  /* 0x00000006090a7c36 */ /* 0x000fc60008000000 */
[----:B------:R-:W-:Y:S02]  /*48f0*/  ISETP.GE.OR P0, PT, R19, R2, P1 ;  /* 0x000000021300720c */ /* 0x000fe40000f06670 */
[----:B------:R-:W-:Y:S02]  /*4900*/  LEA.HI R17, R17, UR5, RZ, 0x1d ;  /* 0x0000000511117c11 */ /* 0x000fe4000f8fe8ff */
[-C--:B------:R-:W-:Y:S02]  /*4910*/  ISETP.GE.OR P3, PT, R7, R0.reuse, P0 ;  /* 0x000000000700720c */ /* 0x080fe40000766670 */
[----:B------:R-:W-:Y:S02]  /*4920*/  @P2 LOP3.LUT R121, R121, 0x1, RZ, 0xfc, !PT ;  /* 0x0000000179792812 */ /* 0x000fe400078efcff */
[----:B------:R-:W-:Y:S02]  /*4930*/  ISETP.GE.OR P2, PT, R7, R0, P2 ;  /* 0x000000000700720c */ /* 0x000fe40001746670 */
[----:B------:R-:W-:-:S07]  /*4940*/  ISETP.GE.AND P1, PT, R10, R3, PT ;  /* 0x000000030a00720c */ /* 0x000fce0003f26270 */
[----:B------:R-:W2:Y:S01]  /*4950*/  @!P3 LDG.E.U16.CONSTANT R32, desc[UR10][R4.64] ;  /* 0x0000000a0420b981 */ /* 0x000ea2000c1e9500 */
[----:B------:R-:W0:Y:S03]  /*4960*/  @!P3 LDC.64 R24, c[0x0][0x398] ;  /* 0x0000e600ff18bb82 */ /* 0x000e260000000a00 */
[----:B------:R-:W3:Y:S01]  /*4970*/  @!P2 LDG.E.U16.CONSTANT R18, desc[UR10][R4.64] ;  /* 0x0000000a0412a981 */ /* 0x000ee2000c1e9500 */
[----:B------:R-:W-:-:S04]  /*4980*/  ISETP.GE.OR P1, PT, R17, R2, P1 ;  /* 0x000000021100720c */ /* 0x000fc80000f26670 */
[----:B------:R-:W-:Y:S01]  /*4990*/  ISETP.GE.OR P5, PT, R7, R0, P1 ;  /* 0x000000000700720c */ /* 0x000fe20000fa6670 */
[--C-:B------:R-:W-:Y:S01]  /*49a0*/  @!P3 IMAD R26, R15, 0x50, R6.reuse ;  /* 0x000000500f1ab824 */ /* 0x100fe200078e0206 */
[----:B------:R-:W1:Y:S01]  /*49b0*/  @!P2 LDC.64 R20, c[0x0][0x398] ;  /* 0x0000e600ff14ab82 */ /* 0x000e620000000a00 */
[----:B------:R-:W-:-:S04]  /*49c0*/  @!P2 IMAD R14, R13, 0x50, R6 ;  /* 0x000000500d0ea824 */ /* 0x000fc800078e0206 */
[----:B------:R-:W4:Y:S04]  /*49d0*/  @!P3 LDS R26, [R26] ;  /* 0x000000001a1ab984 */ /* 0x000f280000000800 */
[----:B------:R-:W5:Y:S04]  /*49e0*/  @!P2 LDS R14, [R14] ;  /* 0x000000000e0ea984 */ /* 0x000f680000000800 */
[----:B------:R-:W5:Y:S01]  /*49f0*/  @!P5 LDG.E.U16.CONSTANT R37, desc[UR10][R4.64] ;  /* 0x0000000a0425d981 */ /* 0x000f62000c1e9500 */
[----:B------:R-:W-:-:S05]  /*4a00*/  @!P5 IMAD R34, R9, 0x50, R6 ;  /* 0x000000500922d824 */ /* 0x000fca00078e0206 */
[----:B------:R0:W1:Y:S01]  /*4a10*/  @!P5 LDS R36, [R34] ;  /* 0x000000002224d984 */ /* 0x0000620000000800 */
[----:B------:R-:W-:-:S04]  /*4a20*/  @!P2 IMAD R11, R117, R2, R23 ;  /* 0x00000002750ba224 */ /* 0x000fc800078e0217 */
[-C--:B------:R-:W-:Y:S02]  /*4a30*/  @!P2 IMAD R11, R11, R3.reuse, R16 ;  /* 0x000000030b0ba224 */ /* 0x080fe400078e0210 */
[----:B------:R-:W-:Y:S01]  /*4a40*/  @!P3 IMAD R22, R117, R2, R19 ;  /* 0x000000027516b224 */ /* 0x000fe200078e0213 */
[----:B0-----:R-:W0:Y:S01]  /*4a50*/  @!P5 LDC.64 R34, c[0x0][0x398] ;  /* 0x0000e600ff22db82 */ /* 0x001e220000000a00 */
[----:B------:R-:W-:Y:S02]  /*4a60*/  @!P2 IMAD R11, R11, R0, R7 ;  /* 0x000000000b0ba224 */ /* 0x000fe400078e0207 */
[----:B------:R-:W-:Y:S02]  /*4a70*/  @!P3 IMAD R22, R22, R3, R12 ;  /* 0x000000031616b224 */ /* 0x000fe400078e020c */
[----:B--2---:R-:W-:Y:S02]  /*4a80*/  @!P3 HADD2.F32 R33, -RZ, R32.H0_H0 ;  /* 0x20000020ff21b230 */ /* 0x004fe40000004100 */
[----:B---3--:R-:W-:-:S03]  /*4a90*/  @!P2 HADD2.F32 R27, -RZ, R18.H0_H0 ;  /* 0x20000012ff1ba230 */ /* 0x008fc60000004100 */
[----:B----4-:R-:W-:Y:S02]  /*4aa0*/  @!P3 FADD R18, R33, R26 ;  /* 0x0000001a2112b221 */ /* 0x010fe40000000000 */
[----:B-----5:R-:W-:Y:S01]  /*4ab0*/  @!P2 FADD R14, R14, R27 ;  /* 0x0000001b0e0ea221 */ /* 0x020fe20000000000 */
[----:B-1----:R-:W-:Y:S01]  /*4ac0*/  @!P2 IMAD.WIDE.U32 R26, R11, 0x2, R20 ;  /* 0x000000020b1aa825 */ /* 0x002fe200078e0014 */
[----:B------:R-:W-:-:S03]  /*4ad0*/  LOP3.LUT R11, R119, 0x60, RZ, 0xfc, !PT ;  /* 0x00000060770b7812 */ /* 0x000fc600078efcff */
[----:B------:R-:W-:Y:S01]  /*4ae0*/  @!P3 IMAD R33, R22, R0, R7 ;  /* 0x000000001621b224 */ /* 0x000fe200078e0207 */
[----:B------:R-:W-:Y:S02]  /*4af0*/  @!P2 FMNMX R14, RZ, R14, !PT ;  /* 0x0000000eff0ea209 */ /* 0x000fe40007800000 */
[----:B------:R-:W-:Y:S01]  /*4b00*/  SHF.R.U32.HI R11, RZ, 0x4, R11 ;  /* 0x00000004ff0b7819 */ /* 0x000fe2000001160b */
[----:B------:R-:W-:Y:S01]  /*4b10*/  @!P3 IMAD.WIDE.U32 R32, R33, 0x2, R24 ;  /* 0x000000022120b825 */ /* 0x000fe200078e0018 */
[----:B------:R-:W-:Y:S02]  /*4b20*/  @!P3 FMNMX R20, RZ, R18, !PT ;  /* 0x00000012ff14b209 */ /* 0x000fe40007800000 */
[----:B------:R-:W-:Y:S01]  /*4b30*/  @!P2 F2FP.F16.F32.PACK_AB R18, RZ, R14 ;  /* 0x0000000eff12a23e */ /* 0x000fe200000000ff */
[----:B------:R-:W-:Y:S02]  /*4b40*/  IMAD.IADD R25, R116, 0x1, R11 ;  /* 0x0000000174197824 */ /* 0x000fe400078e020b */
[----:B------:R-:W-:Y:S01]  /*4b50*/  VIADD R14, R11, UR6 ;  /* 0x000000060b0e7c36 */ /* 0x000fe20008000000 */
[----:B------:R-:W-:-:S02]  /*4b60*/  PRMT R38, R18, 0x7610, R38 ;  /* 0x0000761012267816 */ /* 0x000fc40000000026 */
[----:B------:R-:W-:Y:S02]  /*4b70*/  LOP3.LUT R21, R119, 0x80, RZ, 0xfc, !PT ;  /* 0x0000008077157812 */ /* 0x000fe400078efcff */
[----:B------:R-:W-:Y:S02]  /*4b80*/  LEA.HI R25, R25, UR5, RZ, 0x1d ;  /* 0x0000000519197c11 */ /* 0x000fe4000f8fe8ff */
[----:B------:R-:W-:Y:S01]  /*4b90*/  ISETP.GE.AND P4, PT, R14, R3, PT ;  /* 0x000000030e00720c */ /* 0x000fe20003f86270 */
[----:B------:R-:W-:Y:S01]  /*4ba0*/  @!P5 HADD2.F32 R37, -RZ, R37.H0_H0 ;  /* 0x20000025ff25d230 */ /* 0x000fe20000004100 */
[----:B------:R1:W-:Y:S01]  /*4bb0*/  @!P2 STG.E.U16 desc[UR10][R26.64], R38 ;  /* 0x000000261a00a986 */ /* 0x0003e2000c10150a */
[----:B------:R-:W-:Y:S02]  /*4bc0*/  SHF.R.U32.HI R21, RZ, 0x4, R21 ;  /* 0x00000004ff157819 */ /* 0x000fe40000011615 */
[----:B------:R-:W-:Y:S01]  /*4bd0*/  ISETP.GE.OR P2, PT, R25, R2, P4 ;  /* 0x000000021900720c */ /* 0x000fe20002746670 */
[----:B------:R-:W-:Y:S01]  /*4be0*/  @!P5 FADD R36, R37, R36 ;  /* 0x000000242524d221 */ /* 0x000fe20000000000 */
[----:B------:R-:W-:Y:S01]  /*4bf0*/  @!P3 F2FP.F16.F32.PACK_AB R20, RZ, R20 ;  /* 0x00000014ff14b23e */ /* 0x000fe200000000ff */
[----:B------:R-:W-:Y:S01]  /*4c00*/  @!P5 IMAD R18, R117, R2, R17 ;  /* 0x000000027512d224 */ /* 0x000fe200078e0211 */
[----:B------:R-:W-:-:S02]  /*4c10*/  LOP3.LUT R24, R21, 0x1, RZ, 0xc0, !PT ;  /* 0x0000000115187812 */ /* 0x000fc400078ec0ff */
[----:B------:R-:W-:Y:S02]  /*4c20*/  ISETP.GE.OR P4, PT, R7, R0, P2 ;  /* 0x000000000700720c */ /* 0x000fe40001786670 */
[----:B------:R-:W-:Y:S01]  /*4c30*/  PRMT R39, R20, 0x7610, R39 ;  /* 0x0000761014277816 */ /* 0x000fe20000000027 */
[----:B------:R-:W-:Y:S01]  /*4c40*/  @!P5 IMAD R20, R18, R3, R10 ;  /* 0x000000031214d224 */ /* 0x000fe200078e020a */
[----:B------:R-:W-:Y:S01]  /*4c50*/  @!P5 FMNMX R36, RZ, R36, !PT ;  /* 0x00000024ff24d209 */ /* 0x000fe20007800000 */
[----:B------:R-:W-:Y:S02]  /*4c60*/  IMAD.IADD R22, R116, 0x1, R21 ;  /* 0x0000000174167824 */ /* 0x000fe400078e0215 */
[----:B------:R-:W-:Y:S01]  /*4c70*/  VIADD R18, R24, UR6 ;  /* 0x0000000618127c36 */ /* 0x000fe20008000000 */
[----:B------:R-:W-:Y:S01]  /*4c80*/  @!P5 F2FP.F16.F32.PACK_AB R36, RZ, R36 ;  /* 0x00000024ff24d23e */ /* 0x000fe200000000ff */
[----:B------:R-:W-:Y:S01]  /*4c90*/  @!P5 IMAD R37, R20, R0, R7 ;  /* 0x000000001425d224 */ /* 0x000fe200078e0207 */
[----:B------:R2:W-:Y:S01]  /*4ca0*/  @!P3 STG.E.U16 desc[UR10][R32.64], R39 ;  /* 0x000000272000b986 */ /* 0x0005e2000c10150a */
[----:B-1----:R-:W-:-:S02]  /*4cb0*/  LEA.HI R27, R22, UR5, RZ, 0x1d ;  /* 0x00000005161b7c11 */ /* 0x002fc4000f8fe8ff */
[----:B------:R-:W-:Y:S01]  /*4cc0*/  ISETP.GE.AND P3, PT, R18, R3, PT ;  /* 0x000000031200720c */ /* 0x000fe20003f66270 */
[----:B0-----:R-:W-:Y:S01]  /*4cd0*/  @!P5 IMAD.WIDE.U32 R34, R37, 0x2, R34 ;  /* 0x000000022522d825 */ /* 0x001fe200078e0022 */
[----:B------:R-:W-:Y:S01]  /*4ce0*/  PRMT R24, R36, 0x7610, R24 ;  /* 0x0000761024187816 */ /* 0x000fe20000000018 */
[----:B------:R-:W3:Y:S01]  /*4cf0*/  @!P4 LDG.E.U16.CONSTANT R20, desc[UR10][R4.64] ;  /* 0x0000000a0414c981 */ /* 0x000ee2000c1e9500 */
[----:B------:R-:W-:-:S03]  /*4d00*/  ISETP.GE.OR P3, PT, R27, R2, P3 ;  /* 0x000000021b00720c */ /* 0x000fc60001f66670 */
[----:B------:R-:W-:Y:S01]  /*4d10*/  @!P5 STG.E.U16 desc[UR10][R34.64], R24 ;  /* 0x000000182200d986 */ /* 0x000fe2000c10150a */
[----:B------:R-:W-:Y:S01]  /*4d20*/  ISETP.GE.OR P5, PT, R7, R0, P3 ;  /* 0x000000000700720c */ /* 0x000fe20001fa6670 */
[----:B--2---:R-:W0:-:S12]  /*4d30*/  @!P4 LDC.64 R32, c[0x0][0x398] ;  /* 0x0000e600ff20cb82 */ /* 0x004e180000000a00 */
[----:B------:R-:W2:Y:S01]  /*4d40*/  @!P5 LDG.E.U16.CONSTANT R36, desc[UR10][R4.64] ;  /* 0x0000000a0424d981 */ /* 0x000ea2000c1e9500 */
[--C-:B------:R-:W-:Y:S01]  /*4d50*/  @!P4 IMAD R22, R11, 0x50, R6.reuse ;  /* 0x000000500b16c824 */ /* 0x100fe200078e0206 */
[----:B------:R-:W1:Y:S05]  /*4d60*/  @!P5 LDC.64 R38, c[0x0][0x398] ;  /* 0x0000e600ff26db82 */ /* 0x000e6a0000000a00 */
[----:B------:R-:W4:Y:S01]  /*4d70*/  @!P4 LDS R22, [R22] ;  /* 0x000000001616c984 */ /* 0x000f220000000800 */
[----:B------:R-:W-:-:S06]  /*4d80*/  @!P5 IMAD R26, R21, 0x50, R6 ;  /* 0x00000050151ad824 */ /* 0x000fcc00078e0206 */
[----:B------:R-:W5:Y:S01]  /*4d90*/  @!P5 LDS R26, [R26] ;  /* 0x000000001a1ad984 */ /* 0x000f620000000800 */
[----:B---3--:R-:W-:Y:S02]  /*4da0*/  @!P4 HADD2.F32 R37, -RZ, R20.H0_H0 ;  /* 0x20000014ff25c230 */ /* 0x008fe40000004100 */
[----:B------:R-:W-:-:S03]  /*4db0*/  @!P4 IMAD R20, R117, R2, R25 ;  /* 0x000000027514c224 */ /* 0x000fc600078e0219 */
[----:B----4-:R-:W-:Y:S01]  /*4dc0*/  @!P4 FADD R37, R37, R22 ;  /* 0x000000162525c221 */ /* 0x010fe20000000000 */
[----:B------:R-:W-:-:S04]  /*4dd0*/  @!P4 IMAD R20, R20, R3, R14 ;  /* 0x000000031414c224 */ /* 0x000fc800078e020e */
[----:B------:R-:W-:-:S04]  /*4de0*/  @!P4 FMNMX R37, RZ, R37, !PT ;  /* 0x00000025ff25c209 */ /* 0x000fc80007800000 */
[----:B------:R-:W-:Y:S01]  /*4df0*/  @!P4 F2FP.F16.F32.PACK_AB R24, RZ, R37 ;  /* 0x00000025ff18c23e */ /* 0x000fe200000000ff */
[----:B------:R-:W-:Y:S01]  /*4e00*/  @!P4 IMAD R37, R20, R0, R7 ;  /* 0x000000001425c224 */ /* 0x000fe200078e0207 */
[----:B------:R-:W-:Y:S01]  /*4e10*/  LOP3.LUT R20, R119, 0xa0, RZ, 0xfc, !PT ;  /* 0x000000a077147812 */ /* 0x000fe200078efcff */
[----:B--2---:R-:W-:Y:S02]  /*4e20*/  @!P5 HADD2.F32 R35, -RZ, R36.H0_H0 ;  /* 0x20000024ff23d230 */ /* 0x004fe40000004100 */
[----:B0-----:R-:W-:Y:S01]  /*4e30*/  @!P4 IMAD.WIDE.U32 R36, R37, 0x2, R32 ;  /* 0x000000022524c825 */ /* 0x001fe200078e0020 */
[----:B------:R-:W-:Y:S02]  /*4e40*/  SHF.R.U32.HI R33, RZ, 0x4, R20 ;  /* 0x00000004ff217819 */ /* 0x000fe40000011614 */
[----:B------:R-:W-:Y:S01]  /*4e50*/  PRMT R32, R24, 0x7610, R32 ;  /* 0x0000761018207816 */ /* 0x000fe20000000020 */
[----:B------:R-:W-:Y:S01]  /*4e60*/  @!P5 IMAD R20, R117, R2, R27 ;  /* 0x000000027514d224 */ /* 0x000fe200078e021b */
[----:B------:R-:W-:Y:S01]  /*4e70*/  LOP3.LUT R24, R33, 0x3, RZ, 0xc0, !PT ;  /* 0x0000000321187812 */ /* 0x000fe200078ec0ff */
[----:B-----5:R-:W-:Y:S01]  /*4e80*/  @!P5 FADD R26, R35, R26 ;  /* 0x0000001a231ad221 */ /* 0x020fe20000000000 */
[----:B------:R-:W-:-:S02]  /*4e90*/  IMAD.IADD R35, R116, 0x1, R33 ;  /* 0x0000000174237824 */ /* 0x000fc400078e0221 */
[-C--:B------:R-:W-:Y:S02]  /*4ea0*/  @!P5 IMAD R22, R20, R3.reuse, R18 ;  /* 0x000000031416d224 */ /* 0x080fe400078e0212 */
[----:B------:R-:W-:Y:S01]  /*4eb0*/  VIADD R20, R24, UR6 ;  /* 0x0000000618147c36 */ /* 0x000fe20008000000 */
[----:B------:R-:W-:Y:S01]  /*4ec0*/  @!P5 FMNMX R26, RZ, R26, !PT ;  /* 0x0000001aff1ad209 */ /* 0x000fe20007800000 */
[----:B------:R-:W-:Y:S01]  /*4ed0*/  @!P5 IMAD R41, R22, R0, R7 ;  /* 0x000000001629d224 */ /* 0x000fe200078e0207 */
[----:B------:R0:W-:Y:S01]  /*4ee0*/  @!P4 STG.E.U16 desc[UR10][R36.64], R32 ;  /* 0x000000202400c986 */ /* 0x0001e2000c10150a */
[----:B------:R-:W-:Y:S02]  /*4ef0*/  LEA.HI R35, R35, UR5, RZ, 0x1d ;  /* 0x0000000523237c11 */ /* 0x000fe4000f8fe8ff */
[----:B------:R-:W-:Y:S01]  /*4f00*/  ISETP.GE.AND P4, PT, R20, R3, PT ;  /* 0x000000031400720c */ /* 0x000fe20003f86270 */
[----:B-1----:R-:W-:Y:S01]  /*4f10*/  @!P5 IMAD.WIDE.U32 R38, R41, 0x2, R38 ;  /* 0x000000022926d825 */ /* 0x002fe200078e0026 */
[----:B------:R-:W-:-:S02]  /*4f20*/  @!P5 F2FP.F16.F32.PACK_AB R26, RZ, R26 ;  /* 0x0000001aff1ad23e */ /* 0x000fc400000000ff */
[----:B------:R-:W-:-:S03]  /*4f30*/  ISETP.GE.OR P4, PT, R35, R2, P4 ;  /* 0x000000022300720c */ /* 0x000fc60002786670 */
[----:B------:R-:W-:Y:S01]  /*4f40*/  @!P5 STG.E.U16 desc[UR10][R38.64], R26 ;  /* 0x0000001a2600d986 */ /* 0x000fe2000c10150a */
[----:B------:R-:W-:-:S13]  /*4f50*/  ISETP.GE.OR P5, PT, R7, R0, P4 ;  /* 0x000000000700720c */ /* 0x000fda00027a6670 */
[----:B------:R-:W2:Y:S01]  /*4f60*/  @!P5 LDG.E.U16.CONSTANT R22, desc[UR10][R4.64] ;  /* 0x0000000a0416d981 */ /* 0x000ea2000c1e9500 */
[----:B------:R-:W-:Y:S01]  /*4f70*/  @!P5 IMAD R24, R33, 0x50, R6 ;  /* 0x000000502118d824 */ /* 0x000fe200078e0206 */
[----:B------:R-:W1:Y:S05]  /*4f80*/  @!P5 LDC.64 R40, c[0x0][0x398] ;  /* 0x0000e600ff28db82 */ /* 0x000e6a0000000a00 */
[----:B------:R-:W3:Y:S01]  /*4f90*/  @!P5 LDS R24, [R24] ;  /* 0x000000001818d984 */ /* 0x000ee20000000800 */
[----:B0-----:R-:W-:Y:S01]  /*4fa0*/  LOP3.LUT R32, R119, 0xc0, RZ, 0xfc, !PT ;  /* 0x000000c077207812 */ /* 0x001fe200078efcff */
[----:B--2---:R-:W-:Y:S02]  /*4fb0*/  @!P5 HADD2.F32 R37, -RZ, R22.H0_H0 ;  /* 0x20000016ff25d230 */ /* 0x004fe40000004100 */
[----:B------:R-:W-:-:S03]  /*4fc0*/  @!P5 IMAD R22, R117, R2, R35 ;  /* 0x000000027516d224 */ /* 0x000fc600078e0223 */
[----:B---3--:R-:W-:Y:S01]  /*4fd0*/  @!P5 FADD R37, R37, R24 ;  /* 0x000000182525d221 */ /* 0x008fe20000000000 */
[----:B------:R-:W-:-:S04]  /*4fe0*/  @!P5 IMAD R22, R22, R3, R20 ;  /* 0x000000031616d224 */ /* 0x000fc800078e0214 */
[----:B------:R-:W-:Y:S02]  /*4ff0*/  @!P5 FMNMX R26, RZ, R37, !PT ;  /* 0x00000025ff1ad209 */ /* 0x000fe40007800000 */
[----:B------:R-:W-:Y:S01]  /*5000*/  SHF.R.U32.HI R37, RZ, 0x4, R32 ;  /* 0x00000004ff257819 */ /* 0x000fe20000011620 */
[----:B------:R-:W-:Y:S01]  /*5010*/  @!P5 IMAD R39, R22, R0, R7 ;  /* 0x000000001627d224 */ /* 0x000fe200078e0207 */
[----:B------:R-:W-:Y:S02]  /*5020*/  @!P5 F2FP.F16.F32.PACK_AB R26, RZ, R26 ;  /* 0x0000001aff1ad23e */ /* 0x000fe400000000ff */
[----:B------:R-:W-:Y:S01]  /*5030*/  LOP3.LUT R22, R37, 0x5, RZ, 0xc0, !PT ;  /* 0x0000000525167812 */ /* 0x000fe200078ec0ff */
[----:B-1----:R-:W-:Y:S01]  /*5040*/  @!P5 IMAD.WIDE.U32 R40, R39, 0x2, R40 ;  /* 0x000000022728d825 */ /* 0x002fe200078e0028 */
[----:B------:R-:W-:-:S03]  /*5050*/  PRMT R32, R26, 0x7610, R32 ;  /* 0x000076101a207816 */ /* 0x000fc60000000020 */
[----:B------:R-:W-:Y:S02]  /*5060*/  IMAD.IADD R39, R116, 0x1, R37 ;  /* 0x0000000174277824 */ /* 0x000fe400078e0225 */
[----:B------:R-:W-:Y:S01]  /*5070*/  VIADD R22, R22, UR6 ;  /* 0x0000000616167c36 */ /* 0x000fe20008000000 */
[----:B------:R0:W-:Y:S02]  /*5080*/  @!P5 STG.E.U16 desc[UR10][R40.64], R32 ;  /* 0x000000202800d986 */ /* 0x0001e4000c10150a */
[----:B------:R-:W-:Y:S02]  /*5090*/  LEA.HI R39, R39, UR5, RZ, 0x1d ;  /* 0x0000000527277c11 */ /* 0x000fe4000f8fe8ff */
[----:B------:R-:W-:-:S04]  /*50a0*/  ISETP.GE.AND P5, PT, R22, R3, PT ;  /* 0x000000031600720c */ /* 0x000fc80003fa6270 */
[----:B------:R-:W-:-:S04]  /*50b0*/  ISETP.GE.OR P5, PT, R39, R2, P5 ;  /* 0x000000022700720c */ /* 0x000fc80002fa6670 */
[----:B------:R-:W-:-:S13]  /*50c0*/  ISETP.GE.OR P6, PT, R7, R0, P5 ;  /* 0x000000000700720c */ /* 0x000fda0002fc6670 */
[----:B------:R-:W2:Y:S01]  /*50d0*/  @!P6 LDG.E.U16.CONSTANT R24, desc[UR10][R4.64] ;  /* 0x0000000a0418e981 */ /* 0x000ea2000c1e9500 */
[----:B------:R-:W-:Y:S01]  /*50e0*/  @!P6 IMAD R26, R37, 0x50, R6 ;  /* 0x00000050251ae824 */ /* 0x000fe200078e0206 */
[----:B------:R-:W1:Y:S05]  /*50f0*/  @!P6 LDC.64 R42, c[0x0][0x398] ;  /* 0x0000e600ff2aeb82 */ /* 0x000e6a0000000a00 */
[----:B------:R-:W3:Y:S01]  /*5100*/  @!P6 LDS R26, [R26] ;  /* 0x000000001a1ae984 */ /* 0x000ee20000000800 */
[----:B0-----:R-:W-:-:S04]  /*5110*/  LOP3.LUT R41, R119, 0xe0, RZ, 0xfc, !PT ;  /* 0x000000e077297812 */ /* 0x001fc800078efcff */
[----:B------:R-:W-:Y:S02]  /*5120*/  SHF.R.U32.HI R41, RZ, 0x4, R41 ;  /* 0x00000004ff297819 */ /* 0x000fe40000011629 */
[----:B------:R-:W-:Y:S01]  /*5130*/  LOP3.LUT R121, R121, 0xfffffffd, RZ, 0xc0, !PT ;  /* 0xfffffffd79797812 */ /* 0x000fe200078ec0ff */
[----:B--2---:R-:W-:Y:S02]  /*5140*/  @!P6 HADD2.F32 R45, -RZ, R24.H0_H0 ;  /* 0x20000018ff2de230 */ /* 0x004fe40000004100 */
[----:B------:R-:W-:-:S03]  /*5150*/  @!P6 IMAD R24, R117, R2, R39 ;  /* 0x000000027518e224 */ /* 0x000fc600078e0227 */
[----:B---3--:R-:W-:Y:S01]  /*5160*/  @!P6 FADD R45, R45, R26 ;  /* 0x0000001a2d2de221 */ /* 0x008fe20000000000 */
[----:B------:R-:W-:-:S04]  /*5170*/  @!P6 IMAD R24, R24, R3, R22 ;  /* 0x000000031818e224 */ /* 0x000fc800078e0216 */
[----:B------:R-:W-:Y:S01]  /*5180*/  @!P6 FMNMX R32, RZ, R45, !PT ;  /* 0x0000002dff20e209 */ /* 0x000fe20007800000 */
[----:B------:R-:W-:Y:S01]  /*5190*/  @!P6 IMAD R45, R24, R0, R7 ;  /* 0x00000000182de224 */ /* 0x000fe200078e0207 */
[----:B------:R-:W-:Y:S02]  /*51a0*/  LOP3.LUT R24, R41, 0x7, RZ, 0xc0, !PT ;  /* 0x0000000729187812 */ /* 0x000fe400078ec0ff */
[----:B------:R-:W-:Y:S01]  /*51b0*/  @!P6 F2FP.F16.F32.PACK_AB R32, RZ, R32 ;  /* 0x00000020ff20e23e */ /* 0x000fe200000000ff */
[----:B-1----:R-:W-:-:S04]  /*51c0*/  @!P6 IMAD.WIDE.U32 R44, R45, 0x2, R42 ;  /* 0x000000022d2ce825 */ /* 0x002fc800078e002a */
[----:B------:R-:W-:Y:S02]  /*51d0*/  IMAD.IADD R43, R116, 0x1, R41 ;  /* 0x00000001742b7824 */ /* 0x000fe400078e0229 */
[----:B------:R-:W-:Y:S01]  /*51e0*/  VIADD R24, R24, UR6 ;  /* 0x0000000618187c36 */ /* 0x000fe20008000000 */
[----:B------:R0:W-:Y:S02]  /*51f0*/  @!P6 STG.E.U16 desc[UR10][R44.64], R32 ;  /* 0x000000202c00e986 */ /* 0x0001e4000c10150a */
[----:B------:R-:W-:Y:S02]  /*5200*/  LEA.HI R43, R43, UR5, RZ, 0x1d ;  /* 0x000000052b2b7c11 */ /* 0x000fe4000f8fe8ff */
[----:B------:R-:W-:-:S04]  /*5210*/  ISETP.GE.AND P6, PT, R24, R3, PT ;  /* 0x000000031800720c */ /* 0x000fc80003fc6270 */
[----:B------:R-:W-:-:S13]  /*5220*/  ISETP.GE.OR P6, PT, R43, R2, P6 ;  /* 0x000000022b00720c */ /* 0x000fda00037c6670 */
[----:B------:R-:W-:Y:S02]  /*5230*/  @P6 LOP3.LUT R121, R121, 0x2, RZ, 0xfc, !PT ;  /* 0x0000000279796812 */ /* 0x000fe400078efcff */
[----:B------:R-:W-:-:S13]  /*5240*/  ISETP.GE.OR P6, PT, R7, R0, P6 ;  /* 0x000000000700720c */ /* 0x000fda00037c6670 */
[----:B------:R-:W2:Y:S01]  /*5250*/  @!P6 LDG.E.U16.CONSTANT R26, desc[UR10][R4.64] ;  /* 0x0000000a041ae981 */ /* 0x000ea2000c1e9500 */
[----:B0-----:R-:W-:Y:S01]  /*5260*/  @!P6 IMAD R32, R41, 0x50, R6 ;  /* 0x000000502920e824 */ /* 0x001fe200078e0206 */
[----:B------:R-:W0:Y:S05]  /*5270*/  @!P6 LDC.64 R44, c[0x0][0x398] ;  /* 0x0000e600ff2ceb82 */ /* 0x000e2a0000000a00 */
[----:B------:R-:W1:Y:S01]  /*5280*/  @!P6 LDS R32, [R32] ;  /* 0x000000002020e984 */ /* 0x000e620000000800 */
[----:B--2---:R-:W-:Y:S02]  /*5290*/  @!P6 HADD2.F32 R47, -RZ, R26.H0_H0 ;  /* 0x2000001aff2fe230 */ /* 0x004fe40000004100 */
[----:B------:R-:W-:-:S03]  /*52a0*/  @!P6 IMAD R26, R117, R2, R43 ;  /* 0x00000002751ae224 */ /* 0x000fc600078e022b */
[----:B-1----:R-:W-:Y:S01]  /*52b0*/  @!P6 FADD R47, R47, R32 ;  /* 0x000000202f2fe221 */ /* 0x002fe20000000000 */
[----:B------:R-:W-:-:S04]  /*52c0*/  @!P6 IMAD R26, R26, R3, R24 ;  /* 0x000000031a1ae224 */ /* 0x000fc800078e0218 */
[----:B------:R-:W-:Y:S01]  /*52d0*/  @!P6 FMNMX R34, RZ, R47, !PT ;  /* 0x0000002fff22e209 */ /* 0x000fe20007800000 */
[----:B------:R-:W-:-:S03]  /*52e0*/  @!P6 IMAD R47, R26, R0, R7 ;  /* 0x000000001a2fe224 */ /* 0x000fc600078e0207 */
[----:B------:R-:W-:Y:S01]  /*52f0*/  @!P6 F2FP.F16.F32.PACK_AB R34, RZ, R34 ;  /* 0x00000022ff22e23e */ /* 0x000fe200000000ff */
[----:B0-----:R-:W-:-:S05]  /*5300*/  @!P6 IMAD.WIDE.U32 R44, R47, 0x2, R44 ;  /* 0x000000022f2ce825 */ /* 0x001fca00078e002c */
[----:B------:R1:W-:Y:S02]  /*5310*/  @!P6 STG.E.U16 desc[UR10][R44.64], R34 ;  /* 0x000000222c00e986 */ /* 0x0003e4000c10150a */
.L_x_15:
[----:B------:R-:W-:Y:S05]  /*5320*/  BSYNC.RECONVERGENT B0 ;  /* 0x0000000000007941 */ /* 0x000fea0003800200 */
.L_x_13:
[----:B------:R-:W-:Y:S01]  /*5330*/  NOP ;  /* 0x0000000000007918 */ /* 0x000fe20000000000 */
[----:B------:R-:W-:Y:S01]  /*5340*/  BSSY.RECONVERGENT B0, `(.L_x_16) ;  /* 0x000016b000007945 */ /* 0x000fe20003800200 */
[----:B------:R2:W-:Y:S01]  /*5350*/  STS.64 [R8], R76 ;  /* 0x0000004c08007388 */ /* 0x0005e20000000a00 */
[----:B01----:R-:W-:-:S03]  /*5360*/  VIADD R45, R7, 0x10 ;  /* 0x00000010072d7836 */ /* 0x003fc60000000000 */
[----:B------:R2:W-:Y:S04]  /*5370*/  STS.64 [R8+0x280], R78 ;  /* 0x0002804e08007388 */ /* 0x0005e80000000a00 */
[----:B------:R2:W-:Y:S04]  /*5380*/  STS.64 [R8+0x20], R28 ;  /* 0x0000201c08007388 */ /* 0x0005e80000000a00 */
[----:B------:R2:W-:Y:S01]  /*5390*/  STS.64 [R8+0x2a0], R30 ;  /* 0x0002a01e08007388 */ /* 0x0005e20000000a00 */
[----:B------:R-:W-:Y:S01]  /*53a0*/  NOP ;  /* 0x0000000000007918 */ /* 0x000fe20000000000 */
[----:B------:R-:W-:Y:S05]  /*53b0*/  BRA.U !UP0, `(.L_x_17) ;  /* 0x0000000d08507547 */ /* 0x000fea000b800000 */
[-C--:B------:R-:W-:Y:S01]  /*53c0*/  ISETP.GE.OR P0, PT, R45, R0.reuse, P0 ;  /* 0x000000002d00720c */ /* 0x080fe20000706670 */
[----:B------:R-:W-:Y:S01]  /*53d0*/  BSSY.RECONVERGENT B1, `(.L_x_18) ;  /* 0x0000023000017945 */ /* 0x000fe20003800200 */
[C---:B------:R-:W-:Y:S02]  /*53e0*/  LOP3.LUT P6, RZ, R121.reuse, 0x1, RZ, 0xc0, !PT ;  /* 0x0000000179ff7812 */ /* 0x040fe400078cc0ff */
[----:B------:R-:W-:Y:S02]  /*53f0*/  LOP3.LUT R121, R121, 0xfffffffe, RZ, 0xc0, !PT ;  /* 0xfffffffe79797812 */ /* 0x000fe400078ec0ff */
[CC--:B------:R-:W-:Y:S02]  /*5400*/  ISETP.GE.OR P6, PT, R45.reuse, R0.reuse, P6 ;  /* 0x000000002d00720c */ /* 0x0c0fe400037c6670 */
[CC--:B------:R-:W-:Y:S02]  /*5410*/  ISETP.GE.OR P1, PT, R45.reuse, R0.reuse, P1 ;  /* 0x000000002d00720c */ /* 0x0c0fe40000f26670 */
[----:B------:R-:W-:-:S02]  /*5420*/  ISETP.GE.OR P2, PT, R45, R0, P2 ;  /* 0x000000002d00720c */ /* 0x000fc40001746670 */
[-C--:B------:R-:W-:Y:S02]  /*5430*/  ISETP.GE.OR P3, PT, R45, R0.reuse, P3 ;  /* 0x000000002d00720c */ /* 0x080fe40001f66670 */
[----:B------:R-:W-:Y:S02]  /*5440*/  @P0 LOP3.LUT R121, R121, 0x1, RZ, 0xfc, !PT ;  /* 0x0000000179790812 */ /* 0x000fe400078efcff */
[-C--:B------:R-:W-:Y:S02]  /*5450*/  ISETP.GE.OR P4, PT, R45, R0.reuse, P4 ;  /* 0x000000002d00720c */ /* 0x080fe40002786670 */
[----:B------:R-:W-:Y:S02]  /*5460*/  LOP3.LUT P0, RZ, R121, 0x2, RZ, 0xc0, !PT ;  /* 0x0000000279ff7812 */ /* 0x000fe4000780c0ff */
[CC--:B------:R-:W-:Y:S02]  /*5470*/  ISETP.GE.OR P5, PT, R45.reuse, R0.reuse, P5 ;  /* 0x000000002d00720c */ /* 0x0c0fe40002fa6670 */
[----:B------:R-:W-:Y:S01]  /*5480*/  ISETP.GE.OR P0, PT, R45, R0, P0 ;  /* 0x000000002d00720c */ /* 0x000fe20000706670 */
[----:B------:R-:W-:-:S12]  /*5490*/  @P6 BRA `(.L_x_19) ;  /* 0x0000000000586947 */ /* 0x000fd80003800000 */
[----:B------:R-:W-:Y:S01]  /*54a0*/  IMAD R23, R117, R2, R23 ;  /* 0x0000000275177224 */ /* 0x000fe200078e0217 */
[----:B------:R-:W0:Y:S03]  /*54b0*/  LDCU.64 UR4, c[0x0][0x398] ;  /* 0x00007300ff0477ac */ /* 0x000e260008000a00 */
[----:B------:R-:W-:Y:S02]  /*54c0*/  IMAD R23, R23, R3, R16 ;  /* 0x0000000317177224 */ /* 0x000fe400078e0210 */
[----:B------:R-:W3:Y:S02]  /*54d0*/  LDG.E.U16.CONSTANT R16, desc[UR10][R4.64+0x20] ;  /* 0x0000200a04107981 */ /* 0x000ee4000c1e9500 */
[----:B--2---:R-:W-:-:S05]  /*54e0*/  IMAD R8, R23, R0, RZ ;  /* 0x0000000017087224 */ /* 0x004fca00078e02ff */
[----:B------:R-:W-:-:S05]  /*54f0*/  IADD3 R8, P6, PT, R8, R7, RZ ;  /* 0x0000000708087210 */ /* 0x000fca0007fde0ff */
[----:B------:R-:W-:Y:S02]  /*5500*/  IMAD.X R23, RZ, RZ, RZ, P6 ;  /* 0x000000ffff177224 */ /* 0x000fe400030e06ff */
[----:B------:R-:W-:-:S03]  /*5510*/  IMAD.SHL.U32 R28, R8, 0x2, RZ ;  /* 0x00000002081c7824 */ /* 0x000fc600078e00ff */
[----:B------:R-:W-:Y:S02]  /*5520*/  SHF.L.U64.HI R8, R8, 0x1, R23 ;  /* 0x0000000108087819 */ /* 0x000fe40000010217 */
[----:B0-----:R-:W-:Y:S01]  /*5530*/  IADD3 R30, P6, PT, R28, UR4, RZ ;  /* 0x000000041c1e7c10 */ /* 0x001fe2000ffde0ff */
[----:B------:R-:W-:-:S03]  /*5540*/  IMAD R23, R13, 0x50, R6 ;  /* 0x000000500d177824 */ /* 0x000fc600078e0206 */
[----:B------:R-:W-:Y:S02]  /*5550*/  IADD3.X R31, PT, PT, R8, UR5, RZ, P6, !PT ;  /* 0x00000005081f7c10 */ /* 0x000fe4000b7fe4ff */
[----:B------:R-:W-:-:S04]  /*5560*/  IADD3 R28, P6, PT, R28, UR8, RZ ;  /* 0x000000081c1c7c10 */ /* 0x000fc8000ffde0ff */
[----:B------:R-:W-:Y:S02]  /*5570*/  IADD3.X R29, PT, PT, R8, UR9, RZ, P6, !PT ;  /* 0x00000009081d7c10 */ /* 0x000fe4000b7fe4ff */
[----:B------:R-:W0:Y:S01]  /*5580*/  LDS R8, [R23] ;  /* 0x0000000017087984 */ /* 0x000e220000000800 */
[----:B---3--:R-:W-:-:S05]  /*5590*/  HADD2.F32 R13, -RZ, R16.H0_H0 ;  /* 0x20000010ff0d7230 */ /* 0x008fca0000004100 */
[----:B0-----:R-:W-:-:S05]  /*55a0*/  FADD R8, R8, R13 ;  /* 0x0000000d08087221 */ /* 0x001fca0000000000 */
[-C--:B------:R-:W-:Y:S02]  /*55b0*/  FMNMX R13, RZ, R8.reuse, !PT ;  /* 0x00000008ff0d7209 */ /* 0x080fe40007800000 */
[----:B------:R-:W-:Y:S02]  /*55c0*/  F2FP.F16.F32.PACK_AB R8, RZ, R8 ;  /* 0x00000008ff08723e */ /* 0x000fe400000000ff */
[----:B------:R-:W-:-:S03]  /*55d0*/  F2FP.F16.F32.PACK_AB R13, RZ, R13 ;  /* 0x0000000dff0d723e */ /* 0x000fc600000000ff */
[----:B------:R0:W-:Y:S04]  /*55e0*/  STG.E.U16 desc[UR10][R28.64+0x20], R8 ;  /* 0x000020081c007986 */ /* 0x0001e8000c10150a */
[----:B------:R0:W-:Y:S02]  /*55f0*/  STG.E.U16 desc[UR10][R30.64+0x20], R13 ;  /* 0x0000200d1e007986 */ /* 0x0001e4000c10150a */
.L_x_19:
[----:B------:R-:W-:Y:S05]  /*5600*/  BSYNC.RECONVERGENT B1 ;  /* 0x0000000000017941 */ /* 0x000fea0003800200 */
.L_x_18:
[----:B------:R-:W-:Y:S01]  /*5610*/  LOP3.LUT P6, RZ, R121, 0x1, RZ, 0xc0, !PT ;  /* 0x0000000179ff7812 */ /* 0x000fe200078cc0ff */
[----:B------:R-:W-:-:S12]  /*5620*/  BSSY.RECONVERGENT B1, `(.L_x_20) ;  /* 0x0000018000017945 */ /* 0x000fd80003800200 */
[----:B------:R-:W-:Y:S05]  /*5630*/  @P6 BRA `(.L_x_21) ;  /* 0x0000000000586947 */ /* 0x000fea0003800000 */
[----:B0-----:R-:W3:Y:S01]  /*5640*/  LDG.E.U16.CONSTANT R13, desc[UR10][R4.64+0x20] ;  /* 0x0000200a040d7981 */ /* 0x001ee2000c1e9500 */
[----:B------:R-:W-:Y:S01]  /*5650*/  IMAD R15, R15, 0x50, R6 ;  /* 0x000000500f0f7824 */ /* 0x000fe200078e0206 */
[----:B------:R-:W0:Y:S01]  /*5660*/  LDCU.64 UR4, c[0x0][0x398] ;  /* 0x00007300ff0477ac */ /* 0x000e220008000a00 */
[----:B------:R-:W-:-:S03]  /*5670*/  IMAD R19, R117, R2, R19 ;  /* 0x0000000275137224 */ /* 0x000fc600078e0213 */
[----:B--2---:R-:W1:Y:S01]  /*5680*/  LDS R8, [R15] ;  /* 0x000000000f087984 */ /* 0x004e620000000800 */
[----:B------:R-:W-:-:S04]  /*5690*/  IMAD R19, R19, R3, R12 ;  /* 0x0000000313137224 */ /* 0x000fc800078e020c */
[----:B------:R-:W-:-:S05]  /*56a0*/  IMAD R16, R19, R0, RZ ;  /* 0x0000000013107224 */ /* 0x000fca00078e02ff */
[----:B------:R-:W-:-:S05]  /*56b0*/  IADD3 R16, P6, PT, R16, R7, RZ ;  /* 0x0000000710107210 */ /* 0x000fca0007fde0ff */
[----:B------:R-:W-:Y:S02]  /*56c0*/  IMAD.SHL.U32 R28, R16, 0x2, RZ ;  /* 0x00000002101c7824 */ /* 0x000fe400078e00ff */
[----:B---3--:R-:W-:Y:S02]  /*56d0*/  HADD2.F32 R19, -RZ, R13.H0_H0 ;  /* 0x2000000dff137230 */ /* 0x008fe40000004100 */
[----:B------:R-:W-:Y:S01]  /*56e0*/  IMAD.X R13, RZ, RZ, RZ, P6 ;  /* 0x000000ffff0d7224 */ /* 0x000fe200030e06ff */
[----:B------:R-:W-:Y:S02]  /*56f0*/  IADD3 R12, P6, PT, R28, UR8, RZ ;  /* 0x000000081c0c7c10 */ /* 0x000fe4000ffde0ff */
[----:B-1----:R-:W-:Y:S02]  /*5700*/  FADD R8, R19, R8 ;  /* 0x0000000813087221 */ /* 0x002fe40000000000 */
[----:B------:R-:W-:-:S03]  /*5710*/  SHF.L.U64.HI R16, R16, 0x1, R13 ;  /* 0x0000000110107819 */ /* 0x000fc6000001020d */
[-C--:B------:R-:W-:Y:S02]  /*5720*/  FMNMX R15, RZ, R8.reuse, !PT ;  /* 0x00000008ff0f7209 */ /* 0x080fe40007800000 */
[----:B------:R-:W-:Y:S02]  /*5730*/  IADD3.X R13, PT, PT, R16, UR9, RZ, P6, !PT ;  /* 0x00000009100d7c10 */ /* 0x000fe4000b7fe4ff */
[----:B0-----:R-:W-:Y:S02]  /*5740*/  IADD3 R28, P6, PT, R28, UR4, RZ ;  /* 0x000000041c1c7c10 */ /* 0x001fe4000ffde0ff */
[----:B------:R-:W-:Y:S02]  /*5750*/  F2FP.F16.F32.PACK_AB R8, RZ, R8 ;  /* 0x00000008ff08723e */ /* 0x000fe400000000ff */
[----:B------:R-:W-:Y:S02]  /*5760*/  F2FP.F16.F32.PACK_AB R15, RZ, R15 ;  /* 0x0000000fff0f723e */ /* 0x000fe400000000ff */
[----:B------:R-:W-:Y:S01]  /*5770*/  IADD3.X R29, PT, PT, R16, UR5, RZ, P6, !PT ;  /* 0x00000005101d7c10 */ /* 0x000fe2000b7fe4ff */
[----:B------:R1:W-:Y:S04]  /*5780*/  STG.E.U16 desc[UR10][R12.64+0x20], R8 ;  /* 0x000020080c007986 */ /* 0x0003e8000c10150a */
[----:B------:R1:W-:Y:S02]  /*5790*/  STG.E.U16 desc[UR10][R28.64+0x20], R15 ;  /* 0x0000200f1c007986 */ /* 0x0003e4000c10150a */
.L_x_21:
[----:B------:R-:W-:Y:S05]  /*57a0*/  BSYNC.RECONVERGENT B1 ;  /* 0x0000000000017941 */ /* 0x000fea0003800200 */
.L_x_20:
[----:B------:R-:W-:Y:S04]  /*57b0*/  BSSY.RECONVERGENT B1, `(.L_x_22) ;  /* 0x0000018000017945 */ /* 0x000fe80003800200 */
[----:B------:R-:W-:Y:S05]  /*57c0*/  @P1 BRA `(.L_x_23) ;  /* 0x0000000000581947 */ /* 0x000fea0003800000 */
[----:B-1----:R-:W3:Y:S01]  /*57d0*/  LDG.E.U16.CONSTANT R12, desc[UR10][R4.64+0x20] ;  /* 0x0000200a040c7981 */ /* 0x002ee2000c1e9500 */
[----:B0-2---:R-:W-:Y:S01]  /*57e0*/  IMAD R8, R9, 0x50, R6 ;  /* 0x0000005009087824 */ /* 0x005fe200078e0206 */
[----:B------:R-:W0:Y:S01]  /*57f0*/  LDCU.64 UR4, c[0x0][0x398] ;  /* 0x00007300ff0477ac */ /* 0x000e220008000a00 */
[----:B------:R-:W-:-:S04]  /*5800*/  IMAD R17, R117, R2, R17 ;  /* 0x0000000275117224 */ /* 0x000fc800078e0211 */
[----:B------:R-:W1:Y:S01]  /*5810*/  LDS R8, [R8] ;  /* 0x0000000008087984 */ /* 0x000e620000000800 */
[----:B------:R-:W-:-:S04]  /*5820*/  IMAD R17, R17, R3, R10 ;  /* 0x0000000311117224 */ /* 0x000fc800078e020a */
[----:B------:R-:W-:-:S05]  /*5830*/  IMAD R16, R17, R0, RZ ;  /* 0x0000000011107224 */ /* 0x000fca00078e02ff */
[----:B------:R-:W-:-:S05]  /*5840*/  IADD3 R16, P1, PT, R16, R7, RZ ;  /* 0x0000000710107210 */ /* 0x000fca0007f3e0ff */
[----:B------:R-:W-:Y:S02]  /*5850*/  IMAD.X R13, RZ, RZ, RZ, P1 ;  /* 0x000000ffff0d7224 */ /* 0x000fe400008e06ff */
[----:B---3--:R-:W-:Y:S02]  /*5860*/  HADD2.F32 R9, -RZ, R12.H0_H0 ;  /* 0x2000000cff097230 */ /* 0x008fe40000004100 */
[C---:B------:R-:W-:Y:S01]  /*5870*/  IMAD.SHL.U32 R12, R16.reuse, 0x2, RZ ;  /* 0x00000002100c7824 */ /* 0x040fe200078e00ff */
[----:B------:R-:W-:Y:S02]  /*5880*/  SHF.L.U64.HI R16, R16, 0x1, R13 ;  /* 0x0000000110107819 */ /* 0x000fe4000001020d */
[----:B-1----:R-:W-:Y:S02]  /*5890*/  FADD R9, R9, R8 ;  /* 0x0000000809097221 */ /* 0x002fe40000000000 */
[C---:B------:R-:W-:Y:S02]  /*58a0*/  IADD3 R8, P1, PT, R12.reuse, UR8, RZ ;  /* 0x000000080c087c10 */ /* 0x040fe4000ff3e0ff */
[----:B0-----:R-:W-:-:S02]  /*58b0*/  IADD3 R12, P6, PT, R12, UR4, RZ ;  /* 0x000000040c0c7c10 */ /* 0x001fc4000ffde0ff */
[-C--:B------:R-:W-:Y:S02]  /*58c0*/  FMNMX R13, RZ, R9.reuse, !PT ;  /* 0x00000009ff0d7209 */ /* 0x080fe40007800000 */
[----:B------:R-:W-:Y:S02]  /*58d0*/  F2FP.F16.F32.PACK_AB R10, RZ, R9 ;  /* 0x00000009ff0a723e */ /* 0x000fe400000000ff */
[----:B------:R-:W-:Y:S02]  /*58e0*/  F2FP.F16.F32.PACK_AB R15, RZ, R13 ;  /* 0x0000000dff0f723e */ /* 0x000fe400000000ff */
[C---:B------:R-:W-:Y:S02]  /*58f0*/  IADD3.X R9, PT, PT, R16.reuse, UR9, RZ, P1, !PT ;  /* 0x0000000910097c10 */ /* 0x040fe40008ffe4ff */
[----:B------:R-:W-:-:S03]  /*5900*/  IADD3.X R13, PT, PT, R16, UR5, RZ, P6, !PT ;  /* 0x00000005100d7c10 */ /* 0x000fc6000b7fe4ff */
[----:B------:R3:W-:Y:S04]  /*5910*/  STG.E.U16 desc[UR10][R8.64+0x20], R10 ;  /* 0x0000200a08007986 */ /* 0x0007e8000c10150a */
[----:B------:R3:W-:Y:S02]  /*5920*/  STG.E.U16 desc[UR10][R12.64+0x20], R15 ;  /* 0x0000200f0c007986 */ /* 0x0007e4000c10150a */
.L_x_23:
[----:B------:R-:W-:Y:S05]  /*5930*/  BSYNC.RECONVERGENT B1 ;  /* 0x0000000000017941 */ /* 0x000fea0003800200 */
.L_x_22:
[----:B------:R-:W-:Y:S04]  /*5940*/  BSSY.RECONVERGENT B1, `(.L_x_24) ;  /* 0x0000018000017945 */ /* 0x000fe80003800200 */
[----:B------:R-:W-:Y:S05]  /*5950*/  @P2 BRA `(.L_x_25) ;  /* 0x0000000000582947 */ /* 0x000fea0003800000 */
[----:B---3--:R-:W3:Y:S01]  /*5960*/  LDG.E.U16.CONSTANT R9, desc[UR10][R4.64+0x20] ;  /* 0x0000200a04097981 */ /* 0x008ee2000c1e9500 */
[----:B012---:R-:W-:Y:S01]  /*5970*/  IMAD R8, R11, 0x50, R6 ;  /* 0x000000500b087824 */ /* 0x007fe200078e0206 */
[----:B------:R-:W0:Y:S01]  /*5980*/  LDCU.64 UR4, c[0x0][0x398] ;  /* 0x00007300ff0477ac */ /* 0x000e220008000a00 */
[----:B------:R-:W-:-:S04]  /*5990*/  IMAD R25, R117, R2, R25 ;  /* 0x0000000275197224 */ /* 0x000fc800078e0219 */
[----:B------:R-:W1:Y:S01]  /*59a0*/  LDS R8, [R8] ;  /* 0x0000000008087984 */ /* 0x000e620000000800 */
[----:B------:R-:W-:-:S04]  /*59b0*/  IMAD R25, R25, R3, R14 ;  /* 0x0000000319197224 */ /* 0x000fc800078e020e */
[----:B------:R-:W-:-:S05]  /*59c0*/  IMAD R14, R25, R0, RZ ;  /* 0x00000000190e7224 */ /* 0x000fca00078e02ff */
[----:B------:R-:W-:-:S05]  /*59d0*/  IADD3 R14, P1, PT, R14, R7, RZ ;  /* 0x000000070e0e7210 */ /* 0x000fca0007f3e0ff */
[----:B------:R-:W-:Y:S02]  /*59e0*/  IMAD.X R11, RZ, RZ, RZ, P1 ;  /* 0x000000ffff0b7224 */ /* 0x000fe400008e06ff */
[----:B------:R-:W-:-:S03]  /*59f0*/  IMAD.SHL.U32 R10, R14, 0x2, RZ ;  /* 0x000000020e0a7824 */ /* 0x000fc600078e00ff */
[----:B------:R-:W-:Y:S01]  /*5a00*/  SHF.L.U64.HI R14, R14, 0x1, R11 ;  /* 0x000000010e0e7819 */ /* 0x000fe2000001020b */
[----:B---3--:R-:W-:-:S05]  /*5a10*/  HADD2.F32 R9, -RZ, R9.H0_H0 ;  /* 0x20000009ff097230 */ /* 0x008fca0000004100 */
[----:B-1----:R-:W-:Y:S01]  /*5a20*/  FADD R9, R9, R8 ;  /* 0x0000000809097221 */ /* 0x002fe20000000000 */
[C---:B------:R-:W-:Y:S02]  /*5a30*/  IADD3 R8, P1, PT, R10.reuse, UR8, RZ ;  /* 0x000000080a087c10 */ /* 0x040fe4000ff3e0ff */
[----:B0-----:R-:W-:Y:S02]  /*5a40*/  IADD3 R10, P2, PT, R10, UR4, RZ ;  /* 0x000000040a0a7c10 */ /* 0x001fe4000ff5e0ff */
[-C--:B------:R-:W-:Y:S02]  /*5a50*/  FMNMX R11, RZ, R9.reuse, !PT ;  /* 0x00000009ff0b7209 */ /* 0x080fe40007800000 */
[----:B------:R-:W-:Y:S02]  /*5a60*/  F2FP.F16.F32.PACK_AB R12, RZ, R9 ;  /* 0x00000009ff0c723e */ /* 0x000fe400000000ff */
[----:B------:R-:W-:Y:S02]  /*5a70*/  F2FP.F16.F32.PACK_AB R13, RZ, R11 ;  /* 0x0000000bff0d723e */ /* 0x000fe400000000ff */
[----:B------:R-:W-:-:S02]  /*5a80*/  IADD3.X R9, PT, PT, R14, UR9, RZ, P1, !PT ;  /* 0x000000090e097c10 */ /* 0x000fc40008ffe4ff */
[----:B------:R-:W-:-:S03]  /*5a90*/  IADD3.X R11, PT, PT, R14, UR5, RZ, P2, !PT ;  /* 0x000000050e0b7c10 */ /* 0x000fc600097fe4ff */
[----:B------:R4:W-:Y:S04]  /*5aa0*/  STG.E.U16 desc[UR10][R8.64+0x20], R12 ;  /* 0x0000200c08007986 */ /* 0x0009e8000c10150a */
[----:B------:R4:W-:Y:S02]  /*5ab0*/  STG.E.U16 desc[UR10][R10.64+0x20], R13 ;  /* 0x0000200d0a007986 */ /* 0x0009e4000c10150a */
.L_x_25:
[----:B------:R-:W-:Y:S05]  /*5ac0*/  BSYNC.RECONVERGENT B1 ;  /* 0x0000000000017941 */ /* 0x000fea0003800200 */
.L_x_24:
[----:B------:R-:W-:Y:S04]  /*5ad0*/  BSSY.RECONVERGENT B1, `(.L_x_26) ;  /* 0x0000018000017945 */ /* 0x000fe80003800200 */
[----:B------:R-:W-:Y:S05]  /*5ae0*/  @P3 BRA `(.L_x_27) ;  /* 0x0000000000583947 */ /* 0x000fea0003800000 */
[----:B---34-:R-:W3:Y:S01]  /*5af0*/  LDG.E.U16.CONSTANT R9, desc[UR10][R4.64+0x20] ;  /* 0x0000200a04097981 */ /* 0x018ee2000c1e9500 */
        /* <DEDUP_REMOVED lines=21> */
.L_x_27:
[----:B------:R-:W-:Y:S05]  /*5c50*/  BSYNC.RECONVERGENT B1 ;  /* 0x0000000000017941 */ /* 0x000fea0003800200 */
.L_x_26:
[----:B------:R-:W-:Y:S04]  /*5c60*/  BSSY.RECONVERGENT B1, `(.L_x_28) ;  /* 0x0000018000017945 */ /* 0x000fe80003800200 */
[----:B------:R-:W-:Y:S05]  /*5c70*/  @P4 BRA `(.L_x_29) ;  /* 0x0000000000584947 */ /* 0x000fea0003800000 */
[----:B0--34-:R-:W3:Y:S01]  /*5c80*/  LDG.E.U16.CONSTANT R9, desc[UR10][R4.64+0x20] ;  /* 0x0000200a04097981 */ /* 0x019ee2000c1e9500 */
[----:B-12---:R-:W-:Y:S01]  /*5c90*/  IMAD R8, R33, 0x50, R6 ;  /* 0x0000005021087824 */ /* 0x006fe200078e0206 */
        /* <DEDUP_REMOVED lines=20> */
.L_x_29:
[----:B------:R-:W-:Y:S05]  /*5de0*/  BSYNC.RECONVERGENT B1 ;  /* 0x0000000000017941 */ /* 0x000fea0003800200 */
.L_x_28:
        /* <DEDUP_REMOVED lines=24> */
.L_x_31:
[----:B------:R-:W-:Y:S05]  /*5f70*/  BSYNC.RECONVERGENT B1 ;  /* 0x0000000000017941 */ /* 0x000fea0003800200 */
.L_x_30:
[----:B------:R-:W-:Y:S05]  /*5f80*/  @P0 BRA `(.L_x_32) ;  /* 0x0000000800980947 */ /* 0x000fea0003800000 */
[----:B------:R5:W2:Y:S01]  /*5f90*/  LDG.E.U16.CONSTANT R4, desc[UR10][R4.64+0x20] ;  /* 0x0000200a04047981 */ /* 0x000aa2000c1e9500 */
[----:B------:R-:W-:Y:S01]  /*5fa0*/  IMAD R41, R41, 0x50, R6 ;  /* 0x0000005029297824 */ /* 0x000fe200078e0206 */
[----:B------:R-:W1:Y:S01]  /*5fb0*/  LDCU.64 UR4, c[0x0][0x398] ;  /* 0x00007300ff0477ac */ /* 0x000e620008000a00 */
[----:B------:R-:W-:-:S03]  /*5fc0*/  IMAD R2, R117, R2, R43 ;  /* 0x0000000275027224 */ /* 0x000fc600078e022b */
[----:B------:R-:W3:Y:S01]  /*5fd0*/  LDS R6, [R41] ;  /* 0x0000000029067984 */ /* 0x000ee20000000800 */
[----:B------:R-:W-:-:S04]  /*5fe0*/  IMAD R3, R2, R3, R24 ;  /* 0x0000000302037224 */ /* 0x000fc800078e0218 */
[----:B------:R-:W-:-:S05]  /*5ff0*/  IMAD R0, R3, R0, RZ ;  /* 0x0000000003007224 */ /* 0x000fca00078e02ff */
[----:B------:R-:W-:-:S05]  /*6000*/  IADD3 R7, P0, PT, R0, R7, RZ ;  /* 0x0000000700077210 */ /* 0x000fca0007f1e0ff */
[----:B------:R-:W-:-:S05]  /*6010*/  IMAD.X R0, RZ, RZ, RZ, P0 ;  /* 0x000000ffff007224 */ /* 0x000fca00000e06ff */
[C---:B-----5:R-:W-:Y:S01]  /*6020*/  SHF.L.U64.HI R5, R7.reuse, 0x1, R0 ;  /* 0x0000000107057819 */ /* 0x060fe20000010200 */
[----:B--2---:R-:W-:Y:S02]  /*6030*/  HADD2.F32 R3, -RZ, R4.H0_H0 ;  /* 0x20000004ff037230 */ /* 0x004fe40000004100 */
[----:B------:R-:W-:-:S03]  /*6040*/  IMAD.SHL.U32 R4, R7, 0x2, RZ ;  /* 0x0000000207047824 */ /* 0x000fc600078e00ff */
[----:B---3--:R-:W-:Y:S02]  /*6050*/  FADD R6, R3, R6 ;  /* 0x0000000603067221 */ /* 0x008fe40000000000 */
[C---:B------:R-:W-:Y:S02]  /*6060*/  IADD3 R2, P0, PT, R4.reuse, UR8, RZ ;  /* 0x0000000804027c10 */ /* 0x040fe4000ff1e0ff */
[----:B-1----:R-:W-:Y:S02]  /*6070*/  IADD3 R4, P1, PT, R4, UR4, RZ ;  /* 0x0000000404047c10 */ /* 0x002fe4000ff3e0ff */
[-C--:B------:R-:W-:Y:S02]  /*6080*/  FMNMX R0, RZ, R6.reuse, !PT ;  /* 0x00000006ff007209 */ /* 0x080fe40007800000 */
[----:B------:R-:W-:Y:S02]  /*6090*/  F2FP.F16.F32.PACK_AB R6, RZ, R6 ;  /* 0x00000006ff06723e */ /* 0x000fe400000000ff */
[----:B------:R-:W-:-:S02]  /*60a0*/  IADD3.X R3, PT, PT, R5, UR9, RZ, P0, !PT ;  /* 0x0000000905037c10 */ /* 0x000fc400087fe4ff */
[----:B------:R-:W-:Y:S02]  /*60b0*/  F2FP.F16.F32.PACK_AB R0, RZ, R0 ;  /* 0x00000000ff00723e */ /* 0x000fe400000000ff */
[----:B------:R-:W-:Y:S01]  /*60c0*/  IADD3.X R5, PT, PT, R5, UR5, RZ, P1, !PT ;  /* 0x0000000505057c10 */ /* 0x000fe20008ffe4ff */
[----:B------:R1:W-:Y:S04]  /*60d0*/  STG.E.U16 desc[UR10][R2.64+0x20], R6 ;  /* 0x0000200602007986 */ /* 0x0003e8000c10150a */
[----:B------:R1:W-:Y:S01]  /*60e0*/  STG.E.U16 desc[UR10][R4.64+0x20], R0 ;  /* 0x0000200004007986 */ /* 0x0003e2000c10150a */
[----:B------:R-:W-:Y:S05]  /*60f0*/  BRA `(.L_x_32) ;  /* 0x00000008003c7947 */ /* 0x000fea0003800000 */
.L_x_17:
[CC--:B------:R-:W-:Y:S02]  /*6100*/  ISETP.GE.OR P0, PT, R45.reuse, R0.reuse, P0 ;  /* 0x000000002d00720c */ /* 0x0c0fe40000706670 */
[----:B------:R-:W-:Y:S02]  /*6110*/  ISETP.GE.OR P1, PT, R45, R0, P1 ;  /* 0x000000002d00720c */ /* 0x000fe40000f26670 */
[----:B------:R-:W-:Y:S02]  /*6120*/  P2R R32, PR, RZ, 0x20 ;  /* 0x00000020ff207803 */ /* 0x000fe40000000000 */
[----:B------:R-:W-:-:S07]  /*6130*/  LOP3.LUT P5, RZ, R121, 0x1, RZ, 0xc0, !PT ;  /* 0x0000000179ff7812 */ /* 0x000fce00078ac0ff */
[CC--:B------:R-:W-:Y:S02]  /*6140*/  @!P0 IMAD R19, R117.reuse, R2.reuse, R19 ;  /* 0x0000000275138224 */ /* 0x0c0fe400078e0213 */
[----:B------:R-:W-:Y:S01]  /*6150*/  @!P1 IMAD R17, R117, R2, R17 ;  /* 0x0000000275119224 */ /* 0x000fe200078e0211 */
[----:B--2---:R-:W0:Y:S01]  /*6160*/  @!P1 LDC.64 R30, c[0x0][0x398] ;  /* 0x0000e600ff1e9b82 */ /* 0x004e220000000a00 */
[-C--:B------:R-:W-:Y:S02]  /*6170*/  @!P0 IMAD R19, R19, R3.reuse, R12 ;  /* 0x0000000313138224 */ /* 0x080fe400078e020c */
[----:B------:R-:W-:Y:S02]  /*6180*/  @!P1 IMAD R17, R17, R3, R10 ;  /* 0x0000000311119224 */ /* 0x000fe400078e020a */
[-C--:B------:R-:W-:Y:S02]  /*6190*/  @!P0 IMAD R12, R19, R0.reuse, RZ ;  /* 0x00000000130c8224 */ /* 0x080fe400078e02ff */
[----:B------:R-:W-:-:S03]  /*61a0*/  @!P1 IMAD R26, R17, R0, RZ ;  /* 0x00000000111a9224 */ /* 0x000fc600078e02ff */
[----:B------:R-:W-:-:S05]  /*61b0*/  @!P0 IADD3 R12, P6, PT, R12, R7, RZ ;  /* 0x000000070c0c8210 */ /* 0x000fca0007fde0ff */
[----:B------:R-:W-:Y:S01]  /*61c0*/  @!P0 IMAD.X R19, RZ, RZ, RZ, P6 ;  /* 0x000000ffff138224 */ /* 0x000fe200030e06ff */
[----:B------:R-:W-:-:S05]  /*61d0*/  @!P1 IADD3 R26, P6, PT, R26, R7, RZ ;  /* 0x000000071a1a9210 */ /* 0x000fca0007fde0ff */
[----:B------:R-:W-:Y:S01]  /*61e0*/  @!P1 IMAD.X R29, RZ, RZ, RZ, P6 ;  /* 0x000000ffff1d9224 */ /* 0x000fe200030e06ff */
[----:B------:R-:W-:-:S13]  /*61f0*/  ISETP.GE.OR P6, PT, R45, R0, P5 ;  /* 0x000000002d00720c */ /* 0x000fda0002fc6670 */
[----:B------:R-:W-:-:S04]  /*6200*/  @!P6 IMAD R23, R117, R2, R23 ;  /* 0x000000027517e224 */ /* 0x000fc800078e0217 */
[----:B------:R-:W-:Y:S02]  /*6210*/  @!P6 IMAD R23, R23, R3, R16 ;  /* 0x000000031717e224 */ /* 0x000fe400078e0210 */
[----:B------:R-:W1:Y:S02]  /*6220*/  @!P0 LDC.64 R16, c[0x0][0x398] ;  /* 0x0000e600ff108b82 */ /* 0x000e640000000a00 */
[----:B------:R-:W-:-:S05]  /*6230*/  @!P6 IMAD R8, R23, R0, RZ ;  /* 0x000000001708e224 */ /* 0x000fca00078e02ff */
[----:B------:R-:W-:-:S05]  /*6240*/  @!P6 IADD3 R8, P5, PT, R8, R7, RZ ;  /* 0x000000070808e210 */ /* 0x000fca0007fbe0ff */
[----:B------:R-:W-:Y:S01]  /*6250*/  @!P6 IMAD.X R10, RZ, RZ, RZ, P5 ;  /* 0x000000ffff0ae224 */ /* 0x000fe200028e06ff */
[----:B-1----:R-:W-:-:S04]  /*6260*/  @!P0 LEA R16, P5, R12, R16, 0x1 ;  /* 0x000000100c108211 */ /* 0x002fc800078a08ff */
[----:B------:R-:W-:Y:S02]  /*6270*/  @!P0 LEA.HI.X R17, R12, R17, R19, 0x1, P5 ;  /* 0x000000110c118211 */ /* 0x000fe400028f0c13 */
[----:B0-----:R-:W-:-:S04]  /*6280*/  @!P1 LEA R28, P5, R26, R30, 0x1 ;  /* 0x0000001e1a1c9211 */ /* 0x001fc800078a08ff */
[----:B------:R-:W-:Y:S02]  /*6290*/  @!P1 LEA.HI.X R29, R26, R31, R29, 0x1, P5 ;  /* 0x0000001f1a1d9211 */ /* 0x000fe400028f0c1d */
[----:B------:R-:W0:Y:S02]  /*62a0*/  @!P6 LDC.64 R30, c[0x0][0x398] ;  /* 0x0000e600ff1eeb82 */ /* 0x000e240000000a00 */
[----:B0-----:R-:W-:-:S04]  /*62b0*/  @!P6 LEA R30, P5, R8, R30, 0x1 ;  /* 0x0000001e081ee211 */ /* 0x001fc800078a08ff */
[----:B------:R-:W-:Y:S02]  /*62c0*/  @!P6 LEA.HI.X R31, R8, R31, R10, 0x1, P5 ;  /* 0x0000001f081fe211 */ /* 0x000fe400028f0c0a */
[----:B------:R-:W2:Y:S01]  /*62d0*/  @!P6 LDG.E.U16.CONSTANT R8, desc[UR10][R4.64+0x20] ;  /* 0x0000200a0408e981 */ /* 0x000ea2000c1e9500 */
[----:B------:R-:W-:Y:S01]  /*62e0*/  @!P6 IMAD R13, R13, 0x50, R6 ;  /* 0x000000500d0de824 */ /* 0x000fe200078e0206 */
[CC--:B------:R-:W-:Y:S02]  /*62f0*/  ISETP.GE.OR P2, PT, R45.reuse, R0.reuse, P2 ;  /* 0x000000002d00720c */ /* 0x0c0fe40001746670 */
[----:B------:R-:W-:Y:S01]  /*6300*/  ISETP.GE.OR P3, PT, R45, R0, P3 ;  /* 0x000000002d00720c */ /* 0x000fe20001f66670 */
[----:B------:R-:W3:Y:S01]  /*6310*/  @!P1 LDG.E.U16.CONSTANT R10, desc[UR10][R4.64+0x20] ;  /* 0x0000200a040a9981 */ /* 0x000ee2000c1e9500 */
[----:B------:R-:W-:-:S03]  /*6320*/  ISETP.NE.AND P5, PT, R32, RZ, PT ;  /* 0x000000ff2000720c */ /* 0x000fc60003fa5270 */
[----:B------:R-:W0:Y:S06]  /*6330*/  @!P6 LDS R13, [R13] ;  /* 0x000000000d0de984 */ /* 0x000e2c0000000800 */
[----:B------:R-:W4:Y:S01]  /*6340*/  @!P2 LDG.E.U16.CONSTANT R12, desc[UR10][R4.64+0x20] ;  /* 0x0000200a040ca981 */ /* 0x000f22000c1e9500 */
[CC--:B------:R-:W-:Y:S02]  /*6350*/  ISETP.GE.OR P4, PT, R45.reuse, R0.reuse, P4 ;  /* 0x000000002d00720c */ /* 0x0c0fe40002786670 */
[----:B------:R-:W-:-:S11]  /*6360*/  ISETP.GE.OR P5, PT, R45, R0, P5 ;  /* 0x000000002d00720c */ /* 0x000fd60002fa6670 */
[----:B------:R-:W5:Y:S04]  /*6370*/  @!P4 LDG.E.U16.CONSTANT R23, desc[UR10][R4.64+0x20] ;  /* 0x0000200a0417c981 */ /* 0x000f68000c1e9500 */
[----:B------:R-:W5:Y:S01]  /*6380*/  @!P5 LDG.E.U16.CONSTANT R26, desc[UR10][R4.64+0x20] ;  /* 0x0000200a041ad981 */ /* 0x000f62000c1e9500 */
[----:B--2---:R-:W-:-:S05]  /*6390*/  @!P6 HADD2.F32 R8, -RZ, R8.H0_H0 ;  /* 0x20000008ff08e230 */ /* 0x004fca0000004100 */
[----:B0-----:R-:W-:Y:S02]  /*63a0*/  @!P6 FADD R8, R13, R8 ;  /* 0x000000080d08e221 */ /* 0x001fe40000000000 */
[----:B------:R-:W2:Y:S03]  /*63b0*/  @!P3 LDG.E.U16.CONSTANT R13, desc[UR10][R4.64+0x20] ;  /* 0x0000200a040db981 */ /* 0x000ea6000c1e9500 */
[----:B------:R-:W-:-:S04]  /*63c0*/  @!P6 FMNMX R8, RZ, R8, !PT ;  /* 0x00000008ff08e209 */ /* 0x000fc80007800000 */
[----:B------:R-:W-:-:S04]  /*63d0*/  @!P6 F2FP.F16.F32.PACK_AB R8, RZ, R8 ;  /* 0x00000008ff08e23e */ /* 0x000fc800000000ff */
[----:B------:R-:W-:Y:S02]  /*63e0*/  PRMT R19, R8, 0x7610, R19 ;  /* 0x0000761008137816 */ /* 0x000fe40000000013 */
[----:B------:R-:W2:Y:S04]  /*63f0*/  @!P0 LDG.E.U16.CONSTANT R8, desc[UR10][R4.64+0x20] ;  /* 0x0000200a04088981 */ /* 0x000ea8000c1e9500 */
[----:B------:R0:W-:Y:S01]  /*6400*/  @!P6 STG.E.U16 desc[UR10][R30.64+0x20], R19 ;  /* 0x000020131e00e986 */ /* 0x0001e2000c10150a */
[----:B------:R-:W-:-:S04]  /*6410*/  LOP3.LUT P6, RZ, R121, 0x2, RZ, 0xc0, !PT ;  /* 0x0000000279ff7812 */ /* 0x000fc800078cc0ff */
[----:B------:R-:W-:-:S13]  /*6420*/  ISETP.GE.OR P6, PT, R45, R0, P6 ;  /* 0x000000002d00720c */ /* 0x000fda00037c6670 */
[----:B0-----:R0:W2:Y:S01]  /*6430*/  @!P6 LDG.E.U16.CONSTANT R30, desc[UR10][R4.64+0x20] ;  /* 0x0000200a041ee981 */ /* 0x0010a2000c1e9500 */
[----:B------:R-:W-:-:S06]  /*6440*/  @!P0 IMAD R15, R15, 0x50, R6 ;  /* 0x000000500f0f8824 */ /* 0x000fcc00078e0206 */
[----:B------:R-:W-:Y:S01]  /*6450*/  @!P0 LDS R15, [R15] ;  /* 0x000000000f0f8984 */ /* 0x000fe20000000800 */
[--C-:B------:R-:W-:Y:S02]  /*6460*/  @!P2 IMAD R11, R11, 0x50, R6.reuse ;  /* 0x000000500b0ba824 */ /* 0x100fe400078e0206 */
[----:B------:R-:W-:-:S04]  /*6470*/  @!P1 IMAD R9, R9, 0x50, R6 ;  /* 0x0000005009099824 */ /* 0x000fc800078e0206 */
[----:B------:R-:W1:Y:S01]  /*6480*/  @!P2 LDS R11, [R11] ;  /* 0x000000000b0ba984 */ /* 0x000e620000000800 */
[----:B------:R-:W-:-:S03]  /*6490*/  @!P3 IMAD R21, R21, 0x50, R6 ;  /* 0x000000501515b824 */ /* 0x000fc600078e0206 */
[----:B------:R-:W5:Y:S01]  /*64a0*/  @!P1 LDS R9, [R9] ;  /* 0x0000000009099984 */ /* 0x000f620000000800 */
[----:B------:R-:W-:-:S03]  /*64b0*/  @!P2 IMAD R25, R117, R2, R25 ;  /* 0x000000027519a224 */ /* 0x000fc600078e0219 */
[----:B------:R-:W-:Y:S01]  /*64c0*/  @!P3 LDS R21, [R21] ;  /* 0x000000001515b984 */ /* 0x000fe20000000800 */
[----:B------:R-:W-:Y:S02]  /*64d0*/  @!P2 IMAD R25, R25, R3, R14 ;  /* 0x000000031919a224 */ /* 0x000fe400078e020e */
[--C-:B------:R-:W-:Y:S02]  /*64e0*/  @!P4 IMAD R33, R33, 0x50, R6.reuse ;  /* 0x000000502121c824 */ /* 0x100fe400078e0206 */
[--C-:B------:R-:W-:Y:S02]  /*64f0*/  @!P5 IMAD R37, R37, 0x50, R6.reuse ;  /* 0x000000502525d824 */ /* 0x100fe400078e0206 */
[----:B------:R-:W-:Y:S02]  /*6500*/  @!P6 IMAD R41, R41, 0x50, R6 ;  /* 0x000000502929e824 */ /* 0x000fe400078e0206 */
[CC--:B------:R-:W-:Y:S01]  /*6510*/  @!P3 IMAD R27, R117.reuse, R2.reuse, R27 ;  /* 0x00000002751bb224 */ /* 0x0c0fe200078e021b */
[----:B------:R-:W-:Y:S01]  /*6520*/  @!P4 LDS R33, [R33] ;  /* 0x000000002121c984 */ /* 0x000fe20000000800 */
[----:B------:R-:W-:-:S02]  /*6530*/  @!P4 IMAD R35, R117, R2, R35 ;  /* 0x000000027523c224 */ /* 0x000fc400078e0223 */
[CC--:B------:R-:W-:Y:S01]  /*6540*/  @!P5 IMAD R39, R117.reuse, R2.reuse, R39 ;  /* 0x000000027527d224 */ /* 0x0c0fe200078e0227 */
[----:B------:R-:W5:Y:S01]  /*6550*/  @!P5 LDS R37, [R37] ;  /* 0x000000002525d984 */ /* 0x000f620000000800 */
[----:B------:R-:W-:-:S03]  /*6560*/  @!P6 IMAD R2, R117, R2, R43 ;  /* 0x000000027502e224 */ /* 0x000fc600078e022b */
[----:B------:R-:W2:Y:S01]  /*6570*/  @!P6 LDS R41, [R41] ;  /* 0x000000002929e984 */ /* 0x000ea20000000800 */
[-C--:B------:R-:W-:Y:S02]  /*6580*/  @!P3 IMAD R27, R27, R3.reuse, R18 ;  /* 0x000000031b1bb224 */ /* 0x080fe400078e0212 */
[-C--:B0-----:R-:W-:Y:S01]  /*6590*/  @!P6 IMAD R5, R2, R3.reuse, R24 ;  /* 0x000000030205e224 */ /* 0x081fe200078e0218 */
[----:B------:R-:W0:Y:S01]  /*65a0*/  @!P3 LDC.64 R18, c[0x0][0x398] ;  /* 0x0000e600ff12bb82 */ /* 0x000e220000000a00 */
[----:B------:R-:W-:Y:S02]  /*65b0*/  @!P2 IMAD R2, R25, R0, RZ ;  /* 0x000000001902a224 */ /* 0x000fe400078e02ff */
[-C--:B------:R-:W-:Y:S02]  /*65c0*/  @!P4 IMAD R35, R35, R3.reuse, R20 ;  /* 0x000000032323c224 */ /* 0x080fe400078e0214 */
[----:B------:R-:W-:Y:S02]  /*65d0*/  @!P5 IMAD R39, R39, R3, R22 ;  /* 0x000000032727d224 */ /* 0x000fe400078e0216 */
[----:B----4-:R-:W-:-:S02]  /*65e0*/  @!P2 HADD2.F32 R12, -RZ, R12.H0_H0 ;  /* 0x2000000cff0ca230 */ /* 0x010fc40000004100 */
[----:B---3--:R-:W-:-:S03]  /*65f0*/  @!P1 HADD2.F32 R10, -RZ, R10.H0_H0 ;  /* 0x2000000aff0a9230 */ /* 0x008fc60000004100 */
[----:B-1----:R-:W-:Y:S02]  /*6600*/  @!P2 FADD R11, R12, R11 ;  /* 0x0000000b0c0ba221 */ /* 0x002fe40000000000 */
[----:B-----5:R-:W-:Y:S01]  /*6610*/  @!P1 FADD R9, R10, R9 ;  /* 0x000000090a099221 */ /* 0x020fe20000000000 */
[-C--:B------:R-:W-:Y:S02]  /*6620*/  @!P4 IMAD R10, R35, R0.reuse, RZ ;  /* 0x00000000230ac224 */ /* 0x080fe400078e02ff */
[-C--:B------:R-:W-:Y:S02]  /*6630*/  @!P5 IMAD R20, R39, R0.reuse, RZ ;  /* 0x000000002714d224 */ /* 0x080fe400078e02ff */
[----:B------:R-:W-:Y:S01]  /*6640*/  @!P6 IMAD R22, R5, R0, RZ ;  /* 0x000000000516e224 */ /* 0x000fe200078e02ff */
[----:B------:R-:W-:Y:S02]  /*6650*/  @!P1 FMNMX R9, RZ, R9, !PT ;  /* 0x00000009ff099209 */ /* 0x000fe40007800000 */
[----:B------:R-:W-:-:S02]  /*6660*/  @!P2 FMNMX R11, RZ, R11, !PT ;  /* 0x0000000bff0ba209 */ /* 0x000fc40007800000 */
[----:B------:R-:W-:Y:S02]  /*6670*/  @!P1 F2FP.F16.F32.PACK_AB R9, RZ, R9 ;  /* 0x00000009ff09923e */ /* 0x000fe400000000ff */
[----:B------:R-:W-:Y:S01]  /*6680*/  @!P2 F2FP.F16.F32.PACK_AB R11, RZ, R11 ;  /* 0x0000000bff0ba23e */ /* 0x000fe200000000ff */
[----:B------:R-:W-:-:S05]  /*6690*/  @!P5 HADD2.F32 R26, -RZ, R26.H0_H0 ;  /* 0x2000001aff1ad230 */ /* 0x000fca0000004100 */
[----:B------:R-:W-:-:S05]  /*66a0*/  @!P5 FADD R26, R26, R37 ;  /* 0x000000251a1ad221 */ /* 0x000fca0000000000 */
[----:B------:R-:W-:-:S04]  /*66b0*/  @!P5 FMNMX R26, RZ, R26, !PT ;  /* 0x0000001aff1ad209 */ /* 0x000fc80007800000 */
[----:B------:R-:W-:Y:S01]  /*66c0*/  @!P5 F2FP.F16.F32.PACK_AB R26, RZ, R26 ;  /* 0x0000001aff1ad23e */ /* 0x000fe200000000ff */
[----:B--2---:R-:W-:-:S05]  /*66d0*/  @!P0 HADD2.F32 R8, -RZ, R8.H0_H0 ;  /* 0x20000008ff088230 */ /* 0x004fca0000004100 */
[----:B------:R-:W-:Y:S02]  /*66e0*/  @!P0 FADD R8, R8, R15 ;  /* 0x0000000f08088221 */ /* 0x000fe40000000000 */
[----:B------:R-:W1:Y:S03]  /*66f0*/  @!P2 LDC.64 R14, c[0x0][0x398] ;  /* 0x0000e600ff0eab82 */ /* 0x000e660000000a00 */
[----:B------:R-:W-:-:S04]  /*6700*/  @!P0 FMNMX R8, RZ, R8, !PT ;  /* 0x00000008ff088209 */ /* 0x000fc80007800000 */
[----:B------:R-:W-:-:S05]  /*6710*/  @!P0 F2FP.F16.F32.PACK_AB R8, RZ, R8 ;  /* 0x00000008ff08823e */ /* 0x000fca00000000ff */
[----:B------:R2:W-:Y:S01]  /*6720*/  @!P0 STG.E.U16 desc[UR10][R16.64+0x20], R8 ;  /* 0x0000200810008986 */ /* 0x0005e2000c10150a */
[----:B------:R-:W-:Y:S01]  /*6730*/  @!P2 IADD3 R3, P0, PT, R2, R7, RZ ;  /* 0x000000070203a210 */ /* 0x000fe20007f1e0ff */
[----:B------:R-:W-:Y:S02]  /*6740*/  @!P3 HADD2.F32 R6, -RZ, R13.H0_H0 ;  /* 0x2000000dff06b230 */ /* 0x000fe40000004100 */
[----:B------:R-:W3:Y:S02]  /*6750*/  @!P4 LDC.64 R12, c[0x0][0x398] ;  /* 0x0000e600ff0ccb82 */ /* 0x000ee40000000a00 */
[----:B------:R-:W-:Y:S01]  /*6760*/  @!P2 IMAD.X R4, RZ, RZ, RZ, P0 ;  /* 0x000000ffff04a224 */ /* 0x000fe200000e06ff */
[----:B-1----:R-:W-:Y:S01]  /*6770*/  @!P2 LEA R2, P0, R3, R14, 0x1 ;  /* 0x0000000e0302a211 */ /* 0x002fe200078008ff */
[----:B--2---:R-:W-:-:S04]  /*6780*/  @!P3 IMAD R8, R27, R0, RZ ;  /* 0x000000001b08b224 */ /* 0x004fc800078e02ff */
[----:B------:R-:W1:Y:S01]  /*6790*/  @!P6 LDC.64 R16, c[0x0][0x398] ;  /* 0x0000e600ff10eb82 */ /* 0x000e620000000a00 */
[----:B------:R-:W-:Y:S02]  /*67a0*/  @!P2 LEA.HI.X R3, R3, R15, R4, 0x1, P0 ;  /* 0x0000000f0303a211 */ /* 0x000fe400000f0c04 */
[----:B------:R-:W-:-:S05]  /*67b0*/  @!P3 IADD3 R0, P0, PT, R8, R7, RZ ;  /* 0x000000070800b210 */ /* 0x000fca0007f1e0ff */
[----:B------:R-:W2:Y:S01]  /*67c0*/  @!P5 LDC.64 R14, c[0x0][0x398] ;  /* 0x0000e600ff0edb82 */ /* 0x000ea20000000a00 */
[--C-:B------:R-:W-:Y:S01]  /*67d0*/  @!P3 FADD R6, R6, R21.reuse ;  /* 0x000000150606b221 */ /* 0x100fe20000000000 */
[----:B------:R-:W-:Y:S01]  /*67e0*/  @!P3 IMAD.X R5, RZ, RZ, RZ, P0 ;  /* 0x000000ffff05b224 */ /* 0x000fe200000e06ff */
[C---:B0-----:R-:W-:Y:S01]  /*67f0*/  @!P3 LEA R4, P0, R0.reuse, R18, 0x1 ;  /* 0x000000120004b211 */ /* 0x041fe200078008ff */
[----:B------:R0:W-:Y:S01]  /*6800*/  @!P1 STG.E.U16 desc[UR10][R28.64+0x20], R9 ;  /* 0x000020091c009986 */ /* 0x0001e2000c10150a */
[----:B------:R-:W-:Y:S02]  /*6810*/  PRMT R21, R11, 0x7610, R21 ;  /* 0x000076100b157816 */ /* 0x000fe40000000015 */
[----:B------:R-:W-:Y:S02]  /*6820*/  @!P3 FMNMX R6, RZ, R6, !PT ;  /* 0x00000006ff06b209 */ /* 0x000fe40007800000 */
[----:B------:R-:W-:Y:S01]  /*6830*/  @!P3 LEA.HI.X R5, R0, R19, R5, 0x1, P0 ;  /* 0x000000130005b211 */ /* 0x000fe200000f0c05 */
[----:B------:R-:W-:Y:S01]  /*6840*/  @!P4 HADD2.F32 R0, -RZ, R23.H0_H0 ;  /* 0x20000017ff00c230 */ /* 0x000fe20000004100 */
[-C--:B------:R-:W-:Y:S01]  /*6850*/  @!P4 IADD3 R8, P1, PT, R10, R7.reuse, RZ ;  /* 0x000000070a08c210 */ /* 0x080fe20007f3e0ff */
[----:B------:R-:W-:Y:S01]  /*6860*/  @!P6 HADD2.F32 R30, -RZ, R30.H0_H0 ;  /* 0x2000001eff1ee230 */ /* 0x000fe20000004100 */
[----:B------:R-:W-:Y:S01]  /*6870*/  @!P3 F2FP.F16.F32.PACK_AB R6, RZ, R6 ;  /* 0x00000006ff06b23e */ /* 0x000fe200000000ff */
[----:B------:R4:W-:Y:S01]  /*6880*/  @!P2 STG.E.U16 desc[UR10][R2.64+0x20], R21 ;  /* 0x000020150200a986 */ /* 0x0009e2000c10150a */
[----:B------:R-:W-:Y:S01]  /*6890*/  @!P4 FADD R0, R0, R33 ;  /* 0x000000210000c221 */ /* 0x000fe20000000000 */
[----:B0-----:R-:W-:Y:S01]  /*68a0*/  @!P5 IADD3 R9, P2, PT, R20, R7, RZ ;  /* 0x000000071409d210 */ /* 0x001fe20007f5e0ff */
[----:B------:R-:W-:Y:S01]  /*68b0*/  @!P6 FADD R30, R30, R41 ;  /* 0x000000291e1ee221 */ /* 0x000fe20000000000 */
[----:B------:R-:W-:-:S02]  /*68c0*/  PRMT R18, R6, 0x7610, R18 ;  /* 0x0000761006127816 */ /* 0x000fc40000000012 */
[----:B------:R-:W-:Y:S01]  /*68d0*/  @!P6 IADD3 R11, P0, PT, R22, R7, RZ ;  /* 0x00000007160be210 */ /* 0x000fe20007f1e0ff */
[----:B------:R-:W-:Y:S02]  /*68e0*/  @!P5 IMAD.X R10, RZ, RZ, RZ, P2 ;  /* 0x000000ffff0ad224 */ /* 0x000fe400010e06ff */
[----:B----4-:R-:W-:Y:S01]  /*68f0*/  @!P4 IMAD.X R3, RZ, RZ, RZ, P1 ;  /* 0x000000ffff03c224 */ /* 0x010fe200008e06ff */
[C---:B---3--:R-:W-:Y:S01]  /*6900*/  @!P4 LEA R2, P1, R8.reuse, R12, 0x1 ;  /* 0x0000000c0802c211 */ /* 0x048fe200078208ff */
[----:B------:R1:W-:Y:S01]  /*6910*/  @!P3 STG.E.U16 desc[UR10][R4.64+0x20], R18 ;  /* 0x000020120400b986 */ /* 0x0003e2000c10150a */
[----:B------:R-:W-:Y:S02]  /*6920*/  @!P4 FMNMX R0, RZ, R0, !PT ;  /* 0x00000000ff00c209 */ /* 0x000fe40007800000 */
[----:B------:R-:W-:Y:S01]  /*6930*/  @!P4 LEA.HI.X R3, R8, R13, R3, 0x1, P1 ;  /* 0x0000000d0803c211 */ /* 0x000fe200008f0c03 */
[----:B------:R-:W-:Y:S01]  /*6940*/  @!P6 IMAD.X R8, RZ, RZ, RZ, P0 ;  /* 0x000000ffff08e224 */ /* 0x000fe200000e06ff */
[----:B--2---:R-:W-:-:S02]  /*6950*/  @!P5 LEA R6, P2, R9, R14, 0x1 ;  /* 0x0000000e0906d211 */ /* 0x004fc400078408ff */
[----:B------:R-:W-:Y:S02]  /*6960*/  @!P6 FMNMX R30, RZ, R30, !PT ;  /* 0x0000001eff1ee209 */ /* 0x000fe40007800000 */
[----:B------:R-:W-:Y:S02]  /*6970*/  @!P4 F2FP.F16.F32.PACK_AB R0, RZ, R0 ;  /* 0x00000000ff00c23e */ /* 0x000fe400000000ff */
[----:B-1----:R-:W-:Y:S02]  /*6980*/  @!P6 LEA R4, P0, R11, R16, 0x1 ;  /* 0x000000100b04e211 */ /* 0x002fe400078008ff */
[----:B------:R-:W-:Y:S02]  /*6990*/  @!P5 LEA.HI.X R7, R9, R15, R10, 0x1, P2 ;  /* 0x0000000f0907d211 */ /* 0x000fe400010f0c0a */
[----:B------:R-:W-:Y:S02]  /*69a0*/  @!P6 F2FP.F16.F32.PACK_AB R30, RZ, R30 ;  /* 0x0000001eff1ee23e */ /* 0x000fe400000000ff */
[----:B------:R-:W-:Y:S01]  /*69b0*/  @!P6 LEA.HI.X R5, R11, R17, R8, 0x1, P0 ;  /* 0x000000110b05e211 */ /* 0x000fe200000f0c08 */
[----:B------:R0:W-:Y:S04]  /*69c0*/  @!P4 STG.E.U16 desc[UR10][R2.64+0x20], R0 ;  /* 0x000020000200c986 */ /* 0x0001e8000c10150a */
[----:B------:R0:W-:Y:S04]  /*69d0*/  @!P5 STG.E.U16 desc[UR10][R6.64+0x20], R26 ;  /* 0x0000201a0600d986 */ /* 0x0001e8000c10150a */
[----:B------:R0:W-:Y:S02]  /*69e0*/  @!P6 STG.E.U16 desc[UR10][R4.64+0x20], R30 ;  /* 0x0000201e0400e986 */ /* 0x0001e4000c10150a */
.L_x_32:
[----:B------:R-:W-:Y:S05]  /*69f0*/  BSYNC.RECONVERGENT B0 ;  /* 0x0000000000007941 */ /* 0x000fea0003800200 */
.L_x_16:
[----:B------:R-:W-:Y:S01]  /*6a00*/  NOP ;  /* 0x0000000000007918 */ /* 0x000fe20000000000 */
[----:B------:R-:W-:Y:S05]  /*6a10*/  EXIT ;  /* 0x000000000000794d */ /* 0x000fea0003800000 */
.L_x_33:
        /* <DEDUP_REMOVED lines=14> */
.L_x_46:


//--------------------- .text._Z26conv2d_fp16_wmma_v6_kernelPK6__halfS1_S1_PS_iiiii --------------------------
	.section	.text._Z26conv2d_fp16_wmma_v6_kernelPK6__halfS1_S1_PS_iiiii,"ax",@progbits
	.align	128
        .global         _Z26conv2d_fp16_wmma_v6_kernelPK6__halfS1_S1_PS_iiiii
        .type           _Z26conv2d_fp16_wmma_v6_kernelPK6__halfS1_S1_PS_iiiii,@function
        .size           _Z26conv2d_fp16_wmma_v6_kernelPK6__halfS1_S1_PS_iiiii,(.L_x_47 - _Z26conv2d_fp16_wmma_v6_kernelPK6__halfS1_S1_PS_iiiii)
        .other          _Z26conv2d_fp16_wmma_v6_kernelPK6__halfS1_S1_PS_iiiii,@"STO_CUDA_ENTRY STV_DEFAULT"
_Z26conv2d_fp16_wmma_v6_kernelPK6__halfS1_S1_PS_iiiii:
.text._Z26conv2d_fp16_wmma_v6_kernelPK6__halfS1_S1_PS_iiiii:
        /* <DEDUP_REMOVED lines=158> */
.L_x_43:
        /* <DEDUP_REMOVED lines=20> */
.L_x_38:
[----:B------:R-:W-:Y:S05]  /*0b20*/  BSYNC.RECONVERGENT B1 ;  /* 0x0000000000017941 */ /* 0x000fea0003800200 */
.L_x_37:
[----:B-----5:R1:W-:Y:S01]  /*0b30*/  STS.U16 [R108], R3 ;  /* 0x000000036c007388 */ /* 0x0203e20000000400 */
[----:B------:R-:W-:-:S07]  /*0b40*/  IMAD.MOV.U32 R5, RZ, RZ, R107 ;  /* 0x000000ffff057224 */ /* 0x000fce00078e006b */
.L_x_36:
[----:B------:R-:W-:Y:S05]  /*0b50*/  BSYNC.RECONVERGENT B0 ;  /* 0x0000000000007941 */ /* 0x000fea0003800200 */
.L_x_35:
        /* <DEDUP_REMOVED lines=12> */
.L_x_40:
        /* <DEDUP_REMOVED lines=152> */
.L_x_39:
        /* <DEDUP_REMOVED lines=14> */
.L_x_42:
        /* <DEDUP_REMOVED lines=19> */
[----:B------:R-:W-:Y:S01]  /*17b0*/  @!P0 PRMT R43, R39, 0x9910, RZ ;  /* 0x00009910272b8816 */ /* 0x000fe200000000ff */
[----:B------:R-:W-:Y:S01]  /*17c0*/  @!P2 IMAD R36, R36, 0xab, RZ ;  /* 0x000000ab2424a824 */ /* 0x000fe200078e02ff */
[----:B------:R-:W-:Y:S01]  /*17d0*/  @!P3 LOP3.LUT R42, R42, 0xffff, RZ, 0xc0, !PT ;  /* 0x0000ffff2a2ab812 */ /* 0x000fe200078ec0ff */
[----:B------:R-:W-:Y:S01]  /*17e0*/  @!P0 IMAD R40, R38, 0xaaab, RZ ;  /* 0x0000aaab26288824 */ /* 0x000fe200078e02ff */
[----:B------:R-:W-:Y:S01]  /*17f0*/  @!P3 PRMT R44, R37, 0x9910, RZ ;  /* 0x00009910252cb816 */ /* 0x000fe200000000ff */
[----:B------:R-:W-:Y:S01]  /*1800*/  @!P0 IMAD.MOV.U32 R38, RZ, RZ, R43 ;  /* 0x000000ffff268224 */ /* 0x000fe200078e002b */
[----:B------:R-:W-:Y:S01]  /*1810*/  @!P1 PRMT R46, R35, 0x9910, RZ ;  /* 0x00009910232e9816 */ /* 0x000fe200000000ff */
[----:B------:R-:W-:Y:S01]  /*1820*/  @!P3 IMAD R43, R42, 0xaaab, RZ ;  /* 0x0000aaab2a2bb824 */ /* 0x000fe200078e02ff */
        /* <DEDUP_REMOVED lines=77> */
.L_x_41:
        /* <DEDUP_REMOVED lines=29> */
[----:B------:R-:W-:Y:S02]  /*1ed0*/  ISETP.LT.U32.AND P0, PT, R19, R2, !P0 ;  /* 0x000000021300720c */ /* 0x000fe40004701070 */
        /* <DEDUP_REMOVED lines=11> */
[----:B------:R-:W-:Y:S01]  /*1f90*/  PRMT R125, RZ, 0x7610, R125 ;  /* 0x00007610ff7d7816 */ /* 0x000fe2000000007d */
[----:B-1----:R1:W-:Y:S04]  /*1fa0*/  STS.U16 [R96], R17 ;  /* 0x0000001160007388 */ /* 0x0023e80000000400 */
[----:B------:R-:W3:Y:S01]  /*1fb0*/  @P0 LDS.U16 R19, [R95] ;  /* 0x000000005f130984 */ /* 0x000ee20000000400 */
[----:B------:R-:W-:-:S02]  /*1fc0*/  ISETP.NE.AND P0, PT, R123, RZ, PT ;  /* 0x000000ff7b00720c */ /* 0x000fc40003f05270 */
[----:B-1----:R-:W-:-:S04]  /*1fd0*/  LOP3.LUT R17, R119, 0x60, RZ, 0xfc, !PT ;  /* 0x0000006077117812 */ /* 0x002fc800078efcff */
[C---:B------:R-:W-:Y:S02]  /*1fe0*/  LEA.HI R18, R17.reuse, UR6, RZ, 0x1c ;  /* 0x0000000611127c11 */ /* 0x040fe4000f8fe0ff */
[----:B------:R-:W-:Y:S02]  /*1ff0*/  LEA.HI R16, R17, R116, RZ, 0x1c ;  /* 0x0000007411107211 */ /* 0x000fe400078fe0ff */
[----:B------:R-:W-:Y:S02]  /*2000*/  ISETP.GE.U32.AND P2, PT, R18, R3, PT ;  /* 0x000000031200720c */ /* 0x000fe40003f46070 */
[----:B------:R-:W-:Y:S02]  /*2010*/  LEA.HI R17, R16, UR5, RZ, 0x1d ;  /* 0x0000000510117c11 */ /* 0x000fe4000f8fe8ff */
[----:B------:R-:W-:Y:S02]  /*2020*/  LOP3.LUT R16, R119, 0x80, RZ, 0xfc, !PT ;  /* 0x0000008077107812 */ /* 0x000fe400078efcff */
[----:B------:R-:W-:-:S02]  /*2030*/  ISETP.GE.U32.OR P2, PT, R17, R2, P2 ;  /* 0x000000021100720c */ /* 0x000fc40001746470 */
        /* <DEDUP_REMOVED lines=13> */
[----:B------:R-:W3:Y:S01]  /*2110*/  @!P2 LDS.U16 R17, [R91] ;  /* 0x000000005b11a984 */ /* 0x000ee20000000400 */
        /* <DEDUP_REMOVED lines=34> */
[----:B------:R-:W-:-:S04]  /*2340*/  SHF.R.U32.HI R20, RZ, 0x4, R20 ;  /* 0x00000004ff147819 */ /* 0x000fc80000011614 */
[----:B------:R-:W-:Y:S01]  /*2350*/  LOP3.LUT R122, R122, 0x8, RZ, 0xe2, !PT ;  /* 0x000000087a7a7812 */ /* 0x000fe200078ee2ff */
[----:B---3--:R1:W-:Y:S04]  /*2360*/  STS.U16 [R6], R21 ;  /* 0x0000001506007388 */ /* 0x0083e80000000400 */
[----:B------:R-:W2:Y:S01]  /*2370*/  @P5 LDS.U16 R16, [R10] ;  /* 0x000000000a105984 */ /* 0x000ea20000000400 */
[--C-:B-1----:R-:W-:Y:S01]  /*2380*/  LOP3.LUT R21, R24, 0x8, R19.reuse, 0xe2, !PT ;  /* 0x0000000818157812 */ /* 0x102fe200078ee213 */
[C---:B------:R-:W-:Y:S02]  /*2390*/  IMAD R19, R20.reuse, 0x8, R19 ;  /* 0x0000000814137824 */ /* 0x040fe400078e0213 */
[----:B------:R-:W-:Y:S02]  /*23a0*/  IMAD.SHL.U32 R20, R20, 0x8, RZ ;  /* 0x0000000814147824 */ /* 0x000fe400078e00ff */
[----:B------:R-:W-:Y:S01]  /*23b0*/  IMAD R122, R19, 0x18, R122 ;  /* 0x00000018137a7824 */ /* 0x000fe200078e027a */
[----:B------:R-:W-:Y:S01]  /*23c0*/  PRMT R19, RZ, 0x7610, R19 ;  /* 0x00007610ff137816 */ /* 0x000fe20000000013 */
[--C-:B------:R-:W-:Y:S01]  /*23d0*/  IMAD R21, R21, 0x18, R20.reuse ;  /* 0x0000001815157824 */ /* 0x100fe200078e0214 */
[----:B------:R-:W-:-:S02]  /*23e0*/  PRMT R20, RZ, 0x7610, R20 ;  /* 0x00007610ff147816 */ /* 0x000fc40000000014 */
[C---:B------:R-:W-:Y:S01]  /*23f0*/  LEA R44, R122.reuse, UR7, 0x1 ;  /* 0x000000077a2c7c11 */ /* 0x040fe2000f8e08ff */
        /* <DEDUP_REMOVED lines=11> */
[----:B------:R-:W-:-:S06]  /*24b0*/  UIADD3 UR8, UPT, UPT, UR7, 0x1200, URZ ;  /* 0x0000120007087890 */ /* 0x000fcc000fffe0ff */
[----:B------:R-:W-:Y:S01]  /*24c0*/  LEA R60, R122, UR8, 0x1 ;  /* 0x000000087a3c7c11 */ /* 0x000fe2000f8e08ff */
[----:B--2---:R0:W-:Y:S01]  /*24d0*/  STS.U16 [R7], R16 ;  /* 0x0000001007007388 */ /* 0x0041e20000000400 */
[----:B------:R-:W-:-:S03]  /*24e0*/  UIADD3 UR8, UPT, UPT, UR7, 0x1800, URZ ;  /* 0x0000180007087890 */ /* 0x000fc6000fffe0ff */
[----:B------:R-:W1:Y:S03]  /*24f0*/  @P6 LDS.U16 R17, [R11] ;  /* 0x000000000b116984 */ /* 0x000e660000000400 */
[----:B------:R-:W-:Y:S01]  /*2500*/  LEA R56, R122, UR8, 0x1 ;  /* 0x000000087a387c11 */ /* 0x000fe2000f8e08ff */
[----:B------:R-:W-:Y:S01]  /*2510*/  UIADD3 UR8, UPT, UPT, UR7, 0x1e00, URZ ;  /* 0x00001e0007087890 */ /* 0x000fe2000fffe0ff */
[----:B0-----:R-:W-:Y:S01]  /*2520*/  PRMT R16, RZ, 0x7610, R16 ;  /* 0x00007610ff107816 */ /* 0x001fe20000000010 */
        /* <DEDUP_REMOVED lines=15> */
[----:B------:R-:W1:Y:S01]  /*2620*/  @P0 LDS.U16 R17, [R95+0x30] ;  /* 0x000030005f110984 */ /* 0x000e620000000400 */
[----:B------:R-:W-:-:S06]  /*2630*/  ISETP.NE.AND P0, PT, R123, RZ, PT ;  /* 0x000000ff7b00720c */ /* 0x000fcc0003f05270 */
[----:B------:R-:W-:Y:S01]  /*2640*/  HMMA.16816.F32 R76, R40, R36, R76 ;  /* 0x00000024284c723c */ /* 0x000fe2000000184c */
[----:B0-----:R-:W-:-:S07]  /*2650*/  PRMT R19, RZ, 0x7610, R19 ;  /* 0x00007610ff137816 */ /* 0x001fce0000000013 */
[----:B------:R-:W-:Y:S01]  /*2660*/  HMMA.16816.F32 R28, R40, R38, R28 ;  /* 0x00000026281c723c */ /* 0x000fe2000000181c */
[----:B-1----:R0:W-:Y:S04]  /*2670*/  STS.U16 [R94], R17 ;  /* 0x000000115e007388 */ /* 0x0021e80000000400 */
[----:B------:R-:W1:Y:S01]  /*2680*/  @P1 LDS.U16 R21, [R93+0x30] ;  /* 0x000030005d151984 */ /* 0x000e620000000400 */
[----:B0-----:R-:W-:-:S03]  /*2690*/  PRMT R17, RZ, 0x7610, R17 ;  /* 0x00007610ff117816 */ /* 0x001fc60000000011 */
[----:B-1----:R0:W-:Y:S04]  /*26a0*/  STS.U16 [R92], R21 ;  /* 0x000000155c007388 */ /* 0x0021e80000000400 */
[----:B------:R-:W1:Y:S01]  /*26b0*/  @!P2 LDS.U16 R23, [R91+0x30] ;  /* 0x000030005b17a984 */ /* 0x000e620000000400 */
        /* <DEDUP_REMOVED lines=49> */
[----:B0-----:R-:W-:Y:S01]  /*29d0*/  LEA R16, R122, UR9, 0x1 ;  /* 0x000000097a107c11 */ /* 0x001fe2000f8e08ff */
[----:B------:R-:W-:-:S06]  /*29e0*/  UIADD3 UR9, UPT, UPT, UR7, 0x1b00, URZ ;  /* 0x00001b0007097890 */ /* 0x000fcc000fffe0ff */
[----:B------:R-:W-:Y:S01]  /*29f0*/  LEA R52, R122, UR9, 0x1 ;  /* 0x000000097a347c11 */ /* 0x000fe2000f8e08ff */
[----:B------:R-:W-:-:S06]  /*2a00*/  UIADD3 UR9, UPT, UPT, UR7, 0x2100, URZ ;  /* 0x0000210007097890 */ /* 0x000fcc000fffe0ff */
[----:B------:R-:W-:Y:S01]  /*2a10*/  LEA R40, R122, UR9, 0x1 ;  /* 0x000000097a287c11 */ /* 0x000fe2000f8e08ff */
[----:B------:R-:W-:-:S06]  /*2a20*/  UIADD3 UR9, UPT, UPT, UR7, 0x2700, URZ ;  /* 0x0000270007097890 */ /* 0x000fcc000fffe0ff */
[----:B------:R-:W-:Y:S01]  /*2a30*/  LEA R68, R122, UR9, 0x1 ;  /* 0x000000097a447c11 */ /* 0x000fe2000f8e08ff */
[----:B------:R-:W-:Y:S01]  /*2a40*/  UIADD3 UR9, UPT, UPT, UR7, 0x2d00, URZ ;  /* 0x00002d0007097890 */ /* 0x000fe2000fffe0ff */
        /* <DEDUP_REMOVED lines=14> */
[----:B------:R-:W1:Y:S01]  /*2b30*/  @P0 LDS.U16 R21, [R95+0x1e0] ;  /* 0x0001e0005f150984 */ /* 0x000e620000000400 */
[----:B------:R-:W-:-:S05]  /*2b40*/  ISETP.NE.AND P0, PT, R123, RZ, PT ;  /* 0x000000ff7b00720c */ /* 0x000fca0003f05270 */
[----:B------:R-:W-:Y:S01]  /*2b50*/  HMMA.16816.F32 R28, R24, R34, R28 ;  /* 0x00000022181c723c */ /* 0x000fe2000000181c */
[----:B0-----:R-:W-:Y:S01]  /*2b60*/  PRMT R19, RZ, 0x7610, R19 ;  /* 0x00007610ff137816 */ /* 0x001fe20000000013 */
[----:B-1----:R-:W-:Y:S04]  /*2b70*/  STS.U16 [R94], R21 ;  /* 0x000000155e007388 */ /* 0x002fe80000000400 */
[----:B------:R-:W0:Y:S04]  /*2b80*/  @P1 LDS.U16 R17, [R93+0x1e0] ;  /* 0x0001e0005d111984 */ /* 0x000e280000000400 */
[----:B0-----:R-:W-:Y:S04]  /*2b90*/  STS.U16 [R92], R17 ;  /* 0x000000115c007388 */ /* 0x001fe80000000400 */
[----:B------:R-:W0:Y:S04]  /*2ba0*/  @!P2 LDS.U16 R23, [R91+0x1e0] ;  /* 0x0001e0005b17a984 */ /* 0x000e280000000400 */
[----:B0-----:R-:W-:Y:S04]  /*2bb0*/  STS.U16 [R90], R23 ;  /* 0x000000175a007388 */ /* 0x001fe80000000400 */
        /* <DEDUP_REMOVED lines=17> */
[----:B------:R-:W-:Y:S02]  /*2cd0*/  PRMT R48, RZ, 0x7610, R48 ;  /* 0x00007610ff307816 */ /* 0x000fe40000000030 */
[----:B------:R-:W-:Y:S01]  /*2ce0*/  P2R R124, PR, RZ, 0x1 ;  /* 0x00000001ff7c7803 */ /* 0x000fe20000000000 */
[C---:B0-----:R-:W-:Y:S01]  /*2cf0*/  HMMA.16816.F32 R84, R20.reuse, R62, R84 ;  /* 0x0000003e1454723c */ /* 0x041fe20000001854 */
[----:B-1----:R0:W-:Y:S07]  /*2d00*/  STS.U16 [R96], R49 ;  /* 0x0000003160007388 */ /* 0x0021ee0000000400 */
[----:B------:R-:W-:Y:S01]  /*2d10*/  HMMA.16816.F32 R76, R20, R16, R76 ;  /* 0x00000010144c723c */ /* 0x000fe2000000184c */
[----:B------:R-:W1:Y:S01]  /*2d20*/  @P0 LDS.U16 R53, [R95+0x210] ;  /* 0x000210005f350984 */ /* 0x000e620000000400 */
[----:B------:R-:W-:-:S06]  /*2d30*/  ISETP.NE.AND P0, PT, R123, RZ, PT ;  /* 0x000000ff7b00720c */ /* 0x000fcc0003f05270 */
        /* <DEDUP_REMOVED lines=65> */
[----:B------:R-:W-:-:S02]  /*3150*/  ISETP.NE.AND P0, PT, R123, RZ, PT ;  /* 0x000000ff7b00720c */ /* 0x000fc40003f05270 */
        /* <DEDUP_REMOVED lines=19> */
[----:B------:R-:W-:-:S06]  /*3290*/  UIADD3 UR7, UPT, UPT, UR7, 0x3300, URZ ;  /* 0x0000330007077890 */ /* 0x000fcc000fffe0ff */
[----:B------:R-:W-:-:S06]  /*32a0*/  LEA R16, R122, UR7, 0x1 ;  /* 0x000000077a107c11 */ /* 0x000fcc000f8e08ff */
[----:B------:R-:W-:Y:S01]  /*32b0*/  HMMA.16816.F32 R80, R20, R60, R80 ;  /* 0x0000003c1450723c */ /* 0x000fe20000001850 */
[----:B------:R-:W-:Y:S02]  /*32c0*/  PRMT R61, RZ, 0x7610, R61 ;  /* 0x00007610ff3d7816 */ /* 0x000fe4000000003d */
[----:B------:R-:W-:Y:S02]  /*32d0*/  PRMT R60, RZ, 0x7610, R60 ;  /* 0x00007610ff3c7816 */ /* 0x000fe4000000003c */
[----:B------:R-:W-:Y:S02]  /*32e0*/  PRMT R21, RZ, 0x7610, R21 ;  /* 0x00007610ff157816 */ /* 0x000fe40000000015 */
[----:B------:R-:W-:Y:S01]  /*32f0*/  LEA R20, R122, UR8, 0x1 ;  /* 0x000000087a147c11 */ /* 0x000fe2000f8e08ff */
[----:B-1----:R0:W-:-:S12]  /*3300*/  STS.U16 [R7], R125 ;  /* 0x0000007d07007388 */ /* 0x0021d80000000400 */
[----:B------:R-:W-:Y:S01]  /*3310*/  HMMA.16816.F32 R80, R48, R56, R80 ;  /* 0x000000383050723c */ /* 0x000fe20000001850 */
[----:B0-----:R-:W-:-:S06]  /*3320*/  PRMT R125, RZ, 0x7610, R125 ;  /* 0x00007610ff7d7816 */ /* 0x001fcc000000007d */
[----:B------:R-:W0:-:S13]  /*3330*/  @P6 LDS.U16 R125, [R11+0x3c0] ;  /* 0x0003c0000b7d6984 */ /* 0x000e1a0000000400 */
        /* <DEDUP_REMOVED lines=46> */
[----:B------:R-:W-:Y:S01]  /*3620*/  PRMT R124, RZ, 0x7610, R124 ;  /* 0x00007610ff7c7816 */ /* 0x000fe2000000007c */
[C---:B0-----:R-:W-:Y:S01]  /*3630*/  HMMA.16816.F32 R80, R64.reuse, R24, R80 ;  /* 0x000000184050723c */ /* 0x041fe20000001850 */
[----:B-1----:R0:W-:Y:S07]  /*3640*/  STS.U16 [R96], R61 ;  /* 0x0000003d60007388 */ /* 0x0021ee0000000400 */
[----:B------:R-:W-:Y:S02]  /*3650*/  HMMA.16816.F32 R72, R64, R26, R72 ;  /* 0x0000001a4048723c */ /* 0x000fe40000001848 */
[----:B------:R-:W1:Y:S01]  /*3660*/  @P0 LDS.U16 R123, [R95+0x420] ;  /* 0x000420005f7b0984 */ /* 0x000e620000000400 */
[----:B------:R-:W-:-:S05]  /*3670*/  ISETP.LE.AND P0, PT, R5, UR4, PT ;  /* 0x0000000405007c0c */ /* 0x000fca000bf03270 */
[----:B------:R-:W-:Y:S01]  /*3680*/  HMMA.16816.F32 R76, R64, R32, R76 ;  /* 0x00000020404c723c */ /* 0x000fe2000000184c */
[----:B0-----:R-:W-:-:S07]  /*3690*/  PRMT R61, RZ, 0x7610, R61 ;  /* 0x00007610ff3d7816 */ /* 0x001fce000000003d */
[----:B------:R-:W-:Y:S01]  /*36a0*/  HMMA.16816.F32 R36, R64, R34, R36 ;  /* 0x000000224024723c */ /* 0x000fe20000001824 */
[----:B-1----:R0:W-:Y:S04]  /*36b0*/  STS.U16 [R94], R123 ;  /* 0x0000007b5e007388 */ /* 0x0021e80000000400 */
[----:B------:R-:W1:Y:S01]  /*36c0*/  @P1 LDS.U16 R125, [R93+0x420] ;  /* 0x000420005d7d1984 */ /* 0x000e620000000400 */
[----:B0-----:R-:W-:-:S03]  /*36d0*/  PRMT R123, RZ, 0x7610, R123 ;  /* 0x00007610ff7b7816 */ /* 0x001fc6000000007b */
[----:B-1----:R-:W-:Y:S04]  /*36e0*/  STS.U16 [R92], R125 ;  /* 0x0000007d5c007388 */ /* 0x002fe80000000400 */
        /* <DEDUP_REMOVED lines=21> */
.L_x_34:
[----:B------:R-:W-:Y:S01]  /*3840*/  SHF.R.U32.HI R25, RZ, 0x4, R119 ;  /* 0x00000004ff197819 */ /* 0x000fe20000011677 */
[----:B------:R-:W0:Y:S01]  /*3850*/  LDC.64 R6, c[0x0][0x390] ;  /* 0x0000e400ff067b82 */ /* 0x000e220000000a00 */
[----:B------:R-:W-:Y:S02]  /*3860*/  LOP3.LUT R5, R4, 0xf, RZ, 0xc0, !PT ;  /* 0x0000000f04057812 */ /* 0x000fe400078ec0ff */
[----:B------:R-:W-:Y:S01]  /*3870*/  LOP3.LUT R8, R119, 0x20, RZ, 0xfc, !PT ;  /* 0x0000002077087812 */ /* 0x000fe200078efcff */
[----:B------:R-:W-:Y:S02]  /*3880*/  IMAD.IADD R21, R116, 0x1, R25 ;  /* 0x0000000174157824 */ /* 0x000fe400078e0219 */
[----:B------:R-:W-:Y:S01]  /*3890*/  VIADD R22, R25, UR6 ;  /* 0x0000000619167c36 */ /* 0x000fe20008000000 */
[----:B------:R-:W-:Y:S01]  /*38a0*/  SHF.R.U32.HI R27, RZ, 0x4, R8 ;  /* 0x00000004ff1b7819 */ /* 0x000fe20000011608 */
[----:B------:R-:W-:Y:S01]  /*38b0*/  IMAD R5, R118, 0x20, R5 ;  /* 0x0000002076057824 */ /* 0x000fe200078e0205 */
[----:B------:R-:W-:-:S02]  /*38c0*/  LEA.HI R21, R21, UR5, RZ, 0x1d ;  /* 0x0000000515157c11 */ /* 0x000fc4000f8fe8ff */
[-C--:B------:R-:W-:Y:S01]  /*38d0*/  ISETP.GE.AND P0, PT, R22, R3.reuse, PT ;  /* 0x000000031600720c */ /* 0x080fe20003f06270 */
[----:B------:R-:W-:Y:S02]  /*38e0*/  IMAD.IADD R19, R116, 0x1, R27 ;  /* 0x0000000174137824 */ /* 0x000fe400078e021b */
[----:B------:R-:W-:Y:S01]  /*38f0*/  VIADD R20, R27, UR6 ;  /* 0x000000061b147c36 */ /* 0x000fe20008000000 */
[----:B------:R-:W-:Y:S02]  /*3900*/  ISETP.LT.AND P0, PT, R21, R2, !P0 ;  /* 0x000000021500720c */ /* 0x000fe40004701270 */
[----:B------:R-:W-:Y:S02]  /*3910*/  LEA.HI R19, R19, UR5, RZ, 0x1d ;  /* 0x0000000513137c11 */ /* 0x000fe4000f8fe8ff */
[C---:B------:R-:W-:Y:S02]  /*3920*/  ISETP.LT.AND P0, PT, R5.reuse, R0, P0 ;  /* 0x000000000500720c */ /* 0x040fe40000701270 */
[----:B------:R-:W-:Y:S01]  /*3930*/  ISETP.GE.AND P3, PT, R20, R3, PT ;  /* 0x000000031400720c */ /* 0x000fe20003f66270 */
[----:B0-----:R-:W-:-:S03]  /*3940*/  IMAD.WIDE.U32 R6, R5, 0x2, R6 ;  /* 0x0000000205067825 */ /* 0x001fc600078e0006 */
[----:B------:R-:W-:-:S04]  /*3950*/  ISETP.GE.OR P3, PT, R19, R2, P3 ;  /* 0x000000021300720c */ /* 0x000fc80001f66670 */
[----:B------:R-:W-:-:S03]  /*3960*/  ISETP.GE.OR P2, PT, R5, R0, P3 ;  /* 0x000000000500720c */ /* 0x000fc60001f46670 */
[----:B------:R-:W2:Y:S01]  /*3970*/  @P0 LDG.E.U16.CONSTANT R32, desc[UR10][R6.64] ;  /* 0x0000000a06200981 */ /* 0x000ea2000c1e9500 */
[----:B------:R-:W-:-:S04]  /*3980*/  LOP3.LUT R8, R119, 0x40, RZ, 0xfc, !PT ;  /* 0x0000004077087812 */ /* 0x000fc800078efcff */
[----:B------:R-:W-:-:S05]  /*3990*/  SHF.R.U32.HI R35, RZ, 0x4, R8 ;  /* 0x00000004ff237819 */ /* 0x000fca0000011608 */
[----:B------:R-:W3:Y:S01]  /*39a0*/  @!P2 LDG.E.U16.CONSTANT R34, desc[UR10][R6.64] ;  /* 0x0000000a0622a981 */ /* 0x000ee2000c1e9500 */
[----:B------:R-:W-:Y:S01]  /*39b0*/  IMAD.IADD R9, R116, 0x1, R35 ;  /* 0x0000000174097824 */ /* 0x000fe200078e0223 */
[----:B------:R-:W-:Y:S01]  /*39c0*/  LOP3.LUT R10, R119, 0x60, RZ, 0xfc, !PT ;  /* 0x00000060770a7812 */ /* 0x000fe200078efcff */
[----:B------:R-:W-:-:S03]  /*39d0*/  VIADD R8, R35, UR6 ;  /* 0x0000000623087c36 */ /* 0x000fc60008000000 */
[----:B------:R-:W-:Y:S02]  /*39e0*/  SHF.R.U32.HI R37, RZ, 0x4, R10 ;  /* 0x00000004ff257819 */ /* 0x000fe4000001160a */
[----:B------:R-:W-:Y:S02]  /*39f0*/  LEA.HI R9, R9, UR5, RZ, 0x1d ;  /* 0x0000000509097c11 */ /* 0x000fe4000f8fe8ff */
[----:B------:R-:W-:Y:S01]  /*3a00*/  ISETP.GE.AND P1, PT, R8, R3, PT ;  /* 0x000000030800720c */ /* 0x000fe20003f26270 */
[----:B------:R-:W-:Y:S02]  /*3a10*/  IMAD.IADD R11, R116, 0x1, R37 ;  /* 0x00000001740b7824 */ /* 0x000fe400078e0225 */
[----:B------:R-:W-:Y:S01]  /*3a20*/  VIADD R10, R37, UR6 ;  /* 0x00000006250a7c36 */ /* 0x000fe20008000000 */
[----:B------:R-:W-:Y:S02]  /*3a30*/  ISETP.GE.OR P4, PT, R9, R2, P1 ;  /* 0x000000020900720c */ /* 0x000fe40000f86670 */
[----:B------:R-:W-:-:S02]  /*3a40*/  LEA.HI R11, R11, UR5, RZ, 0x1d ;  /* 0x000000050b0b7c11 */ /* 0x000fc4000f8fe8ff */
[----:B------:R-:W-:Y:S02]  /*3a50*/  P2R R38, PR, RZ, 0x10 ;  /* 0x00000010ff267803 */ /* 0x000fe40000000000 */
[----:B------:R-:W-:Y:S02]  /*3a60*/  ISETP.GE.OR P1, PT, R5, R0, P4 ;  /* 0x000000000500720c */ /* 0x000fe40002726670 */
[----:B------:R-:W-:-:S04]  /*3a70*/  ISETP.GE.AND P4, PT, R10, R3, PT ;  /* 0x000000030a00720c */ /* 0x000fc80003f86270 */
[----:B------:R-:W-:-:S04]  /*3a80*/  ISETP.GE.OR P5, PT, R11, R2, P4 ;  /* 0x000000020b00720c */ /* 0x000fc800027a6670 */
[----:B------:R-:W-:Y:S01]  /*3a90*/  ISETP.GE.OR P4, PT, R5, R0, P5 ;  /* 0x000000000500720c */ /* 0x000fe20002f86670 */
[----:B------:R-:W0:Y:S01]  /*3aa0*/  S2R R23, SR_LANEID ;  /* 0x0000000000177919 */ /* 0x000e220000000000 */
[----:B------:R-:W1:Y:S01]  /*3ab0*/  S2R R17, SR_CgaCtaId ;  /* 0x0000000000117919 */ /* 0x000e620000008800 */
[----:B------:R-:W-:Y:S01]  /*3ac0*/  MOV R16, 0x400 ;  /* 0x0000040000107802 */ /* 0x000fe20000000f00 */
[----:B------:R-:W-:Y:S01]  /*3ad0*/  IMAD.SHL.U32 R4, R4, 0x4, RZ ;  /* 0x0000000404047824 */ /* 0x000fe200078e00ff */
[----:B------:R-:W-:Y:S01]  /*3ae0*/  P2R R39, PR, RZ, 0x20 ;  /* 0x00000020ff277803 */ /* 0x000fe20000000000 */
[----:B------:R-:W4:Y:S07]  /*3af0*/  @!P1 LDG.E.U16.CONSTANT R40, desc[UR10][R6.64] ;  /* 0x0000000a06289981 */ /* 0x000f2e000c1e9500 */
[----:B------:R-:W5:Y:S01]  /*3b00*/  @!P4 LDG.E.U16.CONSTANT R41, desc[UR10][R6.64] ;  /* 0x0000000a0629c981 */ /* 0x000f62000c1e9500 */
[----:B------:R-:W-:-:S02]  /*3b10*/  VIADD R16, R16, 0x54c0 ;  /* 0x000054c010107836 */ /* 0x000fc40000000000 */
[----:B------:R-:W-:Y:S01]  /*3b20*/  @P0 IMAD R26, R117, R2, R21 ;  /* 0x00000002751a0224 */ /* 0x000fe200078e0215 */
[----:B0-----:R-:W-:Y:S02]  /*3b30*/  SHF.R.U32.HI R18, RZ, 0x2, R23 ;  /* 0x00000002ff127819 */ /* 0x001fe40000011617 */
[----:B------:R-:W-:Y:S02]  /*3b40*/  LOP3.LUT R23, R23, 0x3, RZ, 0xc0, !PT ;  /* 0x0000000317177812 */ /* 0x000fe400078ec0ff */
[----:B-1----:R-:W-:-:S03]  /*3b50*/  LEA R17, R17, R16, 0x18 ;  /* 0x0000001011117211 */ /* 0x002fc600078ec0ff */
[----:B------:R-:W-:Y:S01]  /*3b60*/  IMAD R16, R18, 0xa, R23 ;  /* 0x0000000a12107824 */ /* 0x000fe200078e0217 */
[----:B------:R-:W-:Y:S01]  /*3b70*/  LOP3.LUT R18, R4, 0x3c, RZ, 0xc0, !PT ;  /* 0x0000003c04127812 */ /* 0x000fe200078ec0ff */
[----:B------:R-:W-:-:S04]  /*3b80*/  IMAD R17, R120, 0x500, R17 ;  /* 0x0000050078117824 */ /* 0x000fc800078e0211 */
[----:B------:R-:W-:Y:S02]  /*3b90*/  IMAD.IADD R18, R17, 0x1, R18 ;  /* 0x0000000111127824 */ /* 0x000fe400078e0212 */
[----:B------:R-:W-:Y:S02]  /*3ba0*/  IMAD.U32 R4, R16, 0x8, R17 ;  /* 0x0000000810047824 */ /* 0x000fe400078e0011 */
[--C-:B------:R-:W-:Y:S02]  /*3bb0*/  IMAD R17, R25, 0x50, R18.reuse ;  /* 0x0000005019117824 */ /* 0x100fe400078e0212 */
[----:B------:R-:W-:Y:S01]  /*3bc0*/  IMAD R16, R27, 0x50, R18 ;  /* 0x000000501b107824 */ /* 0x000fe200078e0212 */
[----:B------:R0:W-:Y:S01]  /*3bd0*/  STS.64 [R4], R12 ;  /* 0x0000000c04007388 */ /* 0x0001e20000000a00 */
[----:B------:R-:W1:Y:S03]  /*3be0*/  @P0 LDC.64 R24, c[0x0][0x398] ;  /* 0x0000e600ff180b82 */ /* 0x000e660000000a00 */
[----:B------:R1:W-:Y:S04]  /*3bf0*/  STS.64 [R4+0x280], R14 ;  /* 0x0002800e04007388 */ /* 0x0003e80000000a00 */
[----:B------:R-:W-:Y:S04]  /*3c00*/  STS.64 [R4+0x20], R84 ;  /* 0x0000205404007388 */ /* 0x000fe80000000a00 */
[----:B------:R-:W-:Y:S01]  /*3c10*/  STS.64 [R4+0x2a0], R86 ;  /* 0x0002a05604007388 */ /* 0x000fe20000000a00 */
[----:B------:R-:W-:-:S03]  /*3c20*/  NOP ;  /* 0x0000000000007918 */ /* 0x000fc60000000000 */
[----:B------:R-:W2:Y:S01]  /*3c30*/  @P0 LDS R23, [R17] ;  /* 0x0000000011170984 */ /* 0x000ea20000000800 */
[----:B0-----:R-:W-:Y:S02]  /*3c40*/  @P0 IMAD R13, R26, R3, R22 ;  /* 0x000000031a0d0224 */ /* 0x001fe400078e0216 */
[----:B------:R-:W0:Y:S01]  /*3c50*/  @!P2 LDC.64 R26, c[0x0][0x398] ;  /* 0x0000e600ff1aab82 */ /* 0x000e220000000a00 */
[----:B------:R-:W3:Y:S01]  /*3c60*/  @!P2 LDS R33, [R16] ;  /* 0x000000001021a984 */ /* 0x000ee20000000800 */
[----:B------:R-:W-:Y:S02]  /*3c70*/  @P0 IMAD R13, R13, R0, R5 ;  /* 0x000000000d0d0224 */ /* 0x000fe400078e0205 */
[----:B------:R-:W-:Y:S02]  /*3c80*/  IMAD R12, R35, 0x50, R18 ;  /* 0x00000050230c7824 */ /* 0x000fe400078e0212 */
[----:B-1----:R-:W-:Y:S01]  /*3c90*/  @P0 IMAD.WIDE.U32 R24, R13, 0x2, R24 ;  /* 0x000000020d180825 */ /* 0x002fe200078e0018 */
[----:B------:R-:W-:-:S02]  /*3ca0*/  LOP3.LUT R13, R119, 0x80, RZ, 0xfc, !PT ;  /* 0x00000080770d7812 */ /* 0x000fc400078efcff */
[----:B------:R-:W1:Y:S01]  /*3cb0*/  @!P1 LDS R36, [R12] ;  /* 0x000000000c249984 */ /* 0x000e620000000800 */
[----:B------:R-:W-:Y:S01]  /*3cc0*/  @!P2 IMAD R14, R117, R2, R19 ;  /* 0x00000002750ea224 */ /* 0x000fe200078e0213 */
[----:B------:R-:W-:Y:S01]  /*3cd0*/  SHF.R.U32.HI R43, RZ, 0x4, R13 ;  /* 0x00000004ff2b7819 */ /* 0x000fe2000001160d */
[----:B------:R-:W-:Y:S02]  /*3ce0*/  IMAD R13, R37, 0x50, R18 ;  /* 0x00000050250d7824 */ /* 0x000fe400078e0212 */
[----:B------:R-:W-:-:S03]  /*3cf0*/  @!P2 IMAD R14, R14, R3, R20 ;  /* 0x000000030e0ea224 */ /* 0x000fc600078e0214 */
[----:B------:R-:W5:Y:S01]  /*3d00*/  @!P4 LDS R37, [R13] ;  /* 0x000000000d25c984 */ /* 0x000f620000000800 */
[----:B------:R-:W-:-:S04]  /*3d10*/  @!P2 IMAD R15, R14, R0, R5 ;  /* 0x000000000e0fa224 */ /* 0x000fc800078e0205 */
[----:B0-----:R-:W-:-:S04]  /*3d20*/  @!P2 IMAD.WIDE.U32 R26, R15, 0x2, R26 ;  /* 0x000000020f1aa825 */ /* 0x001fc800078e001a */
[----:B--2---:R-:W-:-:S05]  /*3d30*/  @P0 HADD2.F32 R32, -RZ, R32.H0_H0 ;  /* 0x20000020ff200230 */ /* 0x004fca0000004100 */
[----:B------:R-:W-:Y:S01]  /*3d40*/  @P0 FADD R23, R23, R32 ;  /* 0x0000002017170221 */ /* 0x000fe20000000000 */
[----:B------:R-:W-:-:S04]  /*3d50*/  IMAD.IADD R32, R116, 0x1, R43 ;  /* 0x0000000174207824 */ /* 0x000fc800078e022b */
[----:B------:R-:W-:Y:S01]  /*3d60*/  @P0 F2FP.F16.F32.PACK_AB R23, RZ, R23 ;  /* 0x00000017ff17023e */ /* 0x000fe200000000ff */
[----:B---3--:R-:W-:Y:S01]  /*3d70*/  @!P2 HADD2.F32 R34, -RZ, R34.H0_H0 ;  /* 0x20000022ff22a230 */ /* 0x008fe20000004100 */
[----:B------:R-:W-:Y:S02]  /*3d80*/  LEA.HI R15, R32, UR5, RZ, 0x1d ;  /* 0x00000005200f7c11 */ /* 0x000fe4000f8fe8ff */
[----:B------:R-:W-:Y:S02]  /*3d90*/  PRMT R35, R23, 0x7610, R35 ;  /* 0x0000761017237816 */ /* 0x000fe40000000023 */
[----:B------:R-:W-:Y:S01]  /*3da0*/  LOP3.LUT R23, R43, 0x1, RZ, 0xc0, !PT ;  /* 0x000000012b177812 */ /* 0x000fe200078ec0ff */
[----:B------:R-:W-:Y:S02]  /*3db0*/  @!P2 FADD R33, R34, R33 ;  /* 0x000000212221a221 */ /* 0x000fe40000000000 */
[----:B------:R0:W-:Y:S02]  /*3dc0*/  @P0 STG.E.U16 desc[UR10][R24.64], R35 ;  /* 0x0000002318000986 */ /* 0x0001e4000c10150a */
[----:B------:R-:W-:Y:S01]  /*3dd0*/  VIADD R14, R23, UR6 ;  /* 0x00000006170e7c36 */ /* 0x000fe20008000000 */
[----:B------:R-:W-:-:S02]  /*3de0*/  @!P2 F2FP.F16.F32.PACK_AB R23, RZ, R33 ;  /* 0x00000021ff17a23e */ /* 0x000fc400000000ff */
[----:B------:R-:W2:Y:S02]  /*3df0*/  @!P1 LDC.64 R32, c[0x0][0x398] ;  /* 0x0000e600ff209b82 */ /* 0x000ea40000000a00 */
[-C--:B------:R-:W-:Y:S02]  /*3e00*/  ISETP.GE.AND P0, PT, R14, R3.reuse, PT ;  /* 0x000000030e00720c */ /* 0x080fe40003f06270 */
[----:B------:R-:W-:Y:S01]  /*3e10*/  PRMT R42, R23, 0x7610, R42 ;  /* 0x00007610172a7816 */ /* 0x000fe2000000002a */
[-C--:B------:R-:W-:Y:S01]  /*3e20*/  @!P1 IMAD R23, R117, R2.reuse, R9 ;  /* 0x0000000275179224 */ /* 0x080fe200078e0209 */
[----:B------:R-:W-:Y:S02]  /*3e30*/  ISETP.GE.OR P0, PT, R15, R2, P0 ;  /* 0x000000020f00720c */ /* 0x000fe40000706670 */
[----:B0-----:R-:W0:Y:S01]  /*3e40*/  @!P4 LDC.64 R34, c[0x0][0x398] ;  /* 0x0000e600ff22cb82 */ /* 0x001e220000000a00 */
[----:B------:R-:W-:Y:S01]  /*3e50*/  @!P2 STG.E.U16 desc[UR10][R26.64], R42 ;  /* 0x0000002a1a00a986 */ /* 0x000fe2000c10150a */
[----:B------:R-:W-:Y:S01]  /*3e60*/  ISETP.GE.OR P2, PT, R5, R0, P0 ;  /* 0x000000000500720c */ /* 0x000fe20000746670 */
[----:B------:R-:W-:-:S04]  /*3e70*/  @!P1 IMAD R23, R23, R3, R8 ;  /* 0x0000000317179224 */ /* 0x000fc800078e0208 */
[----:B------:R-:W-:Y:S02]  /*3e80*/  @!P1 IMAD R23, R23, R0, R5 ;  /* 0x0000000017179224 */ /* 0x000fe400078e0205 */
[----:B----4-:R-:W-:-:S06]  /*3e90*/  @!P1 HADD2.F32 R25, -RZ, R40.H0_H0 ;  /* 0x20000028ff199230 */ /* 0x010fcc0000004100 */
[----:B------:R-:W3:Y:S01]  /*3ea0*/  @!P2 LDG.E.U16.CONSTANT R40, desc[UR10][R6.64] ;  /* 0x0000000a0628a981 */ /* 0x000ee2000c1e9500 */
[----:B-1----:R-:W-:Y:S01]  /*3eb0*/  @!P1 FADD R36, R25, R36 ;  /* 0x0000002419249221 */ /* 0x002fe20000000000 */
[----:B------:R-:W-:Y:S01]  /*3ec0*/  LOP3.LUT R25, R119, 0xa0, RZ, 0xfc, !PT ;  /* 0x000000a077197812 */ /* 0x000fe200078efcff */
[----:B-----5:R-:W-:-:S03]  /*3ed0*/  @!P4 HADD2.F32 R24, -RZ, R41.H0_H0 ;  /* 0x20000029ff18c230 */ /* 0x020fc60000004100 */
[----:B------:R-:W-:Y:S01]  /*3ee0*/  SHF.R.U32.HI R41, RZ, 0x4, R25 ;  /* 0x00000004ff297819 */ /* 0x000fe20000011619 */
[----:B--2---:R-:W-:-:S04]  /*3ef0*/  @!P1 IMAD.WIDE.U32 R32, R23, 0x2, R32 ;  /* 0x0000000217209825 */ /* 0x004fc800078e0020 */
[----:B------:R-:W-:Y:S01]  /*3f00*/  @!P4 FADD R37, R24, R37 ;  /* 0x000000251825c221 */ /* 0x000fe20000000000 */
[----:B------:R-:W-:Y:S01]  /*3f10*/  LOP3.LUT R24, R41, 0x3, RZ, 0xc0, !PT ;  /* 0x0000000329187812 */ /* 0x000fe200078ec0ff */
[----:B------:R-:W-:Y:S01]  /*3f20*/  @!P4 IMAD R23, R117, R2, R11 ;  /* 0x000000027517c224 */ /* 0x000fe200078e020b */
[----:B------:R-:W-:Y:S01]  /*3f30*/  @!P1 F2FP.F16.F32.PACK_AB R36, RZ, R36 ;  /* 0x00000024ff24923e */ /* 0x000fe200000000ff */
[----:B------:R-:W-:Y:S02]  /*3f40*/  IMAD.IADD R25, R116, 0x1, R41 ;  /* 0x0000000174197824 */ /* 0x000fe400078e0229 */
[----:B------:R-:W-:Y:S02]  /*3f50*/  @!P4 IMAD R23, R23, R3, R10 ;  /* 0x000000031717c224 */ /* 0x000fe400078e020a */
[----:B------:R-:W-:Y:S01]  /*3f60*/  VIADD R24, R24, UR6 ;  /* 0x0000000618187c36 */ /* 0x000fe20008000000 */
[----:B------:R-:W-:Y:S01]  /*3f70*/  @!P4 F2FP.F16.F32.PACK_AB R37, RZ, R37 ;  /* 0x00000025ff25c23e */ /* 0x000fe200000000ff */
[----:B------:R-:W-:Y:S01]  /*3f80*/  @!P4 IMAD R23, R23, R0, R5 ;  /* 0x000000001717c224 */ /* 0x000fe200078e0205 */
[----:B------:R1:W-:Y:S01]  /*3f90*/  @!P1 STG.E.U16 desc[UR10][R32.64], R36 ;  /* 0x0000002420009986 */ /* 0x0003e2000c10150a */
[----:B------:R-:W-:-:S02]  /*3fa0*/  LEA.HI R25, R25, UR5, RZ, 0x1d ;  /* 0x0000000519197c11 */ /* 0x000fc4000f8fe8ff */
[----:B------:R-:W-:Y:S01]  /*3fb0*/  ISETP.GE.AND P1, PT, R24, R3, PT ;  /* 0x000000031800720c */ /* 0x000fe20003f26270 */
[----:B0-----:R-:W-:-:S03]  /*3fc0*/  @!P4 IMAD.WIDE.U32 R34, R23, 0x2, R34 ;  /* 0x000000021722c825 */ /* 0x001fc600078e0022 */
[----:B------:R-:W-:Y:S02]  /*3fd0*/  ISETP.LT.AND P1, PT, R25, R2, !P1 ;  /* 0x000000021900720c */ /* 0x000fe40004f21270 */
[----:B-1----:R-:W-:-:S05]  /*3fe0*/  PRMT R33, R37, 0x7610, R33 ;  /* 0x0000761025217816 */ /* 0x002fca0000000021 */
[----:B------:R0:W-:Y:S01]  /*3ff0*/  @!P4 STG.E.U16 desc[UR10][R34.64], R33 ;  /* 0x000000212200c986 */ /* 0x0001e2000c10150a */
[----:B------:R-:W-:Y:S01]  /*4000*/  ISETP.GE.OR P4, PT, R5, R0, !P1 ;  /* 0x000000000500720c */ /* 0x000fe20004f86670 */
[----:B------:R-:W-:-:S05]  /*4010*/  IMAD R27, R43, 0x50, R18 ;  /* 0x000000502b1b7824 */ /* 0x000fca00078e0212 */
[----:B------:R-:W1:Y:S01]  /*4020*/  @!P2 LDS R23, [R27] ;  /* 0x000000001b17a984 */ /* 0x000e620000000800 */
[----:B0-----:R-:W0:Y:S06]  /*4030*/  @!P2 LDC.64 R32, c[0x0][0x398] ;  /* 0x0000e600ff20ab82 */ /* 0x001e2c0000000a00 */
[----:B------:R-:W2:Y:S01]  /*4040*/  @!P4 LDG.E.U16.CONSTANT R42, desc[UR10][R6.64] ;  /* 0x0000000a062ac981 */ /* 0x000ea2000c1e9500 */
[----:B------:R-:W-:Y:S02]  /*4050*/  @!P2 IMAD R36, R117, R2, R15 ;  /* 0x000000027524a224 */ /* 0x000fe400078e020f */
[----:B------:R-:W-:-:S02]  /*4060*/  IMAD R26, R41, 0x50, R18 ;  /* 0x00000050291a7824 */ /* 0x000fc400078e0212 */
[----:B------:R-:W-:-:S03]  /*4070*/  @!P2 IMAD R36, R36, R3, R14 ;  /* 0x000000032424a224 */ /* 0x000fc600078e020e */
[----:B------:R-:W4:Y:S01]  /*4080*/  @!P4 LDS R37, [R26] ;  /* 0x000000001a25c984 */ /* 0x000f220000000800 */
[----:B------:R-:W-:Y:S02]  /*4090*/  @!P2 IMAD R35, R36, R0, R5 ;  /* 0x000000002423a224 */ /* 0x000fe400078e0205 */
[----:B------:R-:W-:Y:S02]  /*40a0*/  VIADD R43, R5, 0x10 ;  /* 0x00000010052b7836 */ /* 0x000fe40000000000 */
[----:B0-----:R-:W-:-:S03]  /*40b0*/  @!P2 IMAD.WIDE.U32 R32, R35, 0x2, R32 ;  /* 0x000000022320a825 */ /* 0x001fc600078e0020 */
[----:B------:R-:W-:-:S13]  /*40c0*/  ISETP.GE.OR P3, PT, R43, R0, P3 ;  /* 0x000000002b00720c */ /* 0x000fda0001f66670 */
[----:B------:R-:W0:Y:S01]  /*40d0*/  @!P3 LDC.64 R44, c[0x0][0x398] ;  /* 0x0000e600ff2cbb82 */ /* 0x000e220000000a00 */
[----:B---3--:R-:W-:-:S05]  /*40e0*/  @!P2 HADD2.F32 R40, -RZ, R40.H0_H0 ;  /* 0x20000028ff28a230 */ /* 0x008fca0000004100 */
[----:B-1----:R-:W-:-:S05]  /*40f0*/  @!P2 FADD R23, R40, R23 ;  /* 0x000000172817a221 */ /* 0x002fca0000000000 */
[----:B------:R-:W-:-:S04]  /*4100*/  @!P2 F2FP.F16.F32.PACK_AB R23, RZ, R23 ;  /* 0x00000017ff17a23e */ /* 0x000fc800000000ff */
[----:B------:R-:W-:-:S05]  /*4110*/  PRMT R35, R23, 0x7610, R35 ;  /* 0x0000761017237816 */ /* 0x000fca0000000023 */
[----:B------:R1:W-:Y:S01]  /*4120*/  @!P2 STG.E.U16 desc[UR10][R32.64], R35 ;  /* 0x000000232000a986 */ /* 0x0003e2000c10150a */
[----:B------:R-:W-:-:S04]  /*4130*/  ISETP.GE.AND P2, PT, R22, R3, PT ;  /* 0x000000031600720c */ /* 0x000fc80003f46270 */
[----:B------:R-:W-:-:S04]  /*4140*/  ISETP.GE.OR P2, PT, R21, R2, P2 ;  /* 0x000000021500720c */ /* 0x000fc80001746670 */
[----:B------:R-:W-:Y:S01]  /*4150*/  ISETP.GE.OR P2, PT, R43, R0, P2 ;  /* 0x000000002b00720c */ /* 0x000fe20001746670 */
[----:B-1----:R-:W1:Y:S01]  /*4160*/  @!P4 LDC.64 R34, c[0x0][0x398] ;  /* 0x0000e600ff22cb82 */ /* 0x002e620000000a00 */
[----:B------:R-:W-:-:S04]  /*4170*/  @!P4 IMAD R23, R117, R2, R25 ;  /* 0x000000027517c224 */ /* 0x000fc800078e0219 */
[----:B------:R-:W-:-:S07]  /*4180*/  @!P4 IMAD R23, R23, R3, R24 ;  /* 0x000000031717c224 */ /* 0x000fce00078e0218 */
[----:B------:R-:W3:Y:S01]  /*4190*/  @!P2 LDC.64 R40, c[0x0][0x398] ;  /* 0x0000e600ff28ab82 */ /* 0x000ee20000000a00 */
[----:B------:R-:W-:Y:S02]  /*41a0*/  @!P2 IMAD R21, R117, R2, R21 ;  /* 0x000000027515a224 */ /* 0x000fe400078e0215 */
[----:B------:R-:W-:Y:S02]  /*41b0*/  @!P4 IMAD R23, R23, R0, R5 ;  /* 0x000000001717c224 */ /* 0x000fe400078e0205 */
[----:B------:R-:W-:Y:S02]  /*41c0*/  @!P2 IMAD R21, R21, R3, R22 ;  /* 0x000000031515a224 */ /* 0x000fe400078e0216 */
[----:B--2---:R-:W-:-:S05]  /*41d0*/  @!P4 HADD2.F32 R42, -RZ, R42.H0_H0 ;  /* 0x2000002aff2ac230 */ /* 0x004fca0000004100 */
[----:B----4-:R-:W-:Y:S01]  /*41e0*/  @!P4 FADD R37, R42, R37 ;  /* 0x000000252a25c221 */ /* 0x010fe20000000000 */
[----:B-1----:R-:W-:-:S04]  /*41f0*/  @!P4 IMAD.WIDE.U32 R32, R23, 0x2, R34 ;  /* 0x000000021720c825 */ /* 0x002fc800078e0022 */
[----:B------:R-:W-:Y:S01]  /*4200*/  @!P4 F2FP.F16.F32.PACK_AB R37, RZ, R37 ;  /* 0x00000025ff25c23e */ /* 0x000fe200000000ff */
[----:B------:R-:W-:Y:S02]  /*4210*/  @!P2 IMAD R22, R21, R0, RZ ;  /* 0x000000001516a224 */ /* 0x000fe400078e02ff */
[----:B------:R-:W-:Y:S02]  /*4220*/  @!P3 IMAD R21, R117, R2, R19 ;  /* 0x000000027515b224 */ /* 0x000fe400078e0213 */
[----:B------:R1:W-:Y:S01]  /*4230*/  @!P4 STG.E.U16 desc[UR10][R32.64], R37 ;  /* 0x000000252000c986 */ /* 0x0003e2000c10150a */
[----:B------:R-:W-:Y:S01]  /*4240*/  @!P2 IADD3 R19, P4, PT, R22, R5, RZ ;  /* 0x000000051613a210 */ /* 0x000fe20007f9e0ff */
[----:B------:R-:W-:Y:S01]  /*4250*/  @!P3 IMAD R23, R21, R3, R20 ;  /* 0x000000031517b224 */ /* 0x000fe200078e0214 */
[----:B------:R-:W-:-:S03]  /*4260*/  LOP3.LUT R21, R119, 0xc0, RZ, 0xfc, !PT ;  /* 0x000000c077157812 */ /* 0x000fc600078efcff */
[----:B------:R-:W-:Y:S01]  /*4270*/  @!P2 IMAD.X R20, RZ, RZ, RZ, P4 ;  /* 0x000000ffff14a224 */ /* 0x000fe200020e06ff */
[----:B---3--:R-:W-:Y:S01]  /*4280*/  @!P2 LEA R22, P4, R19, R40, 0x1 ;  /* 0x000000281316a211 */ /* 0x008fe200078808ff */
[----:B------:R-:W-:Y:S01]  /*4290*/  @!P3 IMAD R34, R23, R0, RZ ;  /* 0x000000001722b224 */ /* 0x000fe200078e02ff */
[----:B------:R-:W-:Y:S02]  /*42a0*/  SHF.R.U32.HI R35, RZ, 0x4, R21 ;  /* 0x00000004ff237819 */ /* 0x000fe40000011615 */
[----:B------:R-:W-:Y:S02]  /*42b0*/  @!P2 LEA.HI.X R23, R19, R41, R20, 0x1, P4 ;  /* 0x000000291317a211 */ /* 0x000fe400020f0c14 */
[----:B------:R-:W-:Y:S02]  /*42c0*/  @!P3 IADD3 R19, P4, PT, R34, R5, RZ ;  /* 0x000000052213b210 */ /* 0x000fe40007f9e0ff */
[----:B------:R-:W-:Y:S01]  /*42d0*/  LOP3.LUT R21, R35, 0x5, RZ, 0xc0, !PT ;  /* 0x0000000523157812 */ /* 0x000fe200078ec0ff */
[----:B-1----:R-:W-:-:S02]  /*42e0*/  IMAD.IADD R33, R116, 0x1, R35 ;  /* 0x0000000174217824 */ /* 0x002fc400078e0223 */
[----:B------:R-:W-:Y:S01]  /*42f0*/  @!P3 IMAD.X R32, RZ, RZ, RZ, P4 ;  /* 0x000000ffff20b224 */ /* 0x000fe200020e06ff */
[----:B0-----:R-:W-:Y:S01]  /*4300*/  @!P3 LEA R20, P4, R19, R44, 0x1 ;  /* 0x0000002c1314b211 */ /* 0x001fe200078808ff */
[----:B------:R-:W-:Y:S01]  /*4310*/  VIADD R40, R21, UR6 ;  /* 0x0000000615287c36 */ /* 0x000fe20008000000 */
[----:B------:R-:W-:Y:S02]  /*4320*/  LEA.HI R37, R33, UR5, RZ, 0x1d ;  /* 0x0000000521257c11 */ /* 0x000fe4000f8fe8ff */
[----:B------:R-:W-:Y:S02]  /*4330*/  @!P3 LEA.HI.X R21, R19, R45, R32, 0x1, P4 ;  /* 0x0000002d1315b211 */ /* 0x000fe400020f0c20 */
[----:B------:R-:W-:-:S04]  /*4340*/  ISETP.GE.AND P4, PT, R40, R3, PT ;  /* 0x000000032800720c */ /* 0x000fc80003f86270 */
[----:B------:R-:W-:-:S04]  /*4350*/  ISETP.LT.AND P4, PT, R37, R2, !P4 ;  /* 0x000000022500720c */ /* 0x000fc80006781270 */
[----:B------:R-:W-:-:S13]  /*4360*/  ISETP.GE.OR P5, PT, R5, R0, !P4 ;  /* 0x000000000500720c */ /* 0x000fda00067a6670 */
[----:B------:R-:W2:Y:S01]  /*4370*/  @!P5 LDG.E.U16.CONSTANT R36, desc[UR10][R6.64] ;  /* 0x0000000a0624d981 */ /* 0x000ea2000c1e9500 */
[----:B------:R-:W-:Y:S01]  /*4380*/  IMAD R19, R35, 0x50, R18 ;  /* 0x0000005023137824 */ /* 0x000fe200078e0212 */
[----:B------:R-:W0:Y:S04]  /*4390*/  @!P5 LDC.64 R32, c[0x0][0x398] ;  /* 0x0000e600ff20db82 */ /* 0x000e280000000a00 */
[----:B------:R-:W1:Y:S01]  /*43a0*/  @!P5 LDS R34, [R19] ;  /* 0x000000001322d984 */ /* 0x000e620000000800 */
[----:B------:R-:W-:-:S04]  /*43b0*/  LOP3.LUT R119, R119, 0xe0, RZ, 0xfc, !PT ;  /* 0x000000e077777812 */ /* 0x000fc800078efcff */
[----:B------:R-:W-:-:S05]  /*43c0*/  SHF.R.U32.HI R119, RZ, 0x4, R119 ;  /* 0x00000004ff777819 */ /* 0x000fca0000011677 */
[----:B------:R-:W-:-:S05]  /*43d0*/  IMAD.IADD R116, R116, 0x1, R119 ;  /* 0x0000000174747824 */ /* 0x000fca00078e0277 */
[----:B------:R-:W-:Y:S01]  /*43e0*/  LEA.HI R41, R116, UR5, RZ, 0x1d ;  /* 0x0000000574297c11 */ /* 0x000fe2000f8fe8ff */
[----:B--2---:R-:W-:Y:S02]  /*43f0*/  @!P5 HADD2.F32 R35, -RZ, R36.H0_H0 ;  /* 0x20000024ff23d230 */ /* 0x004fe40000004100 */
[----:B------:R-:W-:-:S03]  /*4400*/  @!P5 IMAD R36, R117, R2, R37 ;  /* 0x000000027524d224 */ /* 0x000fc600078e0225 */
[----:B-1----:R-:W-:Y:S01]  /*4410*/  @!P5 FADD R34, R35, R34 ;  /* 0x000000222322d221 */ /* 0x002fe20000000000 */
[----:B------:R-:W-:-:S04]  /*4420*/  @!P5 IMAD R36, R36, R3, R40 ;  /* 0x000000032424d224 */ /* 0x000fc800078e0228 */
[----:B------:R-:W-:Y:S01]  /*4430*/  @!P5 F2FP.F16.F32.PACK_AB R34, RZ, R34 ;  /* 0x00000022ff22d23e */ /* 0x000fe200000000ff */
[----:B------:R-:W-:-:S03]  /*4440*/  @!P5 IMAD R35, R36, R0, R5 ;  /* 0x000000002423d224 */ /* 0x000fc600078e0205 */
[----:B------:R-:W-:Y:S02]  /*4450*/  PRMT R36, R34, 0x7610, R36 ;  /* 0x0000761022247816 */ /* 0x000fe40000000024 */
[----:B------:R-:W-:Y:S01]  /*4460*/  LOP3.LUT R34, R119, 0x7, RZ, 0xc0, !PT ;  /* 0x0000000777227812 */ /* 0x000fe200078ec0ff */
[----:B0-----:R-:W-:-:S04]  /*4470*/  @!P5 IMAD.WIDE.U32 R32, R35, 0x2, R32 ;  /* 0x000000022320d825 */ /* 0x001fc800078e0020 */
[----:B------:R-:W-:Y:S01]  /*4480*/  VIADD R42, R34, UR6 ;  /* 0x00000006222a7c36 */ /* 0x000fe20008000000 */
[----:B------:R0:W-:Y:S04]  /*4490*/  @!P5 STG.E.U16 desc[UR10][R32.64], R36 ;  /* 0x000000242000d986 */ /* 0x0001e8000c10150a */
[----:B------:R-:W-:-:S04]  /*44a0*/  ISETP.GE.AND P5, PT, R42, R3, PT ;  /* 0x000000032a00720c */ /* 0x000fc80003fa6270 */
[----:B------:R-:W-:-:S04]  /*44b0*/  ISETP.LT.AND P5, PT, R41, R2, !P5 ;  /* 0x000000022900720c */ /* 0x000fc80006fa1270 */
[----:B------:R-:W-:-:S13]  /*44c0*/  ISETP.GE.OR P6, PT, R5, R0, !P5 ;  /* 0x000000000500720c */ /* 0x000fda0006fc6670 */
[----:B------:R-:W2:Y:S01]  /*44d0*/  @!P6 LDG.E.U16.CONSTANT R35, desc[UR10][R6.64] ;  /* 0x0000000a0623e981 */ /* 0x000ea2000c1e9500 */
[----:B------:R-:W-:Y:S01]  /*44e0*/  IMAD R18, R119, 0x50, R18 ;  /* 0x0000005077127824 */ /* 0x000fe200078e0212 */
[----:B0-----:R-:W0:Y:S04]  /*44f0*/  @!P6 LDC.64 R32, c[0x0][0x398] ;  /* 0x0000e600ff20eb82 */ /* 0x001e280000000a00 */
[----:B------:R-:W1:Y:S01]  /*4500*/  @!P6 LDS R34, [R18] ;  /* 0x000000001222e984 */ /* 0x000e620000000800 */
[----:B------:R-:W-:-:S04]  /*4510*/  @!P6 IMAD R36, R117, R2, R41 ;  /* 0x000000027524e224 */ /* 0x000fc800078e0229 */
[----:B------:R-:W-:Y:S02]  /*4520*/  @!P6 IMAD R36, R36, R3, R42 ;  /* 0x000000032424e224 */ /* 0x000fe400078e022a */
[----:B--2---:R-:W-:-:S05]  /*4530*/  @!P6 HADD2.F32 R35, -RZ, R35.H0_H0 ;  /* 0x20000023ff23e230 */ /* 0x004fca0000004100 */
[----:B-1----:R-:W-:Y:S01]  /*4540*/  @!P6 FADD R34, R35, R34 ;  /* 0x000000222322e221 */ /* 0x002fe20000000000 */
[----:B------:R-:W-:-:S04]  /*4550*/  @!P6 IMAD R35, R36, R0, R5 ;  /* 0x000000002423e224 */ /* 0x000fc800078e0205 */
[----:B------:R-:W-:Y:S01]  /*4560*/  @!P6 F2FP.F16.F32.PACK_AB R34, RZ, R34 ;  /* 0x00000022ff22e23e */ /* 0x000fe200000000ff */
[----:B0-----:R-:W-:-:S03]  /*4570*/  @!P6 IMAD.WIDE.U32 R32, R35, 0x2, R32 ;  /* 0x000000022320e825 */ /* 0x001fc600078e0020 */
[----:B------:R-:W-:Y:S02]  /*4580*/  PRMT R35, R34, 0x7610, R35 ;  /* 0x0000761022237816 */ /* 0x000fe40000000023 */
[----:B------:R-:W2:Y:S04]  /*4590*/  @!P2 LDG.E.U16.CONSTANT R34, desc[UR10][R6.64+0x20] ;  /* 0x0000200a0622a981 */ /* 0x000ea8000c1e9500 */
[----:B------:R0:W-:Y:S01]  /*45a0*/  @!P6 STG.E.U16 desc[UR10][R32.64], R35 ;  /* 0x000000232000e986 */ /* 0x0001e2000c10150a */
[----:B------:R-:W-:-:S03]  /*45b0*/  NOP ;  /* 0x0000000000007918 */ /* 0x000fc60000000000 */
[----:B------:R-:W-:Y:S04]  /*45c0*/  STS.64 [R4], R76 ;  /* 0x0000004c04007388 */ /* 0x000fe80000000a00 */
[----:B------:R-:W-:Y:S04]  /*45d0*/  STS.64 [R4+0x280], R78 ;  /* 0x0002804e04007388 */ /* 0x000fe80000000a00 */
[----:B------:R-:W-:Y:S04]  /*45e0*/  STS.64 [R4+0x20], R28 ;  /* 0x0000201c04007388 */ /* 0x000fe80000000a00 */
[----:B------:R1:W-:Y:S01]  /*45f0*/  STS.64 [R4+0x2a0], R30 ;  /* 0x0002a01e04007388 */ /* 0x0003e20000000a00 */
[----:B------:R-:W-:-:S03]  /*4600*/  NOP ;  /* 0x0000000000007918 */ /* 0x000fc60000000000 */
[----:B------:R-:W3:Y:S04]  /*4610*/  @!P2 LDS R17, [R17] ;  /* 0x000000001111a984 */ /* 0x000ee80000000800 */
[----:B0-----:R-:W4:Y:S01]  /*4620*/  @!P3 LDG.E.U16.CONSTANT R32, desc[UR10][R6.64+0x20] ;  /* 0x0000200a0620b981 */ /* 0x001f22000c1e9500 */
[----:B------:R-:W-:Y:S02]  /*4630*/  ISETP.NE.AND P6, PT, R39, RZ, PT ;  /* 0x000000ff2700720c */ /* 0x000fe40003fc5270 */
[CC--:B------:R-:W-:Y:S01]  /*4640*/  ISETP.GE.OR P0, PT, R43.reuse, R0.reuse, P0 ;  /* 0x000000002b00720c */ /* 0x0c0fe20000706670 */
[----:B------:R-:W0:Y:S01]  /*4650*/  @!P3 LDS R16, [R16] ;  /* 0x000000001010b984 */ /* 0x000e220000000800 */
[CC--:B------:R-:W-:Y:S02]  /*4660*/  ISETP.GE.OR P6, PT, R43.reuse, R0.reuse, P6 ;  /* 0x000000002b00720c */ /* 0x0c0fe400037c6670 */
[----:B------:R-:W-:-:S02]  /*4670*/  ISETP.GE.OR P1, PT, R43, R0, !P1 ;  /* 0x000000002b00720c */ /* 0x000fc40004f26670 */
[CC--:B------:R-:W-:Y:S02]  /*4680*/  ISETP.GE.OR P4, PT, R43.reuse, R0.reuse, !P4 ;  /* 0x000000002b00720c */ /* 0x0c0fe40006786670 */
[----:B------:R-:W-:-:S05]  /*4690*/  ISETP.GE.OR P5, PT, R43, R0, !P5 ;  /* 0x000000002b00720c */ /* 0x000fca0006fa6670 */
[----:B-1----:R-:W5:Y:S04]  /*46a0*/  @!P0 LDG.E.U16.CONSTANT R30, desc[UR10][R6.64+0x20] ;  /* 0x0000200a061e8981 */ /* 0x002f68000c1e9500 */
[----:B------:R-:W5:Y:S04]  /*46b0*/  @!P6 LDG.E.U16.CONSTANT R29, desc[UR10][R6.64+0x20] ;  /* 0x0000200a061de981 */ /* 0x000f68000c1e9500 */
[----:B------:R-:W5:Y:S04]  /*46c0*/  @!P1 LDG.E.U16.CONSTANT R31, desc[UR10][R6.64+0x20] ;  /* 0x0000200a061f9981 */ /* 0x000f68000c1e9500 */
[----:B------:R-:W5:Y:S04]  /*46d0*/  @!P4 LDG.E.U16.CONSTANT R33, desc[UR10][R6.64+0x20] ;  /* 0x0000200a0621c981 */ /* 0x000f68000c1e9500 */
[----:B------:R-:W-:Y:S04]  /*46e0*/  @!P6 LDS R13, [R13] ;  /* 0x000000000d0de984 */ /* 0x000fe80000000800 */
[----:B------:R-:W1:Y:S01]  /*46f0*/  @!P0 LDS R27, [R27] ;  /* 0x000000001b1b8984 */ /* 0x000e620000000800 */
[----:B--2---:R-:W-:-:S03]  /*4700*/  @!P2 HADD2.F32 R34, -RZ, R34.H0_H0 ;  /* 0x20000022ff22a230 */ /* 0x004fc60000004100 */
[----:B------:R-:W2:Y:S02]  /*4710*/  @!P1 LDS R26, [R26] ;  /* 0x000000001a1a9984 */ /* 0x000ea40000000800 */
[----:B---3--:R-:W-:Y:S02]  /*4720*/  @!P2 FADD R34, R17, R34 ;  /* 0x000000221122a221 */ /* 0x008fe40000000000 */
[----:B------:R-:W-:Y:S03]  /*4730*/  @!P4 LDS R19, [R19] ;  /* 0x000000001313c984 */ /* 0x000fe60000000800 */
[----:B------:R-:W-:Y:S01]  /*4740*/  @!P2 F2FP.F16.F32.PACK_AB R34, RZ, R34 ;  /* 0x00000022ff22a23e */ /* 0x000fe200000000ff */
[----:B------:R-:W-:Y:S04]  /*4750*/  @!P5 LDS R18, [R18] ;  /* 0x000000001212d984 */ /* 0x000fe80000000800 */
[----:B------:R3:W-:Y:S01]  /*4760*/  @!P2 STG.E.U16 desc[UR10][R22.64+0x20], R34 ;  /* 0x000020221600a986 */ /* 0x0007e2000c10150a */
[----:B------:R-:W-:-:S04]  /*4770*/  ISETP.NE.AND P2, PT, R38, RZ, PT ;  /* 0x000000ff2600720c */ /* 0x000fc80003f45270 */
[----:B------:R-:W-:Y:S01]  /*4780*/  ISETP.GE.OR P2, PT, R43, R0, P2 ;  /* 0x000000002b00720c */ /* 0x000fe20001746670 */
[----:B---3--:R-:W3:-:S12]  /*4790*/  @!P5 LDG.E.U16.CONSTANT R34, desc[UR10][R6.64+0x20] ;  /* 0x0000200a0622d981 */ /* 0x008ed8000c1e9500 */
[----:B------:R1:W3:Y:S01]  /*47a0*/  @!P2 LDG.E.U16.CONSTANT R28, desc[UR10][R6.64+0x20] ;  /* 0x0000200a061ca981 */ /* 0x0002e2000c1e9500 */
[----:B----4-:R-:W-:Y:S01]  /*47b0*/  @!P3 HADD2.F32 R17, -RZ, R32.H0_H0 ;  /* 0x20000020ff11b230 */ /* 0x010fe20000004100 */
[----:B------:R-:W1:Y:S02]  /*47c0*/  @!P2 LDC.64 R22, c[0x0][0x398] ;  /* 0x0000e600ff16ab82 */ /* 0x000e640000000a00 */
[----:B------:R-:W4:Y:S02]  /*47d0*/  @!P2 LDS R12, [R12] ;  /* 0x000000000c0ca984 */ /* 0x000f240000000800 */
[----:B0-----:R-:W-:Y:S01]  /*47e0*/  @!P3 FADD R4, R17, R16 ;  /* 0x000000101104b221 */ /* 0x001fe20000000000 */
[----:B------:R-:W-:-:S04]  /*47f0*/  @!P2 IMAD R9, R117, R2, R9 ;  /* 0x000000027509a224 */ /* 0x000fc800078e0209 */
[----:B------:R-:W-:Y:S01]  /*4800*/  @!P3 F2FP.F16.F32.PACK_AB R4, RZ, R4 ;  /* 0x00000004ff04b23e */ /* 0x000fe200000000ff */
[----:B------:R-:W-:-:S03]  /*4810*/  @!P2 IMAD R9, R9, R3, R8 ;  /* 0x000000030909a224 */ /* 0x000fc600078e0208 */
[----:B------:R-:W-:Y:S01]  /*4820*/  PRMT R17, R4, 0x7610, R17 ;  /* 0x0000761004117816 */ /* 0x000fe20000000011 */
[----:B------:R-:W-:Y:S02]  /*4830*/  @!P2 IMAD R4, R9, R0, RZ ;  /* 0x000000000904a224 */ /* 0x000fe400078e02ff */
[----:B------:R-:W0:Y:S02]  /*4840*/  @!P6 LDC.64 R8, c[0x0][0x398] ;  /* 0x0000e600ff08eb82 */ /* 0x000e240000000a00 */
[----:B------:R2:W-:Y:S01]  /*4850*/  @!P3 STG.E.U16 desc[UR10][R20.64+0x20], R17 ;  /* 0x000020111400b986 */ /* 0x0005e2000c10150a */
[----:B------:R-:W-:Y:S01]  /*4860*/  @!P2 IADD3 R4, P3, PT, R4, R5, RZ ;  /* 0x000000050404a210 */ /* 0x000fe20007f7e0ff */
[CC--:B------:R-:W-:Y:S02]  /*4870*/  @!P6 IMAD R11, R117.reuse, R2.reuse, R11 ;  /* 0x00000002750be224 */ /* 0x0c0fe400078e020b */
[CC--:B------:R-:W-:Y:S02]  /*4880*/  @!P0 IMAD R15, R117.reuse, R2.reuse, R15 ;  /* 0x00000002750f8224 */ /* 0x0c0fe400078e020f */
[----:B------:R-:W-:-:S02]  /*4890*/  @!P1 IMAD R25, R117, R2, R25 ;  /* 0x0000000275199224 */ /* 0x000fc400078e0219 */
[CC--:B------:R-:W-:Y:S02]  /*48a0*/  @!P4 IMAD R37, R117.reuse, R2.reuse, R37 ;  /* 0x000000027525c224 */ /* 0x0c0fe400078e0225 */
[----:B------:R-:W-:Y:S01]  /*48b0*/  @!P5 IMAD R41, R117, R2, R41 ;  /* 0x000000027529d224 */ /* 0x000fe200078e0229 */
[----:B--2---:R-:W2:Y:S01]  /*48c0*/  @!P0 LDC.64 R16, c[0x0][0x398] ;  /* 0x0000e600ff108b82 */ /* 0x004ea20000000a00 */
[----:B------:R-:W-:Y:S01]  /*48d0*/  @!P2 IMAD.X R2, RZ, RZ, RZ, P3 ;  /* 0x000000ffff02a224 */ /* 0x000fe200018e06ff */
[----:B-1----:R-:W-:Y:S01]  /*48e0*/  @!P2 LEA R6, P3, R4, R22, 0x1 ;  /* 0x000000160406a211 */ /* 0x002fe200078608ff */
[-C--:B------:R-:W-:Y:S02]  /*48f0*/  @!P6 IMAD R11, R11, R3.reuse, R10 ;  /* 0x000000030b0be224 */ /* 0x080fe400078e020a */
[-C--:B------:R-:W-:Y:S02]  /*4900*/  @!P0 IMAD R15, R15, R3.reuse, R14 ;  /* 0x000000030f0f8224 */ /* 0x080fe400078e020e */
[-C--:B------:R-:W-:Y:S01]  /*4910*/  @!P1 IMAD R25, R25, R3.reuse, R24 ;  /* 0x0000000319199224 */ /* 0x080fe200078e0218 */
[----:B------:R-:W1:Y:S01]  /*4920*/  @!P1 LDC.64 R20, c[0x0][0x398] ;  /* 0x0000e600ff149b82 */ /* 0x000e620000000a00 */
[----:B------:R-:W-:-:S02]  /*4930*/  @!P4 IMAD R37, R37, R3, R40 ;  /* 0x000000032525c224 */ /* 0x000fc400078e0228 */
[----:B------:R-:W-:Y:S02]  /*4940*/  @!P5 IMAD R41, R41, R3, R42 ;  /* 0x000000032929d224 */ /* 0x000fe400078e022a */
[-C--:B------:R-:W-:Y:S02]  /*4950*/  @!P1 IMAD R10, R25, R0.reuse, RZ ;  /* 0x00000000190a9224 */ /* 0x080fe400078e02ff */
[----:B------:R-:W-:Y:S02]  /*4960*/  @!P5 IMAD R24, R41, R0, RZ ;  /* 0x000000002918d224 */ /* 0x000fe400078e02ff */
[----:B-----5:R-:W-:-:S05]  /*4970*/  @!P0 HADD2.F32 R30, -RZ, R30.H0_H0 ;  /* 0x2000001eff1e8230 */ /* 0x020fca0000004100 */
[----:B------:R-:W-:Y:S01]  /*4980*/  @!P0 FADD R27, R30, R27 ;  /* 0x0000001b1e1b8221 */ /* 0x000fe20000000000 */
[----:B------:R-:W-:-:S04]  /*4990*/  @!P1 HADD2.F32 R31, -RZ, R31.H0_H0 ;  /* 0x2000001fff1f9230 */ /* 0x000fc80000004100 */
[----:B------:R-:W-:Y:S01]  /*49a0*/  @!P0 F2FP.F16.F32.PACK_AB R27, RZ, R27 ;  /* 0x0000001bff1b823e */ /* 0x000fe200000000ff */
[----:B------:R-:W-:-:S05]  /*49b0*/  @!P1 FADD R26, R31, R26 ;  /* 0x0000001a1f1a9221 */ /* 0x000fca0000000000 */
[----:B------:R-:W-:Y:S01]  /*49c0*/  @!P1 F2FP.F16.F32.PACK_AB R26, RZ, R26 ;  /* 0x0000001aff1a923e */ /* 0x000fe200000000ff */
[----:B---3--:R-:W-:-:S05]  /*49d0*/  @!P2 HADD2.F32 R7, -RZ, R28.H0_H0 ;  /* 0x2000001cff07a230 */ /* 0x008fca0000004100 */
[----:B----4-:R-:W-:Y:S01]  /*49e0*/  @!P2 FADD R12, R7, R12 ;  /* 0x0000000c070ca221 */ /* 0x010fe20000000000 */
[----:B------:R-:W-:Y:S01]  /*49f0*/  @!P2 LEA.HI.X R7, R4, R23, R2, 0x1, P3 ;  /* 0x000000170407a211 */ /* 0x000fe200018f0c02 */
[----:B------:R-:W-:Y:S01]  /*4a00*/  @!P6 IMAD R4, R11, R0, RZ ;  /* 0x000000000b04e224 */ /* 0x000fe200078e02ff */
[----:B------:R-:W3:Y:S02]  /*4a10*/  @!P4 LDC.64 R22, c[0x0][0x398] ;  /* 0x0000e600ff16cb82 */ /* 0x000ee40000000a00 */
[----:B------:R-:W-:Y:S01]  /*4a20*/  @!P2 F2FP.F16.F32.PACK_AB R12, RZ, R12 ;  /* 0x0000000cff0ca23e */ /* 0x000fe200000000ff */
[----:B------:R-:W-:-:S04]  /*4a30*/  @!P6 HADD2.F32 R2, -RZ, R29.H0_H0 ;  /* 0x2000001dff02e230 */ /* 0x000fc80000004100 */
[----:B------:R4:W-:Y:S01]  /*4a40*/  @!P2 STG.E.U16 desc[UR10][R6.64+0x20], R12 ;  /* 0x0000200c0600a986 */ /* 0x0009e2000c10150a */
[----:B------:R-:W-:Y:S01]  /*4a50*/  @!P6 IADD3 R3, P2, PT, R4, R5, RZ ;  /* 0x000000050403e210 */ /* 0x000fe20007f5e0ff */
[----:B------:R-:W-:-:S04]  /*4a60*/  @!P6 FADD R13, R2, R13 ;  /* 0x0000000d020de221 */ /* 0x000fc80000000000 */
[----:B------:R-:W-:Y:S01]  /*4a70*/  @!P6 IMAD.X R4, RZ, RZ, RZ, P2 ;  /* 0x000000ffff04e224 */ /* 0x000fe200010e06ff */
[----:B0-----:R-:W-:Y:S01]  /*4a80*/  @!P6 LEA R2, P2, R3, R8, 0x1 ;  /* 0x000000080302e211 */ /* 0x001fe200078408ff */
[-C--:B----4-:R-:W-:Y:S02]  /*4a90*/  @!P0 IMAD R6, R15, R0.reuse, RZ ;  /* 0x000000000f068224 */ /* 0x090fe400078e02ff */
[----:B------:R-:W0:Y:S01]  /*4aa0*/  @!P5 LDC.64 R14, c[0x0][0x398] ;  /* 0x0000e600ff0edb82 */ /* 0x000e220000000a00 */
[----:B------:R-:W-:Y:S02]  /*4ab0*/  @!P4 IMAD R12, R37, R0, RZ ;  /* 0x00000000250cc224 */ /* 0x000fe400078e02ff */
[----:B------:R-:W-:Y:S02]  /*4ac0*/  @!P0 IADD3 R0, P3, PT, R6, R5, RZ ;  /* 0x0000000506008210 */ /* 0x000fe40007f7e0ff */
[----:B------:R-:W-:Y:S02]  /*4ad0*/  @!P6 LEA.HI.X R3, R3, R9, R4, 0x1, P2 ;  /* 0x000000090303e211 */ /* 0x000fe400010f0c04 */
[----:B--2---:R-:W-:Y:S01]  /*4ae0*/  @!P0 LEA R6, P2, R0, R16, 0x1 ;  /* 0x0000001000068211 */ /* 0x004fe200078408ff */
[----:B------:R-:W-:Y:S01]  /*4af0*/  @!P0 IMAD.X R4, RZ, RZ, RZ, P3 ;  /* 0x000000ffff048224 */ /* 0x000fe200018e06ff */
[----:B------:R-:W-:-:S02]  /*4b00*/  @!P6 F2FP.F16.F32.PACK_AB R13, RZ, R13 ;  /* 0x0000000dff0de23e */ /* 0x000fc400000000ff */
[----:B------:R-:W-:Y:S02]  /*4b10*/  @!P1 IADD3 R9, P3, PT, R10, R5, RZ ;  /* 0x000000050a099210 */ /* 0x000fe40007f7e0ff */
[----:B------:R-:W-:Y:S01]  /*4b20*/  @!P0 LEA.HI.X R7, R0, R17, R4, 0x1, P2 ;  /* 0x0000001100078211 */ /* 0x000fe200010f0c04 */
[----:B------:R1:W-:Y:S01]  /*4b30*/  @!P6 STG.E.U16 desc[UR10][R2.64+0x20], R13 ;  /* 0x0000200d0200e986 */ /* 0x0003e2000c10150a */
[-C--:B------:R-:W-:Y:S01]  /*4b40*/  @!P4 IADD3 R8, P6, PT, R12, R5.reuse, RZ ;  /* 0x000000050c08c210 */ /* 0x080fe20007fde0ff */
[----:B------:R-:W-:Y:S01]  /*4b50*/  @!P4 HADD2.F32 R12, -RZ, R33.H0_H0 ;  /* 0x20000021ff0cc230 */ /* 0x000fe20000004100 */
[----:B------:R-:W-:Y:S01]  /*4b60*/  @!P5 IADD3 R0, P2, PT, R24, R5, RZ ;  /* 0x000000051800d210 */ /* 0x000fe20007f5e0ff */
[----:B------:R2:W-:Y:S01]  /*4b70*/  @!P0 STG.E.U16 desc[UR10][R6.64+0x20], R27 ;  /* 0x0000201b06008986 */ /* 0x0005e2000c10150a */
[----:B------:R-:W-:Y:S02]  /*4b80*/  @!P1 IMAD.X R10, RZ, RZ, RZ, P3 ;  /* 0x000000ffff0a9224 */ /* 0x000fe400018e06ff */
[----:B------:R-:W-:-:S02]  /*4b90*/  @!P5 HADD2.F32 R11, -RZ, R34.H0_H0 ;  /* 0x20000022ff0bd230 */ /* 0x000fc40000004100 */
[----:B------:R-:W-:Y:S01]  /*4ba0*/  @!P4 FADD R19, R12, R19 ;  /* 0x000000130c13c221 */ /* 0x000fe20000000000 */
[----:B------:R-:W-:Y:S01]  /*4bb0*/  @!P4 IMAD.X R5, RZ, RZ, RZ, P6 ;  /* 0x000000ffff05c224 */ /* 0x000fe200030e06ff */
[----:B-1----:R-:W-:Y:S01]  /*4bc0*/  @!P1 LEA R2, P0, R9, R20, 0x1 ;  /* 0x0000001409029211 */ /* 0x002fe200078008ff */
[----:B------:R-:W-:Y:S01]  /*4bd0*/  @!P5 FADD R18, R11, R18 ;  /* 0x000000120b12d221 */ /* 0x000fe20000000000 */
[----:B---3--:R-:W-:Y:S02]  /*4be0*/  @!P4 LEA R4, P3, R8, R22, 0x1 ;  /* 0x000000160804c211 */ /* 0x008fe400078608ff */
[----:B------:R-:W-:Y:S01]  /*4bf0*/  @!P1 LEA.HI.X R3, R9, R21, R10, 0x1, P0 ;  /* 0x0000001509039211 */ /* 0x000fe200000f0c0a */
[----:B--2---:R-:W-:Y:S01]  /*4c00*/  @!P5 IMAD.X R7, RZ, RZ, RZ, P2 ;  /* 0x000000ffff07d224 */ /* 0x004fe200010e06ff */
[----:B0-----:R-:W-:Y:S02]  /*4c10*/  @!P5 LEA R6, P0, R0, R14, 0x1 ;  /* 0x0000000e0006d211 */ /* 0x001fe400078008ff */
[----:B------:R-:W-:-:S02]  /*4c20*/  @!P4 LEA.HI.X R5, R8, R23, R5, 0x1, P3 ;  /* 0x000000170805c211 */ /* 0x000fc400018f0c05 */
[----:B------:R-:W-:Y:S02]  /*4c30*/  @!P4 F2FP.F16.F32.PACK_AB R19, RZ, R19 ;  /* 0x00000013ff13c23e */ /* 0x000fe400000000ff */
[----:B------:R-:W-:Y:S02]  /*4c40*/  @!P5 F2FP.F16.F32.PACK_AB R18, RZ, R18 ;  /* 0x00000012ff12d23e */ /* 0x000fe400000000ff */
[----:B------:R-:W-:Y:S01]  /*4c50*/  @!P5 LEA.HI.X R7, R0, R15, R7, 0x1, P0 ;  /* 0x0000000f0007d211 */ /* 0x000fe200000f0c07 */
[----:B------:R-:W-:Y:S04]  /*4c60*/  @!P1 STG.E.U16 desc[UR10][R2.64+0x20], R26 ;  /* 0x0000201a02009986 */ /* 0x000fe8000c10150a */
[----:B------:R-:W-:Y:S04]  /*4c70*/  @!P4 STG.E.U16 desc[UR10][R4.64+0x20], R19 ;  /* 0x000020130400c986 */ /* 0x000fe8000c10150a */
[----:B------:R-:W-:Y:S01]  /*4c80*/  @!P5 STG.E.U16 desc[UR10][R6.64+0x20], R18 ;  /* 0x000020120600d986 */ /* 0x000fe2000c10150a */
[----:B------:R-:W-:Y:S01]  /*4c90*/  NOP ;  /* 0x0000000000007918 */ /* 0x000fe20000000000 */
[----:B------:R-:W-:Y:S05]  /*4ca0*/  EXIT ;  /* 0x000000000000794d */ /* 0x000fea0003800000 */
.L_x_44:
        /* <DEDUP_REMOVED lines=13> */
.L_x_47:


//--------------------- .nv.shared.reserved.0     --------------------------
	.section	.nv.shared.reserved.0,"aw",@nobits
	.weak		__nv_reservedSMEM_offset_0_alias
	.size		__nv_reservedSMEM_offset_0_alias, 0, 64
	.other		__nv_reservedSMEM_offset_0_alias,@"STO_CUDA_RESERVED_SHARED STV_DEFAULT"
__nv_reservedSMEM_offset_0_alias:
	.zero		0
	.zero		64


//--------------------- .nv.shared._Z31conv2d_relu_fp16_wmma_v6_kernelPK6__halfS1_S1_PS_S2_iiiii --------------------------
	.section	.nv.shared._Z31conv2d_relu_fp16_wmma_v6_kernelPK6__halfS1_S1_PS_S2_iiiii,"aw",@nobits
	.sectionflags	@""
	.align	16
.nv.shared._Z31conv2d_relu_fp16_wmma_v6_kernelPK6__halfS1_S1_PS_S2_iiiii:
	.zero		27840


//--------------------- .nv.shared._Z26conv2d_fp16_wmma_v6_kernelPK6__halfS1_S1_PS_iiiii --------------------------
	.section	.nv.shared._Z26conv2d_fp16_wmma_v6_kernelPK6__halfS1_S1_PS_iiiii,"aw",@nobits
	.sectionflags	@""
	.align	16
.nv.shared._Z26conv2d_fp16_wmma_v6_kernelPK6__halfS1_S1_PS_iiiii:
	.zero		27840


//--------------------- .nv.constant0._Z28conv2d_fp16_reference_kernelPK6__halfS1_S1_PS_iiiii --------------------------
	.section	.nv.constant0._Z28conv2d_fp16_reference_kernelPK6__halfS1_S1_PS_iiiii,"a",@progbits
	.sectionflags	@""
	.align	4
.nv.constant0._Z28conv2d_fp16_reference_kernelPK6__halfS1_S1_PS_iiiii:
	.zero		948


//--------------------- .nv.constant0._Z31conv2d_relu_fp16_wmma_v6_kernelPK6__halfS1_S1_PS_S2_iiiii --------------------------
	.section	.nv.constant0._Z31conv2d_relu_fp16_wmma_v6_kernelPK6__halfS1_S1_PS_S2_iiiii,"a",@progbits
	.sectionflags	@""
	.align	4
.nv.constant0._Z31conv2d_relu_fp16_wmma_v6_kernelPK6__halfS1_S1_PS_S2_iiiii:
	.zero		956


//--------------------- .nv.constant0._Z26conv2d_fp16_wmma_v6_kernelPK6__halfS1_S1_PS_iiiii --------------------------
	.section	.nv.constant0._Z26conv2d_fp16_wmma_v6_kernelPK6__halfS1_S1_PS_iiiii,"a",@progbits
	.sectionflags	@""
	.align	4
.nv.constant0._Z26conv2d_fp16_wmma_v6_kernelPK6__halfS1_S1_PS_iiiii:
	.zero		948


//--------------------- SYMBOLS --------------------------

	.type		.nv.reservedSmem.offset0,@object
	.size		.nv.reservedSmem.offset0,0x4
	.type		.nv.reservedSmem.cap,@object
	.size		.nv.reservedSmem.cap,0x4
